def matmul_kernel(
    a_ptr,
    b_ptr,
    c_ptr,
    M,
    N,
    K,
    stride_am,
    stride_ak,
    stride_bk,
    stride_bn,
    stride_cm,
    stride_cn,
    BLOCK_M: tl.constexpr,
    BLOCK_N: tl.constexpr,
    BLOCK_K: tl.constexpr,
    GROUP_M: tl.constexpr,
):
    pid = tl.program_id(axis=0)
    num_pid_m = tl.cdiv(M, BLOCK_M)
    num_pid_n = tl.cdiv(N, BLOCK_N)
    num_pid_in_group = GROUP_M * num_pid_n
    group_id = pid // num_pid_in_group
    first_pid_m = group_id * GROUP_M
    group_size_m = min(num_pid_m - first_pid_m, GROUP_M)
    pid_m = first_pid_m + ((pid % num_pid_in_group) % group_size_m)
    pid_n = (pid % num_pid_in_group) // group_size_m

    offs_am = (pid_m * BLOCK_M + tl.arange(0, BLOCK_M)) % M
    offs_bn = (pid_n * BLOCK_N + tl.arange(0, BLOCK_N)) % N
    offs_k = tl.arange(0, BLOCK_K)
    a_ptrs = a_ptr + offs_am[:, None] * stride_am + offs_k[None, :] * stride_ak
    b_ptrs = b_ptr + offs_k[:, None] * stride_bk + offs_bn[None, :] * stride_bn

    acc = tl.zeros((BLOCK_M, BLOCK_N), dtype=tl.float32)
    for kk in range(0, tl.cdiv(K, BLOCK_K)):
        a = tl.load(a_ptrs, mask=offs_k[None, :] < K - kk * BLOCK_K, other=0.0)
        b = tl.load(b_ptrs, mask=offs_k[:, None] < K - kk * BLOCK_K, other=0.0)
        acc = tl.dot(a, b, acc)
        a_ptrs += BLOCK_K * stride_ak
        b_ptrs += BLOCK_K * stride_bk

    c = acc.to(c_ptr.dtype.element_ty)
    offs_cm = pid_m * BLOCK_M + tl.arange(0, BLOCK_M)
    offs_cn = pid_n * BLOCK_N + tl.arange(0, BLOCK_N)
    c_ptrs = c_ptr + offs_cm[:, None] * stride_cm + offs_cn[None, :] * stride_cn
    mask = (offs_cm[:, None] < M) & (offs_cn[None, :] < N)
    tl.store(c_ptrs, c, mask=mask)

# config = {"BLOCK_K": 64, "BLOCK_M": 64, "BLOCK_N": 256, "GROUP_M": 4, "arch": "sm_90", "dtype": "fp16", "num_ctas": 1, "num_stages": 3, "num_warps": 4}
# arch = sm_90


// ===== COMPILED SASS (sm_90a) =====

	.target	sm_90a

	.elftype	@"ET_EXEC"


//--------------------- .note.nv.tkinfo           --------------------------
	.section	.note.nv.tkinfo,"",@"SHT_NOTE"
	.sectionflags	@"SHF_NOTE_NV_TKINFO"
	.tkinfo
        /*0018*/ 	.word	0x00000002
        /*0030*/ 	.string	""
        /*0030*/ 	.string	"ptxas"
        /*0030*/ 	.string	"Cuda compilation tools, release 13.0, V13.0.88"
        /*0030*/ 	.string	"Build cuda_13.0.r13.0/compiler.36424714_0"
        /*0030*/ 	.string	"-v  -suppress-debug-info  -lineinfo  -arch sm_90a "



//--------------------- .note.nv.cuinfo           --------------------------
	.section	.note.nv.cuinfo,"",@"SHT_NOTE"
	.sectionflags	@"SHF_NOTE_NV_CUINFO"
        /*0018*/ 	.short	0x0002
        /*001a*/ 	.short	0x005a
        /*001c*/ 	.short	0x0082
	.zero		2


//--------------------- .nv.info                  --------------------------
	.section	.nv.info,"",@"SHT_CUDA_INFO"
	.align	4


	//----- nvinfo : EIATTR_REGCOUNT
	.align		4
        /*0000*/ 	.byte	0x04, 0x2f
        /*0002*/ 	.short	(.L_1 - .L_0)
	.align		4
.L_0:
        /*0004*/ 	.word	index@(matmul_kernel)
        /*0008*/ 	.word	0x000000ff


	//----- nvinfo : EIATTR_FRAME_SIZE
	.align		4
.L_1:
        /*000c*/ 	.byte	0x04, 0x11
        /*000e*/ 	.short	(.L_3 - .L_2)
	.align		4
.L_2:
        /*0010*/ 	.word	index@(matmul_kernel)
        /*0014*/ 	.word	0x000008e8


	//----- nvinfo : EIATTR_MIN_STACK_SIZE
	.align		4
.L_3:
        /*0018*/ 	.byte	0x04, 0x12
        /*001a*/ 	.short	(.L_5 - .L_4)
	.align		4
.L_4:
        /*001c*/ 	.word	index@(matmul_kernel)
        /*0020*/ 	.word	0x000008e8
.L_5:


//--------------------- .nv.compat                --------------------------
	.section	.nv.compat,"",@"SHT_CUDA_COMPAT_INFO"
	.align	4
        /*0000*/ 	.byte	0x02, 0x09, 0x01, 0x00, 0x02, 0x02, 0x04, 0x00, 0x02, 0x05, 0x05, 0x00, 0x03, 0x07, 0x01, 0x01
        /*0010*/ 	.byte	0x02, 0x03, 0x00, 0x00, 0x02, 0x06, 0x01, 0x00, 0x04, 0x0b, 0x08, 0x00, 0x00, 0x00, 0x00, 0x00
        /*0020*/ 	.byte	0x00, 0x00, 0x00, 0x00


//--------------------- .nv.info.matmul_kernel    --------------------------
	.section	.nv.info.matmul_kernel,"",@"SHT_CUDA_INFO"
	.sectionflags	@""
	.align	4


	//----- nvinfo : EIATTR_CUDA_API_VERSION
	.align		4
        /*0000*/ 	.byte	0x04, 0x37
        /*0002*/ 	.short	(.L_7 - .L_6)
.L_6:
        /*0004*/ 	.word	0x00000082


	//----- nvinfo : EIATTR_KPARAM_INFO
	.align		4
.L_7:
        /*0008*/ 	.byte	0x04, 0x17
        /*000a*/ 	.short	(.L_9 - .L_8)
.L_8:
        /*000c*/ 	.word	0x00000000
        /*0010*/ 	.short	0x000d
        /*0012*/ 	.short	0x0048
        /*0014*/ 	.byte	0x00, 0xf4, 0x21, 0x00


	//----- nvinfo : EIATTR_KPARAM_INFO
	.align		4
.L_9:
        /*0018*/ 	.byte	0x04, 0x17
        /*001a*/ 	.short	(.L_11 - .L_10)
.L_10:
        /*001c*/ 	.word	0x00000000
        /*0020*/ 	.short	0x000c
        /*0022*/ 	.short	0x0040
        /*0024*/ 	.byte	0x00, 0xf4, 0x21, 0x00


	//----- nvinfo : EIATTR_KPARAM_INFO
	.align		4
.L_11:
        /*0028*/ 	.byte	0x04, 0x17
        /*002a*/ 	.short	(.L_13 - .L_12)
.L_12:
        /*002c*/ 	.word	0x00000000
        /*0030*/ 	.short	0x000b
        /*0032*/ 	.short	0x0038
        /*0034*/ 	.byte	0x00, 0xf0, 0x11, 0x00


	//----- nvinfo : EIATTR_KPARAM_INFO
	.align		4
.L_13:
        /*0038*/ 	.byte	0x04, 0x17
        /*003a*/ 	.short	(.L_15 - .L_14)
.L_14:
        /*003c*/ 	.word	0x00000000
        /*0040*/ 	.short	0x000a
        /*0042*/ 	.short	0x0034
        /*0044*/ 	.byte	0x00, 0xf0, 0x11, 0x00


	//----- nvinfo : EIATTR_KPARAM_INFO
	.align		4
.L_15:
        /*0048*/ 	.byte	0x04, 0x17
        /*004a*/ 	.short	(.L_17 - .L_16)
.L_16:
        /*004c*/ 	.word	0x00000000
        /*0050*/ 	.short	0x0009
        /*0052*/ 	.short	0x0030
        /*0054*/ 	.byte	0x00, 0xf0, 0x11, 0x00


	//----- nvinfo : EIATTR_KPARAM_INFO
	.align		4
.L_17:
        /*0058*/ 	.byte	0x04, 0x17
        /*005a*/ 	.short	(.L_19 - .L_18)
.L_18:
        /*005c*/ 	.word	0x00000000
        /*0060*/ 	.short	0x0008
        /*0062*/ 	.short	0x002c
        /*0064*/ 	.byte	0x00, 0xf0, 0x11, 0x00


	//----- nvinfo : EIATTR_KPARAM_INFO
	.align		4
.L_19:
        /*0068*/ 	.byte	0x04, 0x17
        /*006a*/ 	.short	(.L_21 - .L_20)
.L_20:
        /*006c*/ 	.word	0x00000000
        /*0070*/ 	.short	0x0007
        /*0072*/ 	.short	0x0028
        /*0074*/ 	.byte	0x00, 0xf0, 0x11, 0x00


	//----- nvinfo : EIATTR_KPARAM_INFO
	.align		4
.L_21:
        /*0078*/ 	.byte	0x04, 0x17
        /*007a*/ 	.short	(.L_23 - .L_22)
.L_22:
        /*007c*/ 	.word	0x00000000
        /*0080*/ 	.short	0x0006
        /*0082*/ 	.short	0x0024
        /*0084*/ 	.byte	0x00, 0xf0, 0x11, 0x00


	//----- nvinfo : EIATTR_KPARAM_INFO
	.align		4
.L_23:
        /*0088*/ 	.byte	0x04, 0x17
        /*008a*/ 	.short	(.L_25 - .L_24)
.L_24:
        /*008c*/ 	.word	0x00000000
        /*0090*/ 	.short	0x0005
        /*0092*/ 	.short	0x0020
        /*0094*/ 	.byte	0x00, 0xf0, 0x11, 0x00


	//----- nvinfo : EIATTR_KPARAM_INFO
	.align		4
.L_25:
        /*0098*/ 	.byte	0x04, 0x17
        /*009a*/ 	.short	(.L_27 - .L_26)
.L_26:
        /*009c*/ 	.word	0x00000000
        /*00a0*/ 	.short	0x0004
        /*00a2*/ 	.short	0x001c
        /*00a4*/ 	.byte	0x00, 0xf0, 0x11, 0x00


	//----- nvinfo : EIATTR_KPARAM_INFO
	.align		4
.L_27:
        /*00a8*/ 	.byte	0x04, 0x17
        /*00aa*/ 	.short	(.L_29 - .L_28)
.L_28:
        /*00ac*/ 	.word	0x00000000
        /*00b0*/ 	.short	0x0003
        /*00b2*/ 	.short	0x0018
        /*00b4*/ 	.byte	0x00, 0xf0, 0x11, 0x00


	//----- nvinfo : EIATTR_KPARAM_INFO
	.align		4
.L_29:
        /*00b8*/ 	.byte	0x04, 0x17
        /*00ba*/ 	.short	(.L_31 - .L_30)
.L_30:
        /*00bc*/ 	.word	0x00000000
        /*00c0*/ 	.short	0x0002
        /*00c2*/ 	.short	0x0010
        /*00c4*/ 	.byte	0x00, 0xf4, 0x21, 0x00


	//----- nvinfo : EIATTR_KPARAM_INFO
	.align		4
.L_31:
        /*00c8*/ 	.byte	0x04, 0x17
        /*00ca*/ 	.short	(.L_33 - .L_32)
.L_32:
        /*00cc*/ 	.word	0x00000000
        /*00d0*/ 	.short	0x0001
        /*00d2*/ 	.short	0x0008
        /*00d4*/ 	.byte	0x00, 0xf4, 0x21, 0x00


	//----- nvinfo : EIATTR_KPARAM_INFO
	.align		4
.L_33:
        /*00d8*/ 	.byte	0x04, 0x17
        /*00da*/ 	.short	(.L_35 - .L_34)
.L_34:
        /*00dc*/ 	.word	0x00000000
        /*00e0*/ 	.short	0x0000
        /*00e2*/ 	.short	0x0000
        /*00e4*/ 	.byte	0x00, 0xf4, 0x21, 0x00


	//----- nvinfo : EIATTR_SPARSE_MMA_MASK
	.align		4
.L_35:
        /*00e8*/ 	.byte	0x03, 0x50
        /*00ea*/ 	.short	0x0000


	//----- nvinfo : EIATTR_MAXREG_COUNT
	.align		4
        /*00ec*/ 	.byte	0x03, 0x1b
        /*00ee*/ 	.short	0x00ff


	//----- nvinfo : EIATTR_NUM_BARRIERS
	.align		4
        /*00f0*/ 	.byte	0x02, 0x4c
        /*00f2*/ 	.byte	0x01
	.zero		1


	//----- nvinfo : EIATTR_ANNOTATIONS
	.align		4
        /*00f4*/ 	.byte	0x04, 0x55
        /*00f6*/ 	.short	(.L_37 - .L_36)


	//   ....[0]....
.L_36:
        /*00f8*/ 	.word	0x00000001
        /*00fc*/ 	.byte	0x70, 0x07, 0x00, 0x00, 0x01, 0x00, 0x00, 0x00, 0xa0, 0x07, 0x00, 0x00, 0x01, 0x00, 0x00, 0x00
        /* <DEDUP_REMOVED lines=833> */
        /*351c*/ 	.byte	0x60, 0x81, 0x01, 0x00, 0x01, 0x00, 0x00, 0x00, 0x90, 0x81, 0x01, 0x00


	//----- nvinfo : EIATTR_MERCURY_ISA_VERSION
	.align		4
.L_37:
        /*3528*/ 	.byte	0x03, 0x5f
        /*352a*/ 	.short	0x0101


	//----- nvinfo : EIATTR_EXIT_INSTR_OFFSETS
	.align		4
        /*352c*/ 	.byte	0x04, 0x1c
        /*352e*/ 	.short	(.L_39 - .L_38)


	//   ....[0]....
.L_38:
        /*3530*/ 	.word	0x00018470


	//   ....[1]....
        /*3534*/ 	.word	0x000184a0


	//----- nvinfo : EIATTR_REQNTID
	.align		4
.L_39:
        /*3538*/ 	.byte	0x04, 0x10
        /*353a*/ 	.short	(.L_41 - .L_40)
.L_40:
        /*353c*/ 	.word	0x00000080
        /*3540*/ 	.word	0x00000001
        /*3544*/ 	.word	0x00000001


	//----- nvinfo : EIATTR_CBANK_PARAM_SIZE
	.align		4
.L_41:
        /*3548*/ 	.byte	0x03, 0x19
        /*354a*/ 	.short	0x0050


	//----- nvinfo : EIATTR_PARAM_CBANK
	.align		4
        /*354c*/ 	.byte	0x04, 0x0a
        /*354e*/ 	.short	(.L_43 - .L_42)
	.align		4
.L_42:
        /*3550*/ 	.word	index@(.nv.constant0.matmul_kernel)
        /*3554*/ 	.short	0x0210
        /*3556*/ 	.short	0x0050


	//----- nvinfo : EIATTR_SW_WAR
	.align		4
.L_43:
        /*3558*/ 	.byte	0x04, 0x36
        /*355a*/ 	.short	(.L_45 - .L_44)
.L_44:
        /*355c*/ 	.word	0x00000008
.L_45:


//--------------------- .nv.callgraph             --------------------------
	.section	.nv.callgraph,"",@"SHT_CUDA_CALLGRAPH"
	.align	4
	.sectionentsize	8
	.align		4
        /*0000*/ 	.word	0x00000000
	.align		4
        /*0004*/ 	.word	0xffffffff
	.align		4
        /*0008*/ 	.word	0x00000000
	.align		4
        /*000c*/ 	.word	0xfffffffe
	.align		4
        /*0010*/ 	.word	0x00000000
	.align		4
        /*0014*/ 	.word	0xfffffffd
	.align		4
        /*0018*/ 	.word	0x00000000
	.align		4
        /*001c*/ 	.word	0xfffffffc


//--------------------- .text.matmul_kernel       --------------------------
	.section	.text.matmul_kernel,"ax",@progbits
	.align	128
        .global         matmul_kernel
        .type           matmul_kernel,@function
        .size           matmul_kernel,(.L_x_3 - matmul_kernel)
        .other          matmul_kernel,@"STO_CUDA_ENTRY STV_DEFAULT"
matmul_kernel:
.text.matmul_kernel:
[----:B------:R-:W0:Y:S08]  /*0000*/  LDC R1, c[0x0][0x28] ;  /* 0x00000a00ff017b82 */ /* 0x000e300000000800 */
[----:B------:R-:W1:Y:S01]  /*0010*/  LDC.64 R2, c[0x0][0x228] ;  /* 0x00008a00ff027b82 */ /* 0x000e620000000a00 */
[----:B------:R-:W2:Y:S01]  /*0020*/  S2R R7, SR_CTAID.X ;  /* 0x0000000000077919 */ /* 0x000ea20000002500 */
[----:B0-----:R-:W-:Y:S01]  /*0030*/  VIADD R1, R1, 0xfffff718 ;  /* 0xfffff71801017836 */ /* 0x001fe20000000000 */
[----:B------:R-:W-:Y:S01]  /*0040*/  UMOV UR8, 0x400 ;  /* 0x0000040000087882 */ /* 0x000fe20000000000 */
[----:B------:R-:W-:Y:S01]  /*0050*/  ULDC.64 UR10, c[0x0][0x208] ;  /* 0x00008200000a7ab9 */ /* 0x000fe20000000a00 */
[----:B------:R-:W0:Y:S01]  /*0060*/  S2R R14, SR_TID.X ;  /* 0x00000000000e7919 */ /* 0x000e220000002100 */
[----:B------:R-:W-:-:S02]  /*0070*/  CS2R R24, SRZ ;  /* 0x0000000000187805 */ /* 0x000fc4000001ff00 */
[----:B------:R-:W-:Y:S01]  /*0080*/  CS2R R26, SRZ ;  /* 0x00000000001a7805 */ /* 0x000fe2000001ff00 */
[----:B------:R-:W3:Y:S01]  /*0090*/  LDC R135, c[0x0][0x230] ;  /* 0x00008c00ff877b82 */ /* 0x000ee20000000800 */
[----:B------:R-:W-:Y:S02]  /*00a0*/  CS2R R32, SRZ ;  /* 0x0000000000207805 */ /* 0x000fe4000001ff00 */
[----:B------:R-:W-:Y:S02]  /*00b0*/  CS2R R34, SRZ ;  /* 0x0000000000227805 */ /* 0x000fe4000001ff00 */
[----:B------:R-:W-:Y:S02]  /*00c0*/  CS2R R40, SRZ ;  /* 0x0000000000287805 */ /* 0x000fe4000001ff00 */
[----:B------:R-:W-:Y:S02]  /*00d0*/  CS2R R42, SRZ ;  /* 0x00000000002a7805 */ /* 0x000fe4000001ff00 */
[----:B------:R-:W-:-:S02]  /*00e0*/  CS2R R48, SRZ ;  /* 0x0000000000307805 */ /* 0x000fc4000001ff00 */
[----:B------:R-:W-:Y:S02]  /*00f0*/  CS2R R50, SRZ ;  /* 0x0000000000327805 */ /* 0x000fe4000001ff00 */
[----:B------:R-:W-:Y:S01]  /*0100*/  CS2R R56, SRZ ;  /* 0x0000000000387805 */ /* 0x000fe2000001ff00 */
[----:B------:R-:W4:Y:S01]  /*0110*/  S2UR UR4, SR_CgaCtaId ;  /* 0x00000000000479c3 */ /* 0x000f220000008800 */
[----:B------:R-:W-:Y:S02]  /*0120*/  CS2R R58, SRZ ;  /* 0x00000000003a7805 */ /* 0x000fe4000001ff00 */
[----:B------:R-:W-:Y:S02]  /*0130*/  CS2R R64, SRZ ;  /* 0x0000000000407805 */ /* 0x000fe4000001ff00 */
[----:B------:R-:W-:Y:S02]  /*0140*/  CS2R R66, SRZ ;  /* 0x0000000000427805 */ /* 0x000fe4000001ff00 */
[----:B------:R-:W-:-:S02]  /*0150*/  CS2R R72, SRZ ;  /* 0x0000000000487805 */ /* 0x000fc4000001ff00 */
[----:B------:R-:W-:Y:S02]  /*0160*/  CS2R R74, SRZ ;  /* 0x00000000004a7805 */ /* 0x000fe4000001ff00 */
[----:B------:R-:W-:Y:S02]  /*0170*/  CS2R R80, SRZ ;  /* 0x0000000000507805 */ /* 0x000fe4000001ff00 */
[----:B------:R-:W-:Y:S01]  /*0180*/  CS2R R82, SRZ ;  /* 0x0000000000527805 */ /* 0x000fe2000001ff00 */
[----:B-1----:R-:W-:Y:S01]  /*0190*/  VIADD R0, R3, 0xff ;  /* 0x000000ff03007836 */ /* 0x002fe20000000000 */
[----:B------:R-:W-:Y:S02]  /*01a0*/  CS2R R88, SRZ ;  /* 0x0000000000587805 */ /* 0x000fe4000001ff00 */
[----:B------:R-:W-:Y:S02]  /*01b0*/  CS2R R90, SRZ ;  /* 0x00000000005a7805 */ /* 0x000fe4000001ff00 */
[----:B------:R-:W-:-:S02]  /*01c0*/  CS2R R96, SRZ ;  /* 0x0000000000607805 */ /* 0x000fc4000001ff00 */
[----:B------:R-:W-:Y:S02]  /*01d0*/  CS2R R98, SRZ ;  /* 0x0000000000627805 */ /* 0x000fe4000001ff00 */
[----:B------:R-:W-:Y:S02]  /*01e0*/  SHF.R.S32.HI R5, RZ, 0x1f, R0 ;  /* 0x0000001fff057819 */ /* 0x000fe40000011400 */
[----:B------:R-:W-:Y:S02]  /*01f0*/  CS2R R104, SRZ ;  /* 0x0000000000687805 */ /* 0x000fe4000001ff00 */
[----:B------:R-:W-:Y:S01]  /*0200*/  CS2R R106, SRZ ;  /* 0x00000000006a7805 */ /* 0x000fe2000001ff00 */
[----:B---3--:R-:W-:Y:S01]  /*0210*/  VIADD R135, R135, 0x3f ;  /* 0x0000003f87877836 */ /* 0x008fe20000000000 */
[----:B------:R-:W-:Y:S02]  /*0220*/  LEA.HI R5, R5, R0, RZ, 0x8 ;  /* 0x0000000005057211 */ /* 0x000fe400078f40ff */
[----:B------:R-:W-:-:S02]  /*0230*/  CS2R R112, SRZ ;  /* 0x0000000000707805 */ /* 0x000fc4000001ff00 */
[----:B--2---:R-:W-:Y:S02]  /*0240*/  IABS R10, R7 ;  /* 0x00000007000a7213 */ /* 0x004fe40000000000 */
[----:B------:R-:W-:Y:S02]  /*0250*/  CS2R R114, SRZ ;  /* 0x0000000000727805 */ /* 0x000fe4000001ff00 */
[----:B------:R-:W-:Y:S02]  /*0260*/  SHF.R.S32.HI R5, RZ, 0x8, R5 ;  /* 0x00000008ff057819 */ /* 0x000fe40000011405 */
[----:B------:R-:W-:Y:S02]  /*0270*/  CS2R R120, SRZ ;  /* 0x0000000000787805 */ /* 0x000fe4000001ff00 */
[----:B0-----:R-:W-:Y:S01]  /*0280*/  LOP3.LUT R156, R14, 0x3f, RZ, 0xc0, !PT ;  /* 0x0000003f0e9c7812 */ /* 0x001fe200078ec0ff */
[----:B----4-:R-:W-:Y:S01]  /*0290*/  ULEA UR8, UR4, UR8, 0x18 ;  /* 0x0000000804087291 */ /* 0x010fe2000f8ec03f */
[----:B------:R-:W-:Y:S01]  /*02a0*/  CS2R R122, SRZ ;  /* 0x00000000007a7805 */ /* 0x000fe2000001ff00 */
[----:B------:R-:W-:Y:S01]  /*02b0*/  IMAD.SHL.U32 R6, R5, 0x4, RZ ;  /* 0x0000000405067824 */ /* 0x000fe200078e00ff */
[----:B------:R-:W-:-:S02]  /*02c0*/  CS2R R128, SRZ ;  /* 0x0000000000807805 */ /* 0x000fc4000001ff00 */
[----:B------:R-:W-:Y:S02]  /*02d0*/  CS2R R130, SRZ ;  /* 0x0000000000827805 */ /* 0x000fe4000001ff00 */
[----:B------:R-:W-:Y:S02]  /*02e0*/  CS2R R136, SRZ ;  /* 0x0000000000887805 */ /* 0x000fe4000001ff00 */
[----:B------:R-:W-:Y:S02]  /*02f0*/  CS2R R138, SRZ ;  /* 0x00000000008a7805 */ /* 0x000fe4000001ff00 */
[-C--:B------:R-:W-:Y:S02]  /*0300*/  IABS R9, R6.reuse ;  /* 0x0000000600097213 */ /* 0x080fe40000000000 */
[----:B------:R-:W-:Y:S02]  /*0310*/  CS2R R144, SRZ ;  /* 0x0000000000907805 */ /* 0x000fe4000001ff00 */
[----:B------:R-:W-:-:S02]  /*0320*/  IABS R12, R6 ;  /* 0x00000006000c7213 */ /* 0x000fc40000000000 */
[----:B------:R-:W-:Y:S01]  /*0330*/  CS2R R146, SRZ ;  /* 0x0000000000927805 */ /* 0x000fe2000001ff00 */
[----:B------:R-:W0:Y:S08]  /*0340*/  I2F.RP R0, R9 ;  /* 0x0000000900007306 */ /* 0x000e300000209400 */
[----:B0-----:R-:W0:Y:S02]  /*0350*/  MUFU.RCP R0, R0 ;  /* 0x0000000000007308 */ /* 0x001e240000001000 */
[----:B0-----:R-:W-:-:S02]  /*0360*/  VIADD R4, R0, 0xffffffe ;  /* 0x0ffffffe00047836 */ /* 0x001fc40000000000 */
[----:B------:R-:W-:-:S04]  /*0370*/  IMAD.MOV R0, RZ, RZ, -R12 ;  /* 0x000000ffff007224 */ /* 0x000fc800078e0a0c */
[----:B------:R0:W1:Y:S02]  /*0380*/  F2I.FTZ.U32.TRUNC.NTZ R5, R4 ;  /* 0x0000000400057305 */ /* 0x000064000021f000 */
[----:B0-----:R-:W-:Y:S02]  /*0390*/  IMAD.MOV.U32 R4, RZ, RZ, RZ ;  /* 0x000000ffff047224 */ /* 0x001fe400078e00ff */
[----:B-1----:R-:W-:-:S04]  /*03a0*/  IMAD.MOV R8, RZ, RZ, -R5 ;  /* 0x000000ffff087224 */ /* 0x002fc800078e0a05 */
[----:B------:R-:W-:Y:S02]  /*03b0*/  IMAD R11, R8, R9, RZ ;  /* 0x00000009080b7224 */ /* 0x000fe400078e02ff */
[----:B------:R-:W-:Y:S02]  /*03c0*/  IMAD.MOV.U32 R8, RZ, RZ, R10 ;  /* 0x000000ffff087224 */ /* 0x000fe400078e000a */
[----:B------:R-:W-:-:S06]  /*03d0*/  IMAD.HI.U32 R5, R5, R11, R4 ;  /* 0x0000000b05057227 */ /* 0x000fcc00078e0004 */
[----:B------:R-:W-:-:S04]  /*03e0*/  IMAD.HI.U32 R5, R5, R8, RZ ;  /* 0x0000000805057227 */ /* 0x000fc800078e00ff */
[----:B------:R-:W-:-:S05]  /*03f0*/  IMAD R0, R5, R0, R8 ;  /* 0x0000000005007224 */ /* 0x000fca00078e0208 */
[----:B------:R-:W-:-:S13]  /*0400*/  ISETP.GT.U32.AND P1, PT, R9, R0, PT ;  /* 0x000000000900720c */ /* 0x000fda0003f24070 */
[----:B------:R-:W-:Y:S02]  /*0410*/  @!P1 IMAD.IADD R0, R0, 0x1, -R9 ;  /* 0x0000000100009824 */ /* 0x000fe400078e0a09 */
[----:B------:R-:W-:Y:S01]  /*0420*/  @!P1 VIADD R5, R5, 0x1 ;  /* 0x0000000105059836 */ /* 0x000fe20000000000 */
[----:B------:R-:W-:Y:S02]  /*0430*/  ISETP.NE.AND P1, PT, R6, RZ, PT ;  /* 0x000000ff0600720c */ /* 0x000fe40003f25270 */
[----:B------:R-:W-:Y:S02]  /*0440*/  ISETP.GE.U32.AND P0, PT, R0, R9, PT ;  /* 0x000000090000720c */ /* 0x000fe40003f06070 */
[----:B------:R-:W-:-:S04]  /*0450*/  LOP3.LUT R0, R7, R6, RZ, 0x3c, !PT ;  /* 0x0000000607007212 */ /* 0x000fc800078e3cff */
[----:B------:R-:W-:Y:S01]  /*0460*/  ISETP.GE.AND P2, PT, R0, RZ, PT ;  /* 0x000000ff0000720c */ /* 0x000fe20003f46270 */
[----:B------:R-:W-:-:S06]  /*0470*/  VIADD R0, R2, 0x3f ;  /* 0x0000003f02007836 */ /* 0x000fcc0000000000 */
[----:B------:R-:W-:-:S04]  /*0480*/  @P0 VIADD R5, R5, 0x1 ;  /* 0x0000000105050836 */ /* 0x000fc80000000000 */
[----:B------:R-:W-:Y:S01]  /*0490*/  IMAD.MOV.U32 R4, RZ, RZ, R5 ;  /* 0x000000ffff047224 */ /* 0x000fe200078e0005 */
[----:B------:R-:W-:-:S03]  /*04a0*/  SHF.R.S32.HI R5, RZ, 0x1f, R0 ;  /* 0x0000001fff057819 */ /* 0x000fc60000011400 */
[----:B------:R-:W-:Y:S01]  /*04b0*/  @!P2 IMAD.MOV R4, RZ, RZ, -R4 ;  /* 0x000000ffff04a224 */ /* 0x000fe200078e0a04 */
[----:B------:R-:W-:Y:S02]  /*04c0*/  @!P1 LOP3.LUT R4, RZ, R6, RZ, 0x33, !PT ;  /* 0x00000006ff049212 */ /* 0x000fe400078e33ff */
[----:B------:R-:W-:-:S03]  /*04d0*/  LEA.HI R5, R5, R0, RZ, 0x6 ;  /* 0x0000000005057211 */ /* 0x000fc600078f30ff */
[----:B------:R-:W-:Y:S02]  /*04e0*/  IMAD.SHL.U32 R8, R4, 0x4, RZ ;  /* 0x0000000404087824 */ /* 0x000fe400078e00ff */
[----:B------:R-:W-:-:S03]  /*04f0*/  IMAD.MOV R4, RZ, RZ, -R4 ;  /* 0x000000ffff047224 */ /* 0x000fc600078e0a04 */
[----:B------:R-:W-:Y:S01]  /*0500*/  LEA.HI.SX32 R5, R5, -R8, 0x1a ;  /* 0x8000000805057211 */ /* 0x000fe200078fd2ff */
[----:B------:R-:W-:-:S03]  /*0510*/  IMAD R6, R6, R4, R7 ;  /* 0x0000000406067224 */ /* 0x000fc600078e0207 */
[----:B------:R-:W-:Y:S02]  /*0520*/  VIMNMX R13, R5, 0x4, PT ;  /* 0x00000004050d7848 */ /* 0x000fe40003fe0100 */
[----:B------:R-:W-:Y:S02]  /*0530*/  IABS R11, R6 ;  /* 0x00000006000b7213 */ /* 0x000fe40000000000 */
[----:B------:R-:W-:-:S04]  /*0540*/  IABS R9, R13 ;  /* 0x0000000d00097213 */ /* 0x000fc80000000000 */
[----:B------:R-:W0:Y:S08]  /*0550*/  I2F.RP R0, R9 ;  /* 0x0000000900007306 */ /* 0x000e300000209400 */
[----:B0-----:R-:W0:Y:S02]  /*0560*/  MUFU.RCP R0, R0 ;  /* 0x0000000000007308 */ /* 0x001e240000001000 */
[----:B0-----:R-:W-:-:S06]  /*0570*/  VIADD R5, R0, 0xffffffe ;  /* 0x0ffffffe00057836 */ /* 0x001fcc0000000000 */
[----:B------:R-:W0:Y:S02]  /*0580*/  F2I.FTZ.U32.TRUNC.NTZ R5, R5 ;  /* 0x0000000500057305 */ /* 0x000e24000021f000 */
[----:B0-----:R-:W-:-:S04]  /*0590*/  IMAD.MOV R10, RZ, RZ, -R5 ;  /* 0x000000ffff0a7224 */ /* 0x001fc800078e0a05 */
[----:B------:R-:W-:Y:S01]  /*05a0*/  IMAD.MOV.U32 R4, RZ, RZ, R10 ;  /* 0x000000ffff047224 */ /* 0x000fe200078e000a */
[----:B------:R-:W-:-:S03]  /*05b0*/  IABS R10, R13 ;  /* 0x0000000d000a7213 */ /* 0x000fc60000000000 */
[----:B------:R-:W-:Y:S02]  /*05c0*/  IMAD R7, R4, R9, RZ ;  /* 0x0000000904077224 */ /* 0x000fe400078e02ff */
[----:B------:R-:W-:Y:S02]  /*05d0*/  IMAD.MOV.U32 R4, RZ, RZ, RZ ;  /* 0x000000ffff047224 */ /* 0x000fe400078e00ff */
[----:B------:R-:W-:Y:S02]  /*05e0*/  IMAD.MOV R0, RZ, RZ, -R10 ;  /* 0x000000ffff007224 */ /* 0x000fe400078e0a0a */
        /* <DEDUP_REMOVED lines=9> */
[----:B------:R-:W-:-:S07]  /*0680*/  ISETP.GE.AND P2, PT, R0, RZ, PT ;  /* 0x000000ff0000720c */ /* 0x000fce0003f46270 */
[----:B------:R-:W-:Y:S01]  /*0690*/  @P0 VIADD R4, R4, 0x1 ;  /* 0x0000000104040836 */ /* 0x000fe20000000000 */
[----:B------:R-:W-:-:S05]  /*06a0*/  ISETP.GE.AND P0, PT, R135, 0x40, PT ;  /* 0x000000408700780c */ /* 0x000fca0003f06270 */
[----:B------:R-:W-:Y:S01]  /*06b0*/  @!P2 IMAD.MOV R4, RZ, RZ, -R4 ;  /* 0x000000ffff04a224 */ /* 0x000fe200078e0a04 */
[----:B------:R-:W-:-:S05]  /*06c0*/  @!P1 LOP3.LUT R4, RZ, R13, RZ, 0x33, !PT ;  /* 0x0000000dff049212 */ /* 0x000fca00078e33ff */
[----:B------:R-:W-:Y:S02]  /*06d0*/  IMAD.MOV R0, RZ, RZ, -R4 ;  /* 0x000000ffff007224 */ /* 0x000fe400078e0a04 */
[----:B------:R-:W-:Y:S02]  /*06e0*/  IMAD.SHL.U32 R7, R4, 0x100, RZ ;  /* 0x0000010004077824 */ /* 0x000fe400078e00ff */
[----:B------:R-:W-:-:S04]  /*06f0*/  IMAD R0, R13, R0, R6 ;  /* 0x000000000d007224 */ /* 0x000fc800078e0206 */
[----:B------:R-:W-:Y:S01]  /*0700*/  IMAD.IADD R5, R8, 0x1, R0 ;  /* 0x0000000108057824 */ /* 0x000fe200078e0200 */
[----:B------:R-:W-:-:S03]  /*0710*/  SHF.R.U32.HI R0, RZ, 0x6, R14 ;  /* 0x00000006ff007819 */ /* 0x000fc6000001160e */
[----:B------:R-:W-:Y:S01]  /*0720*/  IMAD R10, R5, 0x40, R156 ;  /* 0x00000040050a7824 */ /* 0x000fe200078e029c */
[----:B------:R-:W-:-:S04]  /*0730*/  SGXT.U32 R0, R0, 0x1 ;  /* 0x000000010000781a */ /* 0x000fc80000000000 */
[C-C-:B------:R-:W-:Y:S02]  /*0740*/  LOP3.LUT R152, R7.reuse, 0x2, R0.reuse, 0xfe, !PT ;  /* 0x0000000207987812 */ /* 0x140fe400078efe00 */
[C-C-:B------:R-:W-:Y:S02]  /*0750*/  LOP3.LUT R153, R7.reuse, 0x4, R0.reuse, 0xfe, !PT ;  /* 0x0000000407997812 */ /* 0x140fe400078efe00 */
[C-C-:B------:R-:W-:Y:S01]  /*0760*/  LOP3.LUT R154, R7.reuse, 0x6, R0.reuse, 0xfe, !PT ;  /* 0x00000006079a7812 */ /* 0x140fe200078efe00 */
[----:B------:R-:W-:Y:S01]  /*0770*/  STL [R1+0x4e0], R152 ;  /* 0x0004e09801007387 */ /* 0x000fe20000100800 */
[C-C-:B------:R-:W-:Y:S02]  /*0780*/  LOP3.LUT R155, R7.reuse, 0x8, R0.reuse, 0xfe, !PT ;  /* 0x00000008079b7812 */ /* 0x140fe400078efe00 */
[C-C-:B------:R-:W-:Y:S01]  /*0790*/  LOP3.LUT R157, R7.reuse, 0xa, R0.reuse, 0xfe, !PT ;  /* 0x0000000a079d7812 */ /* 0x140fe200078efe00 */
[----:B------:R-:W-:Y:S01]  /*07a0*/  STL [R1+0x4dc], R153 ;  /* 0x0004dc9901007387 */ /* 0x000fe20000100800 */
[----:B------:R-:W-:-:S02]  /*07b0*/  LOP3.LUT R158, R7, 0xc, R0, 0xfe, !PT ;  /* 0x0000000c079e7812 */ /* 0x000fc400078efe00 */
[C-C-:B------:R-:W-:Y:S01]  /*07c0*/  LOP3.LUT R159, R7.reuse, 0xe, R0.reuse, 0xfe, !PT ;  /* 0x0000000e079f7812 */ /* 0x140fe200078efe00 */
[----:B------:R-:W-:Y:S01]  /*07d0*/  STL [R1+0x4d8], R154 ;  /* 0x0004d89a01007387 */ /* 0x000fe20000100800 */
        /* <DEDUP_REMOVED lines=30> */
[C---:B------:R-:W-:Y:S02]  /*09c0*/  LOP3.LUT R250, R7.reuse, R0, RZ, 0xfc, !PT ;  /* 0x0000000007fa7212 */ /* 0x040fe400078efcff */
[C-C-:B------:R-:W-:Y:S01]  /*09d0*/  LOP3.LUT R180, R7.reuse, 0x38, R0.reuse, 0xfe, !PT ;  /* 0x0000003807b47812 */ /* 0x140fe200078efe00 */
[----:B------:R-:W-:Y:S01]  /*09e0*/  STL [R1+0x4ac], R166 ;  /* 0x0004aca601007387 */ /* 0x000fe20000100800 */
[----:B------:R-:W-:-:S02]  /*09f0*/  LOP3.LUT R181, R7, 0x3a, R0, 0xfe, !PT ;  /* 0x0000003a07b57812 */ /* 0x000fc400078efe00 */
[C-C-:B------:R-:W-:Y:S01]  /*0a00*/  LOP3.LUT R182, R7.reuse, 0x3c, R0.reuse, 0xfe, !PT ;  /* 0x0000003c07b67812 */ /* 0x140fe200078efe00 */
[----:B------:R-:W-:Y:S01]  /*0a10*/  STL [R1+0x4a8], R167 ;  /* 0x0004a8a701007387 */ /* 0x000fe20000100800 */
[----:B------:R-:W-:Y:S02]  /*0a20*/  LOP3.LUT R183, R7, 0x3e, R0, 0xfe, !PT ;  /* 0x0000003e07b77812 */ /* 0x000fe400078efe00 */
[C---:B------:R-:W-:Y:S01]  /*0a30*/  LOP3.LUT R184, R250.reuse, 0x40, RZ, 0xfc, !PT ;  /* 0x00000040fab87812 */ /* 0x040fe200078efcff */
[----:B------:R-:W-:Y:S01]  /*0a40*/  STL [R1+0x4a4], R168 ;  /* 0x0004a4a801007387 */ /* 0x000fe20000100800 */
[C---:B------:R-:W-:Y:S02]  /*0a50*/  LOP3.LUT R185, R250.reuse, 0x42, RZ, 0xfc, !PT ;  /* 0x00000042fab97812 */ /* 0x040fe400078efcff */
[C---:B------:R-:W-:Y:S01]  /*0a60*/  LOP3.LUT R186, R250.reuse, 0x44, RZ, 0xfc, !PT ;  /* 0x00000044faba7812 */ /* 0x040fe200078efcff */
[----:B------:R-:W-:Y:S01]  /*0a70*/  STL [R1+0x4a0], R169 ;  /* 0x0004a0a901007387 */ /* 0x000fe20000100800 */
[----:B------:R-:W-:-:S02]  /*0a80*/  LOP3.LUT R187, R250, 0x46, RZ, 0xfc, !PT ;  /* 0x00000046fabb7812 */ /* 0x000fc400078efcff */
[C---:B------:R-:W-:Y:S01]  /*0a90*/  LOP3.LUT R188, R250.reuse, 0x48, RZ, 0xfc, !PT ;  /* 0x00000048fabc7812 */ /* 0x040fe200078efcff */
[----:B------:R-:W-:Y:S01]  /*0aa0*/  STL [R1+0x49c], R170 ;  /* 0x00049caa01007387 */ /* 0x000fe20000100800 */
[C---:B------:R-:W-:Y:S02]  /*0ab0*/  LOP3.LUT R189, R250.reuse, 0x4a, RZ, 0xfc, !PT ;  /* 0x0000004afabd7812 */ /* 0x040fe400078efcff */
        /* <DEDUP_REMOVED lines=112> */
[----:B------:R-:W-:Y:S04]  /*11c0*/  STL [R1+0x628], R208 ;  /* 0x000628d001007387 */ /* 0x000fe80000100800 */
        /* <DEDUP_REMOVED lines=41> */
[----:B------:R0:W-:Y:S04]  /*1460*/  STL [R1+0x57c], R6 ;  /* 0x00057c0601007387 */ /* 0x0001e80000100800 */
[----:B------:R-:W-:Y:S04]  /*1470*/  STL [R1+0x580], R252 ;  /* 0x000580fc01007387 */ /* 0x000fe80000100800 */
[----:B------:R1:W-:Y:S01]  /*1480*/  STL [R1+0x578], R4 ;  /* 0x0005780401007387 */ /* 0x0003e20000100800 */
[----:B0-----:R-:W-:-:S03]  /*1490*/  LOP3.LUT R6, R250, 0xdc, RZ, 0xfc, !PT ;  /* 0x000000dcfa067812 */ /* 0x001fc600078efcff */
[----:B------:R-:W-:Y:S04]  /*14a0*/  STL [R1+0x574], R12 ;  /* 0x0005740c01007387 */ /* 0x000fe80000100800 */
[----:B------:R-:W-:Y:S01]  /*14b0*/  STL [R1+0x570], R13 ;  /* 0x0005700d01007387 */ /* 0x000fe20000100800 */
[----:B-1----:R-:W-:-:S03]  /*14c0*/  LOP3.LUT R4, R250, 0xe0, RZ, 0xfc, !PT ;  /* 0x000000e0fa047812 */ /* 0x002fc600078efcff */
        /* <DEDUP_REMOVED lines=10> */
[----:B0-----:R-:W-:-:S05]  /*1570*/  LOP3.LUT R7, R250, 0xe2, RZ, 0xfc, !PT ;  /* 0x000000e2fa077812 */ /* 0x001fca00078efcff */
[----:B------:R0:W-:Y:S01]  /*1580*/  STL [R1+0x544], R7 ;  /* 0x0005440701007387 */ /* 0x0001e20000100800 */
[----:B-1----:R-:W-:-:S03]  /*1590*/  LOP3.LUT R4, R250, 0xe6, RZ, 0xfc, !PT ;  /* 0x000000e6fa047812 */ /* 0x002fc600078efcff */
[----:B------:R1:W-:Y:S04]  /*15a0*/  STL [R1+0x540], R8 ;  /* 0x0005400801007387 */ /* 0x0003e80000100800 */
[----:B------:R2:W-:Y:S01]  /*15b0*/  STL [R1+0x53c], R4 ;  /* 0x00053c0401007387 */ /* 0x0005e20000100800 */
[C---:B0-----:R-:W-:Y:S02]  /*15c0*/  LOP3.LUT R7, R250.reuse, 0xe8, RZ, 0xfc, !PT ;  /* 0x000000e8fa077812 */ /* 0x041fe400078efcff */
[----:B-1----:R-:W-:-:S03]  /*15d0*/  LOP3.LUT R8, R250, 0xea, RZ, 0xfc, !PT ;  /* 0x000000eafa087812 */ /* 0x002fc600078efcff */
[----:B------:R0:W-:Y:S01]  /*15e0*/  STL [R1+0x538], R7 ;  /* 0x0005380701007387 */ /* 0x0001e20000100800 */
[----:B--2---:R-:W-:-:S03]  /*15f0*/  LOP3.LUT R4, R250, 0xec, RZ, 0xfc, !PT ;  /* 0x000000ecfa047812 */ /* 0x004fc600078efcff */
        /* <DEDUP_REMOVED lines=14> */
[----:B0-----:R-:W-:-:S03]  /*16e0*/  LOP3.LUT R7, R250, 0xfa, RZ, 0xfc, !PT ;  /* 0x000000fafa077812 */ /* 0x001fc600078efcff */
[----:B------:R2:W-:Y:S01]  /*16f0*/  STL [R1+0x510], R9 ;  /* 0x0005100901007387 */ /* 0x0005e20000100800 */
[----:B-1----:R-:W-:-:S03]  /*1700*/  LOP3.LUT R8, R250, 0xfe, RZ, 0xfc, !PT ;  /* 0x000000fefa087812 */ /* 0x002fc600078efcff */
[----:B------:R2:W-:Y:S04]  /*1710*/  STL [R1+0x514], R7 ;  /* 0x0005140701007387 */ /* 0x0005e80000100800 */
[----:B------:R2:W-:Y:S04]  /*1720*/  STL [R1+0x50c], R8 ;  /* 0x00050c0801007387 */ /* 0x0005e80000100800 */
[----:B------:R2:W-:Y:S01]  /*1730*/  STL [R1+0x4e4], R10 ;  /* 0x0004e40a01007387 */ /* 0x0005e20000100800 */
[----:B------:R-:W-:Y:S05]  /*1740*/  @!P0 BRA `(.L_x_0) ;  /* 0x0000012c000c8947 */ /* 0x000fea0003800000 */
[----:B------:R0:W-:Y:S01]  /*1750*/  STL [R1+0x6e4], R154 ;  /* 0x0006e49a01007387 */ /* 0x0001e20000100800 */
[----:B------:R-:W-:Y:S02]  /*1760*/  IABS R15, R3 ;  /* 0x00000003000f7213 */ /* 0x000fe40000000000 */
[----:B------:R-:W-:Y:S01]  /*1770*/  IABS R11, R2 ;  /* 0x00000002000b7213 */ /* 0x000fe20000000000 */
[----:B------:R1:W-:Y:S01]  /*1780*/  STL [R1+0x6e0], R153 ;  /* 0x0006e09901007387 */ /* 0x0003e20000100800 */
[----:B------:R-:W-:Y:S01]  /*1790*/  IMAD.MOV.U32 R18, RZ, RZ, RZ ;  /* 0x000000ffff127224 */ /* 0x000fe200078e00ff */
[----:B------:R-:W-:Y:S01]  /*17a0*/  IABS R249, R250 ;  /* 0x000000fa00f97213 */ /* 0x000fe20000000000 */
[----:B------:R-:W-:Y:S01]  /*17b0*/  ULDC UR4, c[0x0][0x234] ;  /* 0x00008d0000047ab9 */ /* 0x000fe20000000800 */
[----:B------:R3:W-:Y:S01]  /*17c0*/  STL [R1+0x6dc], R152 ;  /* 0x0006dc9801007387 */ /* 0x0007e20000100800 */
[----:B------:R-:W-:Y:S01]  /*17d0*/  IABS R112, R22 ;  /* 0x0000001600707213 */ /* 0x000fe20000000000 */
[----:B0-----:R-:W-:Y:S01]  /*17e0*/  IMAD.MOV.U32 R154, RZ, RZ, R8 ;  /* 0x000000ffff9a7224 */ /* 0x001fe200078e0008 */
[----:B------:R-:W-:Y:S01]  /*17f0*/  IABS R113, R23 ;  /* 0x0000001700717213 */ /* 0x000fe20000000000 */
[----:B------:R0:W-:Y:S01]  /*1800*/  STL [R1+0x6b0], R156 ;  /* 0x0006b09c01007387 */ /* 0x0001e20000100800 */
[----:B------:R-:W-:Y:S01]  /*1810*/  IABS R109, R17 ;  /* 0x00000011006d7213 */ /* 0x000fe20000000000 */
[----:B-1----:R-:W-:Y:S01]  /*1820*/  IMAD.MOV.U32 R153, RZ, RZ, R7 ;  /* 0x000000ffff997224 */ /* 0x002fe200078e0007 */
[----:B------:R-:W-:Y:S01]  /*1830*/  IABS R111, R21 ;  /* 0x00000015006f7213 */ /* 0x000fe20000000000 */
[----:B------:R-:W-:Y:S01]  /*1840*/  ULDC.64 UR12, c[0x0][0x210] ;  /* 0x00008400000c7ab9 */ /* 0x000fe20000000a00 */
[----:B------:R-:W-:Y:S01]  /*1850*/  IABS R107, R14 ;  /* 0x0000000e006b7213 */ /* 0x000fe20000000000 */
[----:B---3--:R-:W-:Y:S01]  /*1860*/  IMAD.MOV.U32 R152, RZ, RZ, R6 ;  /* 0x000000ffff987224 */ /* 0x008fe200078e0006 */
[----:B------:R-:W-:Y:S01]  /*1870*/  IABS R133, R154 ;  /* 0x0000009a00857213 */ /* 0x000fe20000000000 */
[----:B------:R-:W1:Y:S01]  /*1880*/  I2F.RP R6, R15 ;  /* 0x0000000f00067306 */ /* 0x000e620000209400 */
[----:B------:R-:W3:Y:S01]  /*1890*/  LDL R154, [R1+0x51c] ;  /* 0x00051c00019a7983 */ /* 0x000ee20000100800 */
[----:B------:R-:W-:-:S02]  /*18a0*/  IABS R110, R20 ;  /* 0x00000014006e7213 */ /* 0x000fc40000000000 */
[----:B------:R-:W-:Y:S01]  /*18b0*/  IABS R108, R16 ;  /* 0x00000010006c7213 */ /* 0x000fe20000000000 */
[----:B0-----:R-:W4:Y:S01]  /*18c0*/  LDL R156, [R1+0x578] ;  /* 0x00057800019c7983 */ /* 0x001f220000100800 */
[----:B------:R-:W-:Y:S02]  /*18d0*/  IABS R106, R13 ;  /* 0x0000000d006a7213 */ /* 0x000fe40000000000 */
[----:B------:R-:W-:Y:S01]  /*18e0*/  IABS R105, R12 ;  /* 0x0000000c00697213 */ /* 0x000fe20000000000 */
[----:B--2---:R-:W0:Y:S01]  /*18f0*/  I2F.RP R7, R11 ;  /* 0x0000000b00077306 */ /* 0x004e220000209400 */
[----:B------:R-:W2:Y:S01]  /*1900*/  LDL R0, [R1+0x57c] ;  /* 0x00057c0001007983 */ /* 0x000ea20000100800 */
[----:B------:R-:W-:Y:S02]  /*1910*/  IABS R102, R252 ;  /* 0x000000fc00667213 */ /* 0x000fe40000000000 */
[----:B------:R-:W-:Y:S02]  /*1920*/  IABS R99, R247 ;  /* 0x000000f700637213 */ /* 0x000fe40000000000 */
[----:B------:R-:W-:-:S02]  /*1930*/  IABS R100, R248 ;  /* 0x000000f800647213 */ /* 0x000fc40000000000 */
[----:B------:R-:W-:Y:S01]  /*1940*/  IABS R101, R251 ;  /* 0x000000fb00657213 */ /* 0x000fe20000000000 */
[----:B-1----:R-:W1:Y:S01]  /*1950*/  MUFU.RCP R6, R6 ;  /* 0x0000000600067308 */ /* 0x002e620000001000 */
[----:B------:R-:W-:Y:S02]  /*1960*/  IABS R98, R246 ;  /* 0x000000f600627213 */ /* 0x000fe40000000000 */
[----:B------:R-:W-:Y:S02]  /*1970*/  IABS R97, R245 ;  /* 0x000000f500617213 */ /* 0x000fe40000000000 */
[----:B------:R-:W-:Y:S02]  /*1980*/  IABS R95, R243 ;  /* 0x000000f3005f7213 */ /* 0x000fe40000000000 */
[----:B------:R-:W-:Y:S01]  /*1990*/  IABS R96, R244 ;  /* 0x000000f400607213 */ /* 0x000fe20000000000 */
[----:B0-----:R-:W0:Y:S01]  /*19a0*/  MUFU.RCP R7, R7 ;  /* 0x0000000700077308 */ /* 0x001e220000001000 */
[----:B------:R-:W-:-:S02]  /*19b0*/  IABS R94, R242 ;  /* 0x000000f2005e7213 */ /* 0x000fc40000000000 */
[----:B------:R-:W-:Y:S02]  /*19c0*/  IABS R93, R241 ;  /* 0x000000f1005d7213 */ /* 0x000fe40000000000 */
[----:B------:R-:W-:Y:S02]  /*19d0*/  IABS R91, R239 ;  /* 0x000000ef005b7213 */ /* 0x000fe40000000000 */
[----:B------:R-:W-:Y:S02]  /*19e0*/  IABS R92, R240 ;  /* 0x000000f0005c7213 */ /* 0x000fe40000000000 */
[----:B------:R-:W-:Y:S01]  /*19f0*/  IABS R88, R236 ;  /* 0x000000ec00587213 */ /* 0x000fe20000000000 */
[----:B-1----:R-:W-:Y:S01]  /*1a00*/  VIADD R19, R6, 0xffffffe ;  /* 0x0ffffffe06137836 */ /* 0x002fe20000000000 */
[----:B------:R-:W-:Y:S01]  /*1a10*/  IABS R90, R238 ;  /* 0x000000ee005a7213 */ /* 0x000fe20000000000 */
[----:B------:R-:W-:Y:S01]  /*1a20*/  IMAD.MOV.U32 R6, RZ, RZ, R4 ;  /* 0x000000ffff067224 */ /* 0x000fe200078e0004 */
[----:B------:R-:W-:-:S02]  /*1a30*/  IABS R89, R237 ;  /* 0x000000ed00597213 */ /* 0x000fc40000000000 */
[----:B------:R-:W-:Y:S01]  /*1a40*/  IABS R86, R234 ;  /* 0x000000ea00567213 */ /* 0x000fe20000000000 */
[----:B------:R-:W1:Y:S01]  /*1a50*/  F2I.FTZ.U32.TRUNC.NTZ R19, R19 ;  /* 0x0000001300137305 */ /* 0x000e62000021f000 */
[----:B0-----:R-:W-:Y:S01]  /*1a60*/  VIADD R4, R7, 0xffffffe ;  /* 0x0ffffffe07047836 */ /* 0x001fe20000000000 */
[----:B------:R-:W-:Y:S02]  /*1a70*/  IABS R85, R233 ;  /* 0x000000e900557213 */ /* 0x000fe40000000000 */
[----:B------:R-:W-:Y:S02]  /*1a80*/  IABS R87, R235 ;  /* 0x000000eb00577213 */ /* 0x000fe40000000000 */
[----:B------:R-:W-:Y:S02]  /*1a90*/  IABS R83, R231 ;  /* 0x000000e700537213 */ /* 0x000fe40000000000 */
[----:B------:R-:W-:Y:S01]  /*1aa0*/  IABS R84, R232 ;  /* 0x000000e800547213 */ /* 0x000fe20000000000 */
[----:B------:R0:W5:Y:S01]  /*1ab0*/  F2I.FTZ.U32.TRUNC.NTZ R5, R4 ;  /* 0x0000000400057305 */ /* 0x000162000021f000 */
[----:B------:R-:W-:-:S02]  /*1ac0*/  IABS R81, R229 ;  /* 0x000000e500517213 */ /* 0x000fc40000000000 */
[----:B------:R-:W-:Y:S02]  /*1ad0*/  IABS R82, R230 ;  /* 0x000000e600527213 */ /* 0x000fe40000000000 */
[----:B------:R-:W-:Y:S01]  /*1ae0*/  IABS R78, R226 ;  /* 0x000000e2004e7213 */ /* 0x000fe20000000000 */
[--C-:B-1----:R-:W-:Y:S01]  /*1af0*/  IMAD.MOV R8, RZ, RZ, -R19.reuse ;  /* 0x000000ffff087224 */ /* 0x102fe200078e0a13 */
[----:B------:R-:W-:Y:S02]  /*1b00*/  IABS R80, R228 ;  /* 0x000000e400507213 */ /* 0x000fe40000000000 */
[----:B------:R-:W-:Y:S01]  /*1b10*/  IABS R79, R227 ;  /* 0x000000e3004f7213 */ /* 0x000fe20000000000 */
[----:B------:R-:W-:Y:S01]  /*1b20*/  IMAD R9, R8, R15, RZ ;  /* 0x0000000f08097224 */ /* 0x000fe200078e02ff */
[----:B------:R-:W-:Y:S01]  /*1b30*/  IABS R76, R224 ;  /* 0x000000e0004c7213 */ /* 0x000fe20000000000 */
[----:B0-----:R-:W-:Y:S01]  /*1b40*/  IMAD.MOV.U32 R4, RZ, RZ, RZ ;  /* 0x000000ffff047224 */ /* 0x001fe200078e00ff */
[----:B------:R-:W-:Y:S01]  /*1b50*/  IABS R75, R223 ;  /* 0x000000df004b7213 */ /* 0x000fe20000000000 */
[----:B------:R-:W-:Y:S01]  /*1b60*/  IMAD.HI.U32 R18, R19, R9, R18 ;  /* 0x0000000913127227 */ /* 0x000fe200078e0012 */
[----:B------:R-:W-:-:S02]  /*1b70*/  IABS R9, R10 ;  /* 0x0000000a00097213 */ /* 0x000fc40000000000 */
[----:B------:R-:W-:Y:S01]  /*1b80*/  IABS R77, R225 ;  /* 0x000000e1004d7213 */ /* 0x000fe20000000000 */
[--C-:B-----5:R-:W-:Y:S01]  /*1b90*/  IMAD.MOV R8, RZ, RZ, -R5.reuse ;  /* 0x000000ffff087224 */ /* 0x120fe200078e0a05 */
[----:B------:R-:W-:Y:S01]  /*1ba0*/  IABS R73, R221 ;  /* 0x000000dd00497213 */ /* 0x000fe20000000000 */
[----:B------:R-:W-:Y:S01]  /*1bb0*/  IMAD.MOV.U32 R19, RZ, RZ, R6 ;  /* 0x000000ffff137224 */ /* 0x000fe200078e0006 */
[----:B------:R-:W-:Y:S01]  /*1bc0*/  IABS R74, R222 ;  /* 0x000000de004a7213 */ /* 0x000fe20000000000 */
[----:B------:R-:W-:Y:S01]  /*1bd0*/  IMAD R7, R8, R11, RZ ;  /* 0x0000000b08077224 */ /* 0x000fe200078e02ff */
[----:B------:R-:W-:Y:S01]  /*1be0*/  IABS R71, R219 ;  /* 0x000000db00477213 */ /* 0x000fe20000000000 */
[----:B------:R-:W-:Y:S01]  /*1bf0*/  IMAD.HI.U32 R6, R18, R249, RZ ;  /* 0x000000f912067227 */ /* 0x000fe200078e00ff */
[----:B------:R-:W-:Y:S02]  /*1c00*/  IABS R72, R220 ;  /* 0x000000dc00487213 */ /* 0x000fe40000000000 */
[----:B------:R-:W-:Y:S01]  /*1c10*/  IABS R70, R218 ;  /* 0x000000da00467213 */ /* 0x000fe20000000000 */
[----:B------:R-:W-:Y:S01]  /*1c20*/  IMAD.HI.U32 R4, R5, R7, R4 ;  /* 0x0000000705047227 */ /* 0x000fe200078e0004 */
[----:B------:R-:W-:Y:S01]  /*1c30*/  IABS R69, R217 ;  /* 0x000000d900457213 */ /* 0x000fe20000000000 */
[----:B------:R-:W5:Y:S01]  /*1c40*/  LDL R7, [R1+0x510] ;  /* 0x0005100001077983 */ /* 0x000f620000100800 */
[----:B------:R-:W-:Y:S01]  /*1c50*/  IABS R68, R216 ;  /* 0x000000d800447213 */ /* 0x000fe20000000000 */
[----:B------:R-:W-:Y:S01]  /*1c60*/  IMAD.MOV R6, RZ, RZ, -R6 ;  /* 0x000000ffff067224 */ /* 0x000fe200078e0a06 */
[----:B------:R-:W-:Y:S01]  /*1c70*/  IABS R67, R215 ;  /* 0x000000d700437213 */ /* 0x000fe20000000000 */
[----:B------:R-:W-:Y:S01]  /*1c80*/  IMAD.MOV.U32 R8, RZ, RZ, R153 ;  /* 0x000000ffff087224 */ /* 0x000fe200078e0099 */
[----:B------:R-:W-:Y:S01]  /*1c90*/  IABS R64, R212 ;  /* 0x000000d400407213 */ /* 0x000fe20000000000 */
[----:B------:R-:W-:Y:S01]  /*1ca0*/  IMAD R249, R15, R6, R249 ;  /* 0x000000060ff97224 */ /* 0x000fe200078e02f9 */
[----:B------:R-:W4:Y:S01]  /*1cb0*/  LDL R153, [R1+0x520] ;  /* 0x0005200001997983 */ /* 0x000f220000100800 */
[----:B------:R-:W-:Y:S01]  /*1cc0*/  IMAD.HI.U32 R6, R4, R9, RZ ;  /* 0x0000000904067227 */ /* 0x000fe200078e00ff */
[----:B------:R-:W-:-:S02]  /*1cd0*/  IABS R129, R8 ;  /* 0x0000000800817213 */ /* 0x000fc40000000000 */
[----:B------:R-:W-:Y:S01]  /*1ce0*/  IABS R66, R214 ;  /* 0x000000d600427213 */ /* 0x000fe20000000000 */
[----:B------:R-:W-:Y:S01]  /*1cf0*/  IMAD.HI.U32 R4, R18, R133, RZ ;  /* 0x0000008512047227 */ /* 0x000fe200078e00ff */
[----:B------:R-:W-:Y:S02]  /*1d00*/  IABS R65, R213 ;  /* 0x000000d500417213 */ /* 0x000fe40000000000 */
[----:B------:R-:W-:Y:S01]  /*1d10*/  IABS R62, R210 ;  /* 0x000000d2003e7213 */ /* 0x000fe20000000000 */
[----:B------:R-:W-:Y:S01]  /*1d20*/  IMAD.MOV R8, RZ, RZ, -R6 ;  /* 0x000000ffff087224 */ /* 0x000fe200078e0a06 */
[----:B------:R-:W-:Y:S01]  /*1d30*/  IABS R63, R211 ;  /* 0x000000d3003f7213 */ /* 0x000fe20000000000 */
[----:B------:R-:W-:Y:S01]  /*1d40*/  IMAD.MOV R6, RZ, RZ, -R4 ;  /* 0x000000ffff067224 */ /* 0x000fe200078e0a04 */
[----:B------:R-:W-:Y:S02]  /*1d50*/  IABS R59, R207 ;  /* 0x000000cf003b7213 */ /* 0x000fe40000000000 */
[----:B------:R-:W-:Y:S01]  /*1d60*/  IABS R61, R209 ;  /* 0x000000d1003d7213 */ /* 0x000fe20000000000 */
[----:B------:R-:W-:Y:S01]  /*1d70*/  IMAD R133, R15, R6, R133 ;  /* 0x000000060f857224 */ /* 0x000fe200078e0285 */
[----:B------:R-:W-:Y:S01]  /*1d80*/  IABS R57, R205 ;  /* 0x000000cd00397213 */ /* 0x000fe20000000000 */
[----:B------:R-:W3:Y:S01]  /*1d90*/  LDL R6, [R1+0x528] ;  /* 0x0005280001067983 */ /* 0x000ee20000100800 */
[----:B------:R-:W-:-:S02]  /*1da0*/  IABS R60, R208 ;  /* 0x000000d0003c7213 */ /* 0x000fc40000000000 */
[----:B------:R-:W-:Y:S02]  /*1db0*/  IABS R58, R206 ;  /* 0x000000ce003a7213 */ /* 0x000fe40000000000 */
[----:B------:R-:W-:Y:S02]  /*1dc0*/  IABS R55, R203 ;  /* 0x000000cb00377213 */ /* 0x000fe40000000000 */
[----:B------:R-:W-:Y:S02]  /*1dd0*/  IABS R56, R204 ;  /* 0x000000cc00387213 */ /* 0x000fe40000000000 */
[----:B------:R-:W-:Y:S02]  /*1de0*/  IABS R54, R202 ;  /* 0x000000ca00367213 */ /* 0x000fe40000000000 */
[----:B------:R-:W-:Y:S02]  /*1df0*/  IABS R53, R201 ;  /* 0x000000c900357213 */ /* 0x000fe40000000000 */
        /* <DEDUP_REMOVED lines=28> */
[----:B------:R-:W-:Y:S01]  /*1fc0*/  IABS R25, R173 ;  /* 0x000000ad00197213 */ /* 0x000fe20000000000 */
[----:B------:R-:W-:Y:S01]  /*1fd0*/  UIADD3 UR6, UR8, 0x8000, URZ ;  /* 0x0000800008067890 */ /* 0x000fe2000fffe03f */
[----:B------:R-:W-:Y:S01]  /*1fe0*/  ULDC UR9, c[0x0][0x238] ;  /* 0x00008e0000097ab9 */ /* 0x000fe20000000800 */
[----:B------:R-:W-:Y:S01]  /*1ff0*/  ULDC UR17, c[0x0][0x238] ;  /* 0x00008e0000117ab9 */ /* 0x000fe20000000800 */
[----:B------:R-:W-:Y:S01]  /*2000*/  USHF.R.U32.HI UR14, URZ, 0x4, UR8 ;  /* 0x000000043f0e7899 */ /* 0x000fe20008011608 */
[----:B------:R-:W-:Y:S01]  /*2010*/  ULDC UR20, c[0x0][0x238] ;  /* 0x00008e0000147ab9 */ /* 0x000fe20000000800 */
        /* <DEDUP_REMOVED lines=10> */
[----:B------:R-:W-:Y:S01]  /*20c0*/  UMOV UR5, URZ ;  /* 0x0000003f00057c82 */ /* 0x000fe20008000000 */
        /* <DEDUP_REMOVED lines=9> */
[----:B-----5:R-:W-:-:S05]  /*2160*/  IABS R130, R7 ;  /* 0x0000000700827213 */ /* 0x020fca0000000000 */
[----:B------:R-:W-:-:S04]  /*2170*/  IMAD.HI.U32 R5, R18, R130, RZ ;  /* 0x0000008212057227 */ /* 0x000fc800078e00ff */
[----:B------:R-:W-:-:S04]  /*2180*/  IMAD.MOV R7, RZ, RZ, -R5 ;  /* 0x000000ffff077224 */ /* 0x000fc800078e0a05 */
[----:B------:R-:W-:Y:S02]  /*2190*/  IMAD R130, R15, R7, R130 ;  /* 0x000000070f827224 */ /* 0x000fe400078e0282 */
[----:B------:R-:W5:Y:S01]  /*21a0*/  LDL R7, [R1+0x524] ;  /* 0x0005240001077983 */ /* 0x000f620000100800 */
[----:B------:R-:W-:-:S03]  /*21b0*/  IMAD R9, R11, R8, R9 ;  /* 0x000000080b097224 */ /* 0x000fc600078e0209 */
[----:B------:R-:W2:Y:S01]  /*21c0*/  LDL R8, [R1+0x52c] ;  /* 0x00052c0001087983 */ /* 0x000ea20000100800 */
[----:B---3--:R-:W-:Y:S02]  /*21d0*/  IABS R124, R6 ;  /* 0x00000006007c7213 */ /* 0x008fe40000000000 */
[----:B------:R-:W-:Y:S01]  /*21e0*/  IABS R128, R19 ;  /* 0x0000001300807213 */ /* 0x000fe20000000000 */
[----:B------:R-:W-:Y:S01]  /*21f0*/  IMAD.MOV.U32 R19, RZ, RZ, R152 ;  /* 0x000000ffff137224 */ /* 0x000fe200078e0098 */
[----:B------:R-:W-:Y:S01]  /*2200*/  IABS R127, R154 ;  /* 0x0000009a007f7213 */ /* 0x000fe20000000000 */
[----:B------:R-:W3:Y:S01]  /*2210*/  LDL R152, [R1+0x530] ;  /* 0x0005300001987983 */ /* 0x000ee20000100800 */
[----:B----4-:R-:W-:-:S03]  /*2220*/  IABS R126, R153 ;  /* 0x00000099007e7213 */ /* 0x010fc60000000000 */
[----:B------:R-:W4:Y:S04]  /*2230*/  LDL.LU R154, [R1+0x6e4] ;  /* 0x0006e400019a7983 */ /* 0x000f280000300800 */
[----:B------:R-:W4:Y:S01]  /*2240*/  LDL.LU R153, [R1+0x6e0] ;  /* 0x0006e00001997983 */ /* 0x000f220000300800 */
[----:B-----5:R-:W-:Y:S01]  /*2250*/  IABS R125, R7 ;  /* 0x00000007007d7213 */ /* 0x020fe20000000000 */
[C---:B------:R-:W-:Y:S02]  /*2260*/  IMAD.HI.U32 R5, R18.reuse, R128, RZ ;  /* 0x0000008012057227 */ /* 0x040fe400078e00ff */
[----:B------:R-:W5:Y:S02]  /*2270*/  LDL R7, [R1+0x540] ;  /* 0x0005400001077983 */ /* 0x000f640000100800 */
[----:B------:R-:W-:-:S04]  /*2280*/  IMAD.HI.U32 R6, R18, R125, RZ ;  /* 0x0000007d12067227 */ /* 0x000fc800078e00ff */
[----:B------:R-:W-:-:S04]  /*2290*/  IMAD.MOV R6, RZ, RZ, -R6 ;  /* 0x000000ffff067224 */ /* 0x000fc800078e0a06 */
[----:B------:R-:W-:Y:S02]  /*22a0*/  IMAD R125, R15, R6, R125 ;  /* 0x000000060f7d7224 */ /* 0x000fe400078e027d */
[----:B------:R-:W4:Y:S01]  /*22b0*/  LDL R6, [R1+0x534] ;  /* 0x0005340001067983 */ /* 0x000f220000100800 */
[----:B------:R-:W-:-:S04]  /*22c0*/  IMAD.HI.U32 R4, R18, R129, RZ ;  /* 0x0000008112047227 */ /* 0x000fc800078e00ff */
[----:B------:R-:W-:Y:S02]  /*22d0*/  IMAD.MOV R5, RZ, RZ, -R5 ;  /* 0x000000ffff057224 */ /* 0x000fe400078e0a05 */
[----:B------:R-:W-:Y:S02]  /*22e0*/  IMAD.MOV R4, RZ, RZ, -R4 ;  /* 0x000000ffff047224 */ /* 0x000fe400078e0a04 */
[----:B------:R-:W-:Y:S02]  /*22f0*/  IMAD R128, R15, R5, R128 ;  /* 0x000000050f807224 */ /* 0x000fe400078e0280 */
[----:B------:R-:W-:Y:S01]  /*2300*/  IMAD.HI.U32 R5, R18, R126, RZ ;  /* 0x0000007e12057227 */ /* 0x000fe200078e00ff */
[----:B--2---:R-:W-:-:S03]  /*2310*/  IABS R123, R8 ;  /* 0x00000008007b7213 */ /* 0x004fc60000000000 */
[----:B------:R-:W-:Y:S02]  /*2320*/  IMAD R129, R15, R4, R129 ;  /* 0x000000040f817224 */ /* 0x000fe400078e0281 */
[----:B------:R-:W-:-:S04]  /*2330*/  IMAD.HI.U32 R4, R18, R127, RZ ;  /* 0x0000007f12047227 */ /* 0x000fc800078e00ff */
[----:B------:R-:W-:Y:S02]  /*2340*/  IMAD.MOV R5, RZ, RZ, -R5 ;  /* 0x000000ffff057224 */ /* 0x000fe400078e0a05 */
[----:B------:R-:W-:Y:S02]  /*2350*/  IMAD.MOV R8, RZ, RZ, -R4 ;  /* 0x000000ffff087224 */ /* 0x000fe400078e0a04 */
[----:B------:R-:W-:Y:S02]  /*2360*/  IMAD R126, R15, R5, R126 ;  /* 0x000000050f7e7224 */ /* 0x000fe400078e027e */
[----:B------:R-:W-:Y:S01]  /*2370*/  IMAD.HI.U32 R5, R18, R123, RZ ;  /* 0x0000007b12057227 */ /* 0x000fe200078e00ff */
[----:B---3--:R-:W-:-:S03]  /*2380*/  IABS R122, R152 ;  /* 0x00000098007a7213 */ /* 0x008fc60000000000 */
[C---:B------:R-:W-:Y:S02]  /*2390*/  IMAD R127, R15.reuse, R8, R127 ;  /* 0x000000080f7f7224 */ /* 0x040fe400078e027f */
[----:B------:R-:W2:Y:S04]  /*23a0*/  LDL R8, [R1+0x53c] ;  /* 0x00053c0001087983 */ /* 0x000ea80000100800 */
[----:B------:R-:W3:Y:S01]  /*23b0*/  LDL.LU R152, [R1+0x6dc] ;  /* 0x0006dc0001987983 */ /* 0x000ee20000300800 */
[----:B----4-:R-:W-:Y:S01]  /*23c0*/  IABS R121, R6 ;  /* 0x0000000600797213 */ /* 0x010fe20000000000 */
[----:B------:R-:W-:Y:S02]  /*23d0*/  IMAD.MOV R6, RZ, RZ, -R5 ;  /* 0x000000ffff067224 */ /* 0x000fe400078e0a05 */
[----:B------:R-:W4:Y:S02]  /*23e0*/  LDL R5, [R1+0x538] ;  /* 0x0005380001057983 */ /* 0x000f240000100800 */
[----:B------:R-:W-:-:S02]  /*23f0*/  IMAD R123, R15, R6, R123 ;  /* 0x000000060f7b7224 */ /* 0x000fc400078e027b */
[----:B------:R-:W-:-:S04]  /*2400*/  IMAD.HI.U32 R4, R18, R124, RZ ;  /* 0x0000007c12047227 */ /* 0x000fc800078e00ff */
[----:B------:R-:W-:-:S04]  /*2410*/  IMAD.MOV R4, RZ, RZ, -R4 ;  /* 0x000000ffff047224 */ /* 0x000fc800078e0a04 */
[----:B------:R-:W-:Y:S02]  /*2420*/  IMAD R124, R15, R4, R124 ;  /* 0x000000040f7c7224 */ /* 0x000fe400078e027c */
[----:B------:R-:W-:Y:S01]  /*2430*/  IMAD.HI.U32 R4, R18, R122, RZ ;  /* 0x0000007a12047227 */ /* 0x000fe200078e00ff */
[----:B-----5:R-:W-:-:S03]  /*2440*/  IABS R118, R7 ;  /* 0x0000000700767213 */ /* 0x020fc60000000000 */
[----:B------:R-:W-:Y:S01]  /*2450*/  IMAD.MOV R7, RZ, RZ, -R4 ;  /* 0x000000ffff077224 */ /* 0x000fe200078e0a04 */
[----:B--2---:R-:W-:-:S03]  /*2460*/  IABS R119, R8 ;  /* 0x0000000800777213 */ /* 0x004fc60000000000 */
[----:B------:R-:W-:Y:S02]  /*2470*/  IMAD R122, R15, R7, R122 ;  /* 0x000000070f7a7224 */ /* 0x000fe400078e027a */
[----:B------:R-:W2:Y:S01]  /*2480*/  LDL R7, [R1+0x54c] ;  /* 0x00054c0001077983 */ /* 0x000ea20000100800 */
[----:B----4-:R-:W-:-:S05]  /*2490*/  IABS R120, R5 ;  /* 0x0000000500787213 */ /* 0x010fca0000000000 */
[----:B------:R-:W-:-:S04]  /*24a0*/  IMAD.HI.U32 R6, R18, R120, RZ ;  /* 0x0000007812067227 */ /* 0x000fc800078e00ff */
[----:B------:R-:W-:Y:S02]  /*24b0*/  IMAD.MOV R6, RZ, RZ, -R6 ;  /* 0x000000ffff067224 */ /* 0x000fe400078e0a06 */
[----:B------:R-:W-:-:S04]  /*24c0*/  IMAD.HI.U32 R5, R18, R121, RZ ;  /* 0x0000007912057227 */ /* 0x000fc800078e00ff */
[----:B------:R-:W-:Y:S02]  /*24d0*/  IMAD R120, R15, R6, R120 ;  /* 0x000000060f787224 */ /* 0x000fe400078e0278 */
[----:B------:R-:W4:Y:S01]  /*24e0*/  LDL R6, [R1+0x544] ;  /* 0x0005440001067983 */ /* 0x000f220000100800 */
[----:B------:R-:W-:-:S04]  /*24f0*/  IMAD.MOV R8, RZ, RZ, -R5 ;  /* 0x000000ffff087224 */ /* 0x000fc800078e0a05 */
[----:B------:R-:W-:Y:S02]  /*2500*/  IMAD R121, R15, R8, R121 ;  /* 0x000000080f797224 */ /* 0x000fe400078e0279 */
[----:B------:R-:W5:Y:S01]  /*2510*/  LDL R8, [R1+0x548] ;  /* 0x0005480001087983 */ /* 0x000f620000100800 */
[----:B------:R-:W-:Y:S02]  /*2520*/  ISETP.GT.U32.AND P0, PT, R11, R9, PT ;  /* 0x000000090b00720c */ /* 0x000fe40003f04070 */
[C---:B------:R-:W-:Y:S02]  /*2530*/  ISETP.GT.U32.AND P2, PT, R15.reuse, R249, PT ;  /* 0x000000f90f00720c */ /* 0x040fe40003f44070 */
[----:B------:R-:W-:-:S09]  /*2540*/  ISETP.GT.U32.AND P4, PT, R15, R130, PT ;  /* 0x000000820f00720c */ /* 0x000fd20003f84070 */
[----:B------:R-:W-:Y:S01]  /*2550*/  @!P0 IMAD.IADD R9, R9, 0x1, -R11 ;  /* 0x0000000109098824 */ /* 0x000fe200078e0a0b */
[----:B------:R-:W-:-:S04]  /*2560*/  ISETP.GT.U32.AND P1, PT, R15, R128, PT ;  /* 0x000000800f00720c */ /* 0x000fc80003f24070 */
[----:B------:R-:W-:Y:S02]  /*2570*/  ISETP.GT.U32.AND P0, PT, R11, R9, PT ;  /* 0x000000090b00720c */ /* 0x000fe40003f04070 */
[C---:B------:R-:W-:Y:S02]  /*2580*/  ISETP.GT.U32.AND P3, PT, R15.reuse, R133, PT ;  /* 0x000000850f00720c */ /* 0x040fe40003f64070 */
[----:B------:R-:W-:Y:S01]  /*2590*/  ISETP.GT.U32.AND P5, PT, R15, R129, PT ;  /* 0x000000810f00720c */ /* 0x000fe20003fa4070 */
[--C-:B------:R-:W-:Y:S01]  /*25a0*/  @!P2 IMAD.IADD R249, R249, 0x1, -R15.reuse ;  /* 0x00000001f9f9a824 */ /* 0x100fe200078e0a0f */
[C---:B------:R-:W-:Y:S01]  /*25b0*/  ISETP.GT.U32.AND P2, PT, R15.reuse, R125, PT ;  /* 0x0000007d0f00720c */ /* 0x040fe20003f44070 */
[--C-:B------:R-:W-:Y:S01]  /*25c0*/  @!P4 IMAD.IADD R130, R130, 0x1, -R15.reuse ;  /* 0x000000018282c824 */ /* 0x100fe200078e0a0f */
[----:B------:R-:W-:Y:S01]  /*25d0*/  ISETP.GT.U32.AND P4, PT, R15, R123, PT ;  /* 0x0000007b0f00720c */ /* 0x000fe20003f84070 */
[----:B------:R-:W-:-:S04]  /*25e0*/  @!P1 IMAD.IADD R128, R128, 0x1, -R15 ;  /* 0x0000000180809824 */ /* 0x000fc800078e0a0f */
[----:B------:R-:W-:Y:S01]  /*25f0*/  @!P0 IMAD.IADD R9, R9, 0x1, -R11 ;  /* 0x0000000109098824 */ /* 0x000fe200078e0a0b */
[C---:B------:R-:W-:Y:S02]  /*2600*/  ISETP.GT.U32.AND P0, PT, R15.reuse, R127, PT ;  /* 0x0000007f0f00720c */ /* 0x040fe40003f04070 */
[----:B------:R-:W-:Y:S01]  /*2610*/  ISETP.GT.U32.AND P1, PT, R15, R121, PT ;  /* 0x000000790f00720c */ /* 0x000fe20003f24070 */
[--C-:B------:R-:W-:Y:S01]  /*2620*/  @!P3 IMAD.IADD R133, R133, 0x1, -R15.reuse ;  /* 0x000000018585b824 */ /* 0x100fe200078e0a0f */
[----:B------:R-:W-:Y:S01]  /*2630*/  ISETP.GT.U32.AND P6, PT, R15, R126, PT ;  /* 0x0000007e0f00720c */ /* 0x000fe20003fc4070 */
[----:B------:R-:W-:Y:S01]  /*2640*/  @!P5 IMAD.IADD R129, R129, 0x1, -R15 ;  /* 0x000000018181d824 */ /* 0x000fe200078e0a0f */
[C---:B------:R-:W-:Y:S01]  /*2650*/  ISETP.GT.U32.AND P3, PT, R15.reuse, R124, PT ;  /* 0x0000007c0f00720c */ /* 0x040fe20003f64070 */
[----:B------:R-:W-:Y:S01]  /*2660*/  IMAD.HI.U32 R4, R18, R119, RZ ;  /* 0x0000007712047227 */ /* 0x000fe200078e00ff */
[----:B------:R-:W-:-:S03]  /*2670*/  ISETP.GT.U32.AND P5, PT, R15, R122, PT ;  /* 0x0000007a0f00720c */ /* 0x000fc60003fa4070 */
[--C-:B------:R-:W-:Y:S01]  /*2680*/  @!P2 IMAD.IADD R125, R125, 0x1, -R15.reuse ;  /* 0x000000017d7da824 */ /* 0x100fe200078e0a0f */
[----:B------:R-:W-:Y:S01]  /*2690*/  ISETP.GT.U32.AND P2, PT, R15, R133, PT ;  /* 0x000000850f00720c */ /* 0x000fe20003f44070 */
[--C-:B------:R-:W-:Y:S01]  /*26a0*/  @!P0 IMAD.IADD R127, R127, 0x1, -R15.reuse ;  /* 0x000000017f7f8824 */ /* 0x100fe200078e0a0f */
[----:B------:R-:W-:Y:S01]  /*26b0*/  ISETP.GT.U32.AND P0, PT, R15, R120, PT ;  /* 0x000000780f00720c */ /* 0x000fe20003f04070 */
[--C-:B------:R-:W-:Y:S01]  /*26c0*/  @!P4 IMAD.IADD R123, R123, 0x1, -R15.reuse ;  /* 0x000000017b7bc824 */ /* 0x100fe200078e0a0f */
[----:B------:R-:W-:Y:S01]  /*26d0*/  ISETP.GT.U32.AND P4, PT, R15, R129, PT ;  /* 0x000000810f00720c */ /* 0x000fe20003f84070 */
[----:B------:R-:W-:Y:S02]  /*26e0*/  IMAD.MOV R4, RZ, RZ, -R4 ;  /* 0x000000ffff047224 */ /* 0x000fe400078e0a04 */
[----:B------:R-:W-:Y:S01]  /*26f0*/  @!P1 IMAD.IADD R121, R121, 0x1, -R15 ;  /* 0x0000000179799824 */ /* 0x000fe200078e0a0f */
[C---:B------:R-:W-:Y:S01]  /*2700*/  ISETP.GT.U32.AND P1, PT, R15.reuse, R127, PT ;  /* 0x0000007f0f00720c */ /* 0x040fe20003f24070 */
[----:B------:R-:W-:Y:S01]  /*2710*/  IMAD R119, R15, R4, R119 ;  /* 0x000000040f777224 */ /* 0x000fe200078e0277 */
[----:B------:R-:W-:Y:S01]  /*2720*/  IABS R114, R19 ;  /* 0x0000001300727213 */ /* 0x000fe20000000000 */
[----:B------:R-:W-:-:S04]  /*2730*/  IMAD.HI.U32 R5, R18, R118, RZ ;  /* 0x0000007612057227 */ /* 0x000fc800078e00ff */
[----:B------:R-:W-:Y:S02]  /*2740*/  IMAD.MOV R5, RZ, RZ, -R5 ;  /* 0x000000ffff057224 */ /* 0x000fe400078e0a05 */
[--C-:B------:R-:W-:Y:S02]  /*2750*/  @!P6 IMAD.IADD R126, R126, 0x1, -R15.reuse ;  /* 0x000000017e7ee824 */ /* 0x100fe400078e0a0f */
[--C-:B------:R-:W-:Y:S01]  /*2760*/  @!P3 IMAD.IADD R124, R124, 0x1, -R15.reuse ;  /* 0x000000017c7cb824 */ /* 0x100fe200078e0a0f */
[C---:B------:R-:W-:Y:S01]  /*2770*/  ISETP.GT.U32.AND P3, PT, R15.reuse, R130, PT ;  /* 0x000000820f00720c */ /* 0x040fe20003f64070 */
[--C-:B------:R-:W-:Y:S01]  /*2780*/  @!P5 IMAD.IADD R122, R122, 0x1, -R15.reuse ;  /* 0x000000017a7ad824 */ /* 0x100fe200078e0a0f */
[C---:B------:R-:W-:Y:S01]  /*2790*/  ISETP.GT.U32.AND P5, PT, R15.reuse, R128, PT ;  /* 0x000000800f00720c */ /* 0x040fe20003fa4070 */
[C---:B------:R-:W-:Y:S01]  /*27a0*/  IMAD R118, R15.reuse, R5, R118 ;  /* 0x000000050f767224 */ /* 0x040fe200078e0276 */
[----:B--2---:R-:W-:Y:S01]  /*27b0*/  IABS R115, R7 ;  /* 0x0000000700737213 */ /* 0x004fe20000000000 */
[--C-:B------:R-:W-:Y:S01]  /*27c0*/  @!P0 IMAD.IADD R120, R120, 0x1, -R15.reuse ;  /* 0x0000000178788824 */ /* 0x100fe200078e0a0f */
[----:B------:R-:W-:Y:S01]  /*27d0*/  ISETP.GT.U32.AND P6, PT, R15, R249, PT ;  /* 0x000000f90f00720c */ /* 0x000fe20003fc4070 */
[--C-:B------:R-:W-:Y:S01]  /*27e0*/  @!P2 IMAD.IADD R133, R133, 0x1, -R15.reuse ;  /* 0x000000018585a824 */ /* 0x100fe200078e0a0f */
[----:B------:R-:W-:Y:S01]  /*27f0*/  ISETP.GT.U32.AND P0, PT, R15, R126, PT ;  /* 0x0000007e0f00720c */ /* 0x000fe20003f04070 */
[----:B------:R-:W-:Y:S01]  /*2800*/  @!P4 IMAD.IADD R129, R129, 0x1, -R15 ;  /* 0x000000018181c824 */ /* 0x000fe200078e0a0f */
[----:B------:R-:W-:-:S02]  /*2810*/  ISETP.GT.U32.AND P2, PT, R15, R125, PT ;  /* 0x0000007d0f00720c */ /* 0x000fc40003f44070 */
[----:B------:R-:W-:Y:S01]  /*2820*/  ISETP.GT.U32.AND P4, PT, R15, R123, PT ;  /* 0x0000007b0f00720c */ /* 0x000fe20003f84070 */
[--C-:B------:R-:W-:Y:S01]  /*2830*/  @!P1 IMAD.IADD R127, R127, 0x1, -R15.reuse ;  /* 0x000000017f7f9824 */ /* 0x100fe200078e0a0f */
[C---:B------:R-:W-:Y:S01]  /*2840*/  ISETP.GT.U32.AND P1, PT, R15.reuse, R121, PT ;  /* 0x000000790f00720c */ /* 0x040fe20003f24070 */
[--C-:B------:R-:W-:Y:S01]  /*2850*/  @!P3 IMAD.IADD R130, R130, 0x1, -R15.reuse ;  /* 0x000000018282b824 */ /* 0x100fe200078e0a0f */
[C---:B------:R-:W-:Y:S01]  /*2860*/  ISETP.GT.U32.AND P3, PT, R15.reuse, R124, PT ;  /* 0x0000007c0f00720c */ /* 0x040fe20003f64070 */
[--C-:B------:R-:W-:Y:S01]  /*2870*/  @!P5 IMAD.IADD R128, R128, 0x1, -R15.reuse ;  /* 0x000000018080d824 */ /* 0x100fe200078e0a0f */
[----:B------:R-:W-:Y:S01]  /*2880*/  ISETP.GT.U32.AND P5, PT, R15, R122, PT ;  /* 0x0000007a0f00720c */ /* 0x000fe20003fa4070 */
[--C-:B------:R-:W-:Y:S01]  /*2890*/  @!P6 IMAD.IADD R249, R249, 0x1, -R15.reuse ;  /* 0x00000001f9f9e824 */ /* 0x100fe200078e0a0f */
[C---:B------:R-:W-:Y:S01]  /*28a0*/  ISETP.GT.U32.AND P6, PT, R15.reuse, R120, PT ;  /* 0x000000780f00720c */ /* 0x040fe20003fc4070 */
[--C-:B------:R-:W-:Y:S01]  /*28b0*/  @!P0 IMAD.IADD R126, R126, 0x1, -R15.reuse ;  /* 0x000000017e7e8824 */ /* 0x100fe200078e0a0f */
[----:B------:R-:W-:Y:S01]  /*28c0*/  ISETP.GT.U32.AND P0, PT, R15, R119, PT ;  /* 0x000000770f00720c */ /* 0x000fe20003f04070 */
[--C-:B------:R-:W-:Y:S01]  /*28d0*/  @!P2 IMAD.IADD R125, R125, 0x1, -R15.reuse ;  /* 0x000000017d7da824 */ /* 0x100fe200078e0a0f */
[----:B------:R-:W-:Y:S01]  /*28e0*/  ISETP.GT.U32.AND P2, PT, R15, R118, PT ;  /* 0x000000760f00720c */ /* 0x000fe20003f44070 */
[----:B------:R-:W-:-:S02]  /*28f0*/  @!P4 IMAD.IADD R123, R123, 0x1, -R15 ;  /* 0x000000017b7bc824 */ /* 0x000fc400078e0a0f */
[--C-:B------:R-:W-:Y:S02]  /*2900*/  @!P1 IMAD.IADD R121, R121, 0x1, -R15.reuse ;  /* 0x0000000179799824 */ /* 0x100fe400078e0a0f */
[--C-:B------:R-:W-:Y:S02]  /*2910*/  @!P3 IMAD.IADD R124, R124, 0x1, -R15.reuse ;  /* 0x000000017c7cb824 */ /* 0x100fe400078e0a0f */
[--C-:B------:R-:W-:Y:S02]  /*2920*/  @!P5 IMAD.IADD R122, R122, 0x1, -R15.reuse ;  /* 0x000000017a7ad824 */ /* 0x100fe400078e0a0f */
[--C-:B------:R-:W-:Y:S02]  /*2930*/  @!P6 IMAD.IADD R120, R120, 0x1, -R15.reuse ;  /* 0x000000017878e824 */ /* 0x100fe400078e0a0f */
[--C-:B------:R-:W-:Y:S02]  /*2940*/  @!P0 IMAD.IADD R119, R119, 0x1, -R15.reuse ;  /* 0x0000000177778824 */ /* 0x100fe400078e0a0f */
[----:B------:R-:W-:Y:S01]  /*2950*/  @!P2 IMAD.IADD R118, R118, 0x1, -R15 ;  /* 0x000000017676a824 */ /* 0x000fe200078e0a0f */
[----:B------:R-:W-:-:S02]  /*2960*/  IABS R104, R156 ;  /* 0x0000009c00687213 */ /* 0x000fc40000000000 */
[----:B------:R-:W-:Y:S02]  /*2970*/  IABS R103, R0 ;  /* 0x0000000000677213 */ /* 0x000fe40000000000 */
[----:B----4-:R-:W-:-:S05]  /*2980*/  IABS R117, R6 ;  /* 0x0000000600757213 */ /* 0x010fca0000000000 */
[----:B------:R-:W-:Y:S01]  /*2990*/  IMAD.HI.U32 R4, R18, R117, RZ ;  /* 0x0000007512047227 */ /* 0x000fe200078e00ff */
[----:B-----5:R-:W-:-:S03]  /*29a0*/  IABS R116, R8 ;  /* 0x0000000800747213 */ /* 0x020fc60000000000 */
[----:B------:R-:W-:Y:S02]  /*29b0*/  IMAD.MOV R8, RZ, RZ, -R4 ;  /* 0x000000ffff087224 */ /* 0x000fe400078e0a04 */
[----:B------:R-:W-:-:S04]  /*29c0*/  IMAD.HI.U32 R4, R18, R114, RZ ;  /* 0x0000007212047227 */ /* 0x000fc800078e00ff */
[----:B------:R-:W-:-:S04]  /*29d0*/  IMAD.HI.U32 R5, R18, R116, RZ ;  /* 0x0000007412057227 */ /* 0x000fc800078e00ff */
[----:B------:R-:W-:Y:S02]  /*29e0*/  IMAD.MOV R4, RZ, RZ, -R4 ;  /* 0x000000ffff047224 */ /* 0x000fe400078e0a04 */
[----:B------:R-:W-:-:S04]  /*29f0*/  IMAD.HI.U32 R6, R18, R115, RZ ;  /* 0x0000007312067227 */ /* 0x000fc800078e00ff */
[----:B------:R-:W-:Y:S02]  /*2a00*/  IMAD.MOV R5, RZ, RZ, -R5 ;  /* 0x000000ffff057224 */ /* 0x000fe400078e0a05 */
[----:B------:R-:W-:Y:S02]  /*2a10*/  IMAD R114, R15, R4, R114 ;  /* 0x000000040f727224 */ /* 0x000fe400078e0272 */
[----:B------:R-:W-:-:S04]  /*2a20*/  IMAD.HI.U32 R4, R18, R112, RZ ;  /* 0x0000007012047227 */ /* 0x000fc800078e00ff */
[----:B------:R-:W-:Y:S02]  /*2a30*/  IMAD.MOV R6, RZ, RZ, -R6 ;  /* 0x000000ffff067224 */ /* 0x000fe400078e0a06 */
[----:B------:R-:W-:Y:S02]  /*2a40*/  IMAD R116, R15, R5, R116 ;  /* 0x000000050f747224 */ /* 0x000fe400078e0274 */
[----:B------:R-:W-:-:S04]  /*2a50*/  IMAD.HI.U32 R5, R18, R113, RZ ;  /* 0x0000007112057227 */ /* 0x000fc800078e00ff */
[----:B------:R-:W-:Y:S02]  /*2a60*/  IMAD.MOV R7, RZ, RZ, -R4 ;  /* 0x000000ffff077224 */ /* 0x000fe400078e0a04 */
[----:B------:R-:W-:Y:S01]  /*2a70*/  IMAD.HI.U32 R4, R18, R109, RZ ;  /* 0x0000006d12047227 */ /* 0x000fe200078e00ff */
[----:B------:R-:W-:-:S03]  /*2a80*/  ISETP.GT.U32.AND P4, PT, R15, R116, PT ;  /* 0x000000740f00720c */ /* 0x000fc60003f84070 */
[----:B------:R-:W-:Y:S02]  /*2a90*/  IMAD R115, R15, R6, R115 ;  /* 0x000000060f737224 */ /* 0x000fe400078e0273 */
[----:B------:R-:W-:Y:S02]  /*2aa0*/  IMAD.MOV R6, RZ, RZ, -R5 ;  /* 0x000000ffff067224 */ /* 0x000fe400078e0a05 */
[----:B------:R-:W-:-:S04]  /*2ab0*/  IMAD.HI.U32 R5, R18, R111, RZ ;  /* 0x0000006f12057227 */ /* 0x000fc800078e00ff */
[----:B------:R-:W-:Y:S01]  /*2ac0*/  IMAD.MOV R4, RZ, RZ, -R4 ;  /* 0x000000ffff047224 */ /* 0x000fe200078e0a04 */
[C---:B------:R-:W-:Y:S01]  /*2ad0*/  ISETP.GT.U32.AND P1, PT, R15.reuse, R114, PT ;  /* 0x000000720f00720c */ /* 0x040fe20003f24070 */
[C---:B------:R-:W-:Y:S02]  /*2ae0*/  IMAD R117, R15.reuse, R8, R117 ;  /* 0x000000080f757224 */ /* 0x040fe400078e0275 */
[----:B------:R-:W-:Y:S02]  /*2af0*/  IMAD.MOV R8, RZ, RZ, -R5 ;  /* 0x000000ffff087224 */ /* 0x000fe400078e0a05 */
[C---:B------:R-:W-:Y:S02]  /*2b00*/  IMAD R109, R15.reuse, R4, R109 ;  /* 0x000000040f6d7224 */ /* 0x040fe400078e026d */
[----:B------:R-:W-:Y:S01]  /*2b10*/  IMAD.HI.U32 R4, R18, R107, RZ ;  /* 0x0000006b12047227 */ /* 0x000fe200078e00ff */
[----:B------:R-:W-:-:S03]  /*2b20*/  ISETP.GT.U32.AND P3, PT, R15, R117, PT ;  /* 0x000000750f00720c */ /* 0x000fc60003f64070 */
[C---:B------:R-:W-:Y:S01]  /*2b30*/  IMAD R111, R15.reuse, R8, R111 ;  /* 0x000000080f6f7224 */ /* 0x040fe200078e026f */
[C---:B------:R-:W-:Y:S01]  /*2b40*/  ISETP.GT.U32.AND P5, PT, R15.reuse, R115, PT ;  /* 0x000000730f00720c */ /* 0x040fe20003fa4070 */
[C---:B------:R-:W-:Y:S02]  /*2b50*/  IMAD R113, R15.reuse, R6, R113 ;  /* 0x000000060f717224 */ /* 0x040fe400078e0271 */
[C---:B------:R-:W-:Y:S02]  /*2b60*/  IMAD R112, R15.reuse, R7, R112 ;  /* 0x000000070f707224 */ /* 0x040fe400078e0270 */
[----:B------:R-:W-:Y:S02]  /*2b70*/  IMAD.MOV R8, RZ, RZ, -R4 ;  /* 0x000000ffff087224 */ /* 0x000fe400078e0a04 */
[----:B------:R-:W-:Y:S01]  /*2b80*/  IMAD.HI.U32 R6, R18, R110, RZ ;  /* 0x0000006e12067227 */ /* 0x000fe200078e00ff */
[----:B------:R-:W-:-:S03]  /*2b90*/  ISETP.GT.U32.AND P6, PT, R15, R113, PT ;  /* 0x000000710f00720c */ /* 0x000fc60003fc4070 */
[----:B------:R-:W-:Y:S01]  /*2ba0*/  IMAD.HI.U32 R5, R18, R108, RZ ;  /* 0x0000006c12057227 */ /* 0x000fe200078e00ff */
[C---:B------:R-:W-:Y:S02]  /*2bb0*/  ISETP.GT.U32.AND P0, PT, R15.reuse, R112, PT ;  /* 0x000000700f00720c */ /* 0x040fe40003f04070 */
[C---:B------:R-:W-:Y:S01]  /*2bc0*/  ISETP.GT.U32.AND P2, PT, R15.reuse, R111, PT ;  /* 0x0000006f0f00720c */ /* 0x040fe20003f44070 */
[C---:B------:R-:W-:Y:S02]  /*2bd0*/  IMAD R107, R15.reuse, R8, R107 ;  /* 0x000000080f6b7224 */ /* 0x040fe400078e026b */
[----:B------:R-:W-:Y:S01]  /*2be0*/  @!P4 IMAD.IADD R116, R116, 0x1, -R15 ;  /* 0x000000017474c824 */ /* 0x000fe200078e0a0f */
[----:B------:R-:W-:Y:S01]  /*2bf0*/  ISETP.GT.U32.AND P4, PT, R15, R109, PT ;  /* 0x0000006d0f00720c */ /* 0x000fe20003f84070 */
[----:B------:R-:W-:Y:S02]  /*2c00*/  IMAD.MOV R6, RZ, RZ, -R6 ;  /* 0x000000ffff067224 */ /* 0x000fe400078e0a06 */
[----:B------:R-:W-:-:S02]  /*2c10*/  IMAD.MOV R5, RZ, RZ, -R5 ;  /* 0x000000ffff057224 */ /* 0x000fc400078e0a05 */
[--C-:B------:R-:W-:Y:S01]  /*2c20*/  @!P1 IMAD.IADD R114, R114, 0x1, -R15.reuse ;  /* 0x0000000172729824 */ /* 0x100fe200078e0a0f */
[C---:B------:R-:W-:Y:S01]  /*2c30*/  ISETP.GT.U32.AND P1, PT, R15.reuse, R107, PT ;  /* 0x0000006b0f00720c */ /* 0x040fe20003f24070 */
[C---:B------:R-:W-:Y:S02]  /*2c40*/  IMAD R110, R15.reuse, R6, R110 ;  /* 0x000000060f6e7224 */ /* 0x040fe400078e026e */
[----:B------:R-:W-:Y:S02]  /*2c50*/  IMAD R108, R15, R5, R108 ;  /* 0x000000050f6c7224 */ /* 0x000fe400078e026c */
[--C-:B------:R-:W-:Y:S01]  /*2c60*/  @!P3 IMAD.IADD R117, R117, 0x1, -R15.reuse ;  /* 0x000000017575b824 */ /* 0x100fe200078e0a0f */
[----:B------:R-:W-:Y:S01]  /*2c70*/  ISETP.GT.U32.AND P3, PT, R15, R110, PT ;  /* 0x0000006e0f00720c */ /* 0x000fe20003f64070 */
[--C-:B------:R-:W-:Y:S01]  /*2c80*/  @!P5 IMAD.IADD R115, R115, 0x1, -R15.reuse ;  /* 0x000000017373d824 */ /* 0x100fe200078e0a0f */
[----:B------:R-:W-:Y:S01]  /*2c90*/  ISETP.GT.U32.AND P5, PT, R15, R108, PT ;  /* 0x0000006c0f00720c */ /* 0x000fe20003fa4070 */
[----:B------:R-:W-:-:S02]  /*2ca0*/  @!P6 IMAD.IADD R113, R113, 0x1, -R15 ;  /* 0x000000017171e824 */ /* 0x000fc400078e0a0f */
[--C-:B------:R-:W-:Y:S01]  /*2cb0*/  @!P0 IMAD.IADD R112, R112, 0x1, -R15.reuse ;  /* 0x0000000170708824 */ /* 0x100fe200078e0a0f */
[----:B------:R-:W-:Y:S01]  /*2cc0*/  ISETP.GT.U32.AND P0, PT, R15, R118, PT ;  /* 0x000000760f00720c */ /* 0x000fe20003f04070 */
[--C-:B------:R-:W-:Y:S01]  /*2cd0*/  @!P2 IMAD.IADD R111, R111, 0x1, -R15.reuse ;  /* 0x000000016f6fa824 */ /* 0x100fe200078e0a0f */
[----:B------:R-:W-:Y:S01]  /*2ce0*/  ISETP.GT.U32.AND P2, PT, R15, R117, PT ;  /* 0x000000750f00720c */ /* 0x000fe20003f44070 */
[----:B------:R-:W-:Y:S01]  /*2cf0*/  @!P4 IMAD.IADD R109, R109, 0x1, -R15 ;  /* 0x000000016d6dc824 */ /* 0x000fe200078e0a0f */
[----:B------:R-:W-:Y:S01]  /*2d00*/  ISETP.GT.U32.AND P4, PT, R15, R115, PT ;  /* 0x000000730f00720c */ /* 0x000fe20003f84070 */
[----:B------:R-:W-:-:S04]  /*2d10*/  IMAD.HI.U32 R5, R18, R106, RZ ;  /* 0x0000006a12057227 */ /* 0x000fc800078e00ff */
[----:B------:R-:W-:Y:S01]  /*2d20*/  @!P1 IMAD.IADD R107, R107, 0x1, -R15 ;  /* 0x000000016b6b9824 */ /* 0x000fe200078e0a0f */
[----:B------:R-:W-:Y:S01]  /*2d30*/  ISETP.GT.U32.AND P1, PT, R15, R113, PT ;  /* 0x000000710f00720c */ /* 0x000fe20003f24070 */
[----:B------:R-:W-:-:S04]  /*2d40*/  IMAD.HI.U32 R4, R18, R104, RZ ;  /* 0x0000006812047227 */ /* 0x000fc800078e00ff */
[----:B------:R-:W-:-:S04]  /*2d50*/  IMAD.HI.U32 R6, R18, R105, RZ ;  /* 0x0000006912067227 */ /* 0x000fc800078e00ff */
[----:B------:R-:W-:Y:S02]  /*2d60*/  IMAD.MOV R5, RZ, RZ, -R5 ;  /* 0x000000ffff057224 */ /* 0x000fe400078e0a05 */
[----:B------:R-:W-:Y:S02]  /*2d70*/  IMAD.MOV R4, RZ, RZ, -R4 ;  /* 0x000000ffff047224 */ /* 0x000fe400078e0a04 */
[--C-:B------:R-:W-:Y:S01]  /*2d80*/  @!P3 IMAD.IADD R110, R110, 0x1, -R15.reuse ;  /* 0x000000016e6eb824 */ /* 0x100fe200078e0a0f */
[C---:B------:R-:W-:Y:S01]  /*2d90*/  ISETP.GT.U32.AND P3, PT, R15.reuse, R116, PT ;  /* 0x000000740f00720c */ /* 0x040fe20003f64070 */
[----:B------:R-:W-:Y:S01]  /*2da0*/  @!P5 IMAD.IADD R108, R108, 0x1, -R15 ;  /* 0x000000016c6cd824 */ /* 0x000fe200078e0a0f */
[C---:B------:R-:W-:Y:S01]  /*2db0*/  ISETP.GT.U32.AND P5, PT, R15.reuse, R114, PT ;  /* 0x000000720f00720c */ /* 0x040fe20003fa4070 */
[----:B------:R-:W-:Y:S02]  /*2dc0*/  IMAD.MOV R6, RZ, RZ, -R6 ;  /* 0x000000ffff067224 */ /* 0x000fe400078e0a06 */
[----:B------:R-:W-:-:S02]  /*2dd0*/  IMAD R106, R15, R5, R106 ;  /* 0x000000050f6a7224 */ /* 0x000fc400078e026a */
[----:B------:R-:W-:-:S04]  /*2de0*/  IMAD.HI.U32 R5, R18, R103, RZ ;  /* 0x0000006712057227 */ /* 0x000fc800078e00ff */
[C---:B------:R-:W-:Y:S02]  /*2df0*/  IMAD R104, R15.reuse, R4, R104 ;  /* 0x000000040f687224 */ /* 0x040fe400078e0268 */
[--C-:B------:R-:W-:Y:S01]  /*2e00*/  @!P0 IMAD.IADD R118, R118, 0x1, -R15.reuse ;  /* 0x0000000176768824 */ /* 0x100fe200078e0a0f */
[----:B------:R-:W-:Y:S01]  /*2e10*/  ISETP.GT.U32.AND P0, PT, R15, R112, PT ;  /* 0x000000700f00720c */ /* 0x000fe20003f04070 */
[--C-:B------:R-:W-:Y:S01]  /*2e20*/  @!P2 IMAD.IADD R117, R117, 0x1, -R15.reuse ;  /* 0x000000017575a824 */ /* 0x100fe200078e0a0f */
[----:B------:R-:W-:Y:S01]  /*2e30*/  ISETP.GT.U32.AND P2, PT, R15, R111, PT ;  /* 0x0000006f0f00720c */ /* 0x000fe20003f44070 */
[----:B------:R-:W-:Y:S01]  /*2e40*/  @!P4 IMAD.IADD R115, R115, 0x1, -R15 ;  /* 0x000000017373c824 */ /* 0x000fe200078e0a0f */
[C---:B------:R-:W-:Y:S01]  /*2e50*/  ISETP.GT.U32.AND P4, PT, R15.reuse, R109, PT ;  /* 0x0000006d0f00720c */ /* 0x040fe20003f84070 */
[----:B------:R-:W-:Y:S02]  /*2e60*/  IMAD R105, R15, R6, R105 ;  /* 0x000000060f697224 */ /* 0x000fe400078e0269 */
[----:B------:R-:W-:-:S04]  /*2e70*/  IMAD.HI.U32 R4, R18, R102, RZ ;  /* 0x0000006612047227 */ /* 0x000fc800078e00ff */
[----:B------:R-:W-:Y:S02]  /*2e80*/  IMAD.MOV R6, RZ, RZ, -R5 ;  /* 0x000000ffff067224 */ /* 0x000fe400078e0a05 */
[----:B------:R-:W-:Y:S01]  /*2e90*/  @!P1 IMAD.IADD R113, R113, 0x1, -R15 ;  /* 0x0000000171719824 */ /* 0x000fe200078e0a0f */
[C---:B------:R-:W-:Y:S01]  /*2ea0*/  ISETP.GT.U32.AND P1, PT, R15.reuse, R106, PT ;  /* 0x0000006a0f00720c */ /* 0x040fe20003f24070 */
[----:B------:R-:W-:Y:S01]  /*2eb0*/  IMAD.MOV R7, RZ, RZ, -R4 ;  /* 0x000000ffff077224 */ /* 0x000fe200078e0a04 */
[C---:B------:R-:W-:Y:S01]  /*2ec0*/  ISETP.GT.U32.AND P6, PT, R15.reuse, R119, PT ;  /* 0x000000770f00720c */ /* 0x040fe20003fc4070 */
[----:B------:R-:W-:Y:S02]  /*2ed0*/  IMAD R103, R15, R6, R103 ;  /* 0x000000060f677224 */ /* 0x000fe400078e0267 */
[----:B------:R-:W-:-:S04]  /*2ee0*/  IMAD.HI.U32 R4, R18, R99, RZ ;  /* 0x0000006312047227 */ /* 0x000fc800078e00ff */
[----:B------:R-:W-:-:S04]  /*2ef0*/  IMAD.HI.U32 R6, R18, R100, RZ ;  /* 0x0000006412067227 */ /* 0x000fc800078e00ff */
[C---:B------:R-:W-:Y:S02]  /*2f00*/  IMAD R102, R15.reuse, R7, R102 ;  /* 0x000000070f667224 */ /* 0x040fe400078e0266 */
[----:B------:R-:W-:Y:S02]  /*2f10*/  IMAD.MOV R4, RZ, RZ, -R4 ;  /* 0x000000ffff047224 */ /* 0x000fe400078e0a04 */
[--C-:B------:R-:W-:Y:S01]  /*2f20*/  @!P3 IMAD.IADD R116, R116, 0x1, -R15.reuse ;  /* 0x000000017474b824 */ /* 0x100fe200078e0a0f */
[C---:B------:R-:W-:Y:S01]  /*2f30*/  ISETP.GT.U32.AND P3, PT, R15.reuse, R110, PT ;  /* 0x0000006e0f00720c */ /* 0x040fe20003f64070 */
[----:B------:R-:W-:Y:S01]  /*2f40*/  @!P5 IMAD.IADD R114, R114, 0x1, -R15 ;  /* 0x000000017272d824 */ /* 0x000fe200078e0a0f */
[----:B------:R-:W-:Y:S01]  /*2f50*/  ISETP.GT.U32.AND P5, PT, R15, R108, PT ;  /* 0x0000006c0f00720c */ /* 0x000fe20003fa4070 */
[----:B------:R-:W-:-:S04]  /*2f60*/  IMAD.HI.U32 R5, R18, R101, RZ ;  /* 0x0000006512057227 */ /* 0x000fc800078e00ff */
[----:B------:R-:W-:Y:S02]  /*2f70*/  IMAD.MOV R6, RZ, RZ, -R6 ;  /* 0x000000ffff067224 */ /* 0x000fe400078e0a06 */
[C---:B------:R-:W-:Y:S02]  /*2f80*/  IMAD R99, R15.reuse, R4, R99 ;  /* 0x000000040f637224 */ /* 0x040fe400078e0263 */
[--C-:B------:R-:W-:Y:S01]  /*2f90*/  @!P0 IMAD.IADD R112, R112, 0x1, -R15.reuse ;  /* 0x0000000170708824 */ /* 0x100fe200078e0a0f */
[----:B------:R-:W-:Y:S01]  /*2fa0*/  ISETP.GT.U32.AND P0, PT, R15, R105, PT ;  /* 0x000000690f00720c */ /* 0x000fe20003f04070 */
[--C-:B------:R-:W-:Y:S01]  /*2fb0*/  @!P2 IMAD.IADD R111, R111, 0x1, -R15.reuse ;  /* 0x000000016f6fa824 */ /* 0x100fe200078e0a0f */
[----:B------:R-:W-:Y:S01]  /*2fc0*/  ISETP.GT.U32.AND P2, PT, R15, R104, PT ;  /* 0x000000680f00720c */ /* 0x000fe20003f44070 */
[----:B------:R-:W-:Y:S01]  /*2fd0*/  @!P4 IMAD.IADD R109, R109, 0x1, -R15 ;  /* 0x000000016d6dc824 */ /* 0x000fe200078e0a0f */
[----:B------:R-:W-:Y:S01]  /*2fe0*/  ISETP.GT.U32.AND P4, PT, R15, R102, PT ;  /* 0x000000660f00720c */ /* 0x000fe20003f84070 */
[----:B------:R-:W-:-:S02]  /*2ff0*/  IMAD.MOV R8, RZ, RZ, -R5 ;  /* 0x000000ffff087224 */ /* 0x000fc400078e0a05 */
[----:B------:R-:W-:Y:S02]  /*3000*/  IMAD R100, R15, R6, R100 ;  /* 0x000000060f647224 */ /* 0x000fe400078e0264 */
[----:B------:R-:W-:-:S04]  /*3010*/  IMAD.HI.U32 R5, R18, R98, RZ ;  /* 0x0000006212057227 */ /* 0x000fc800078e00ff */
[----:B------:R-:W-:-:S04]  /*3020*/  IMAD.HI.U32 R4, R18, R97, RZ ;  /* 0x0000006112047227 */ /* 0x000fc800078e00ff */
[----:B------:R-:W-:-:S04]  /*3030*/  IMAD.HI.U32 R6, R18, R95, RZ ;  /* 0x0000005f12067227 */ /* 0x000fc800078e00ff */
[----:B------:R-:W-:Y:S01]  /*3040*/  @!P1 IMAD.IADD R106, R106, 0x1, -R15 ;  /* 0x000000016a6a9824 */ /* 0x000fe200078e0a0f */
[C---:B------:R-:W-:Y:S01]  /*3050*/  ISETP.GT.U32.AND P1, PT, R15.reuse, R99, PT ;  /* 0x000000630f00720c */ /* 0x040fe20003f24070 */
[----:B------:R-:W-:Y:S02]  /*3060*/  IMAD R101, R15, R8, R101 ;  /* 0x000000080f657224 */ /* 0x000fe400078e0265 */
[----:B------:R-:W-:Y:S02]  /*3070*/  IMAD.MOV R5, RZ, RZ, -R5 ;  /* 0x000000ffff057224 */ /* 0x000fe400078e0a05 */
[----:B------:R-:W-:Y:S02]  /*3080*/  IMAD.MOV R8, RZ, RZ, -R4 ;  /* 0x000000ffff087224 */ /* 0x000fe400078e0a04 */
[----:B------:R-:W-:Y:S02]  /*3090*/  IMAD.MOV R6, RZ, RZ, -R6 ;  /* 0x000000ffff067224 */ /* 0x000fe400078e0a06 */
[----:B------:R-:W-:Y:S01]  /*30a0*/  @!P6 IMAD.IADD R119, R119, 0x1, -R15 ;  /* 0x000000017777e824 */ /* 0x000fe200078e0a0f */
[C---:B------:R-:W-:Y:S01]  /*30b0*/  ISETP.GT.U32.AND P6, PT, R15.reuse, R107, PT ;  /* 0x0000006b0f00720c */ /* 0x040fe20003fc4070 */
[----:B------:R-:W-:-:S02]  /*30c0*/  IMAD R98, R15, R5, R98 ;  /* 0x000000050f627224 */ /* 0x000fc400078e0262 */
[C---:B------:R-:W-:Y:S02]  /*30d0*/  IMAD R97, R15.reuse, R8, R97 ;  /* 0x000000080f617224 */ /* 0x040fe400078e0261 */
[C---:B------:R-:W-:Y:S02]  /*30e0*/  IMAD R95, R15.reuse, R6, R95 ;  /* 0x000000060f5f7224 */ /* 0x040fe400078e025f */
[--C-:B------:R-:W-:Y:S01]  /*30f0*/  @!P3 IMAD.IADD R110, R110, 0x1, -R15.reuse ;  /* 0x000000016e6eb824 */ /* 0x100fe200078e0a0f */
[C---:B------:R-:W-:Y:S01]  /*3100*/  ISETP.GT.U32.AND P3, PT, R15.reuse, R103, PT ;  /* 0x000000670f00720c */ /* 0x040fe20003f64070 */
[----:B------:R-:W-:Y:S01]  /*3110*/  @!P5 IMAD.IADD R108, R108, 0x1, -R15 ;  /* 0x000000016c6cd824 */ /* 0x000fe200078e0a0f */
[----:B------:R-:W-:Y:S01]  /*3120*/  ISETP.GT.U32.AND P5, PT, R15, R101, PT ;  /* 0x000000650f00720c */ /* 0x000fe20003fa4070 */
[----:B------:R-:W-:-:S04]  /*3130*/  IMAD.HI.U32 R5, R18, R96, RZ ;  /* 0x0000006012057227 */ /* 0x000fc800078e00ff */
[----:B------:R-:W-:-:S04]  /*3140*/  IMAD.HI.U32 R4, R18, R94, RZ ;  /* 0x0000005e12047227 */ /* 0x000fc800078e00ff */
[--C-:B------:R-:W-:Y:S01]  /*3150*/  @!P0 IMAD.IADD R105, R105, 0x1, -R15.reuse ;  /* 0x0000000169698824 */ /* 0x100fe200078e0a0f */
[C---:B------:R-:W-:Y:S01]  /*3160*/  ISETP.GT.U32.AND P0, PT, R15.reuse, R98, PT ;  /* 0x000000620f00720c */ /* 0x040fe20003f04070 */
[--C-:B------:R-:W-:Y:S01]  /*3170*/  @!P2 IMAD.IADD R104, R104, 0x1, -R15.reuse ;  /* 0x000000016868a824 */ /* 0x100fe200078e0a0f */
[C---:B------:R-:W-:Y:S01]  /*3180*/  ISETP.GT.U32.AND P2, PT, R15.reuse, R97, PT ;  /* 0x000000610f00720c */ /* 0x040fe20003f44070 */
[----:B------:R-:W-:Y:S01]  /*3190*/  @!P4 IMAD.IADD R102, R102, 0x1, -R15 ;  /* 0x000000016666c824 */ /* 0x000fe200078e0a0f */
[----:B------:R-:W-:Y:S01]  /*31a0*/  ISETP.GT.U32.AND P4, PT, R15, R95, PT ;  /* 0x0000005f0f00720c */ /* 0x000fe20003f84070 */
[----:B------:R-:W-:Y:S02]  /*31b0*/  IMAD.MOV R5, RZ, RZ, -R5 ;  /* 0x000000ffff057224 */ /* 0x000fe400078e0a05 */
[----:B------:R-:W-:Y:S02]  /*31c0*/  IMAD.MOV R4, RZ, RZ, -R4 ;  /* 0x000000ffff047224 */ /* 0x000fe400078e0a04 */
[----:B------:R-:W-:Y:S01]  /*31d0*/  @!P1 IMAD.IADD R99, R99, 0x1, -R15 ;  /* 0x0000000163639824 */ /* 0x000fe200078e0a0f */
[C---:B------:R-:W-:Y:S01]  /*31e0*/  ISETP.GT.U32.AND P1, PT, R15.reuse, R105, PT ;  /* 0x000000690f00720c */ /* 0x040fe20003f24070 */
[----:B------:R-:W-:-:S02]  /*31f0*/  IMAD R96, R15, R5, R96 ;  /* 0x000000050f607224 */ /* 0x000fc400078e0260 */
[----:B------:R-:W-:Y:S02]  /*3200*/  IMAD R94, R15, R4, R94 ;  /* 0x000000040f5e7224 */ /* 0x000fe400078e025e */
[--C-:B------:R-:W-:Y:S01]  /*3210*/  @!P6 IMAD.IADD R107, R107, 0x1, -R15.reuse ;  /* 0x000000016b6be824 */ /* 0x100fe200078e0a0f */
[----:B------:R-:W-:Y:S01]  /*3220*/  ISETP.GT.U32.AND P6, PT, R15, R100, PT ;  /* 0x000000640f00720c */ /* 0x000fe20003fc4070 */
[--C-:B------:R-:W-:Y:S01]  /*3230*/  @!P3 IMAD.IADD R103, R103, 0x1, -R15.reuse ;  /* 0x000000016767b824 */ /* 0x100fe200078e0a0f */
[----:B------:R-:W-:Y:S01]  /*3240*/  ISETP.GT.U32.AND P3, PT, R15, R96, PT ;  /* 0x000000600f00720c */ /* 0x000fe20003f64070 */
[----:B------:R-:W-:Y:S01]  /*3250*/  @!P5 IMAD.IADD R101, R101, 0x1, -R15 ;  /* 0x000000016565d824 */ /* 0x000fe200078e0a0f */
[----:B------:R-:W-:Y:S01]  /*3260*/  ISETP.GT.U32.AND P5, PT, R15, R94, PT ;  /* 0x0000005e0f00720c */ /* 0x000fe20003fa4070 */
[----:B------:R-:W-:-:S04]  /*3270*/  IMAD.HI.U32 R5, R18, R93, RZ ;  /* 0x0000005d12057227 */ /* 0x000fc800078e00ff */
[--C-:B------:R-:W-:Y:S01]  /*3280*/  @!P0 IMAD.IADD R98, R98, 0x1, -R15.reuse ;  /* 0x0000000162628824 */ /* 0x100fe200078e0a0f */
[----:B------:R-:W-:Y:S01]  /*3290*/  ISETP.GT.U32.AND P0, PT, R15, R104, PT ;  /* 0x000000680f00720c */ /* 0x000fe20003f04070 */
[--C-:B------:R-:W-:Y:S01]  /*32a0*/  @!P2 IMAD.IADD R97, R97, 0x1, -R15.reuse ;  /* 0x000000016161a824 */ /* 0x100fe200078e0a0f */
[----:B------:R-:W-:Y:S01]  /*32b0*/  ISETP.GT.U32.AND P2, PT, R15, R103, PT ;  /* 0x000000670f00720c */ /* 0x000fe20003f44070 */
[----:B------:R-:W-:Y:S01]  /*32c0*/  @!P4 IMAD.IADD R95, R95, 0x1, -R15 ;  /* 0x000000015f5fc824 */ /* 0x000fe200078e0a0f */
[----:B------:R-:W-:Y:S01]  /*32d0*/  ISETP.GT.U32.AND P4, PT, R15, R101, PT ;  /* 0x000000650f00720c */ /* 0x000fe20003f84070 */
[----:B------:R-:W-:Y:S02]  /*32e0*/  IMAD.MOV R6, RZ, RZ, -R5 ;  /* 0x000000ffff067224 */ /* 0x000fe400078e0a05 */
[----:B------:R-:W-:-:S04]  /*32f0*/  IMAD.HI.U32 R5, R18, R91, RZ ;  /* 0x0000005b12057227 */ /* 0x000fc800078e00ff */
[----:B------:R-:W-:Y:S01]  /*3300*/  @!P1 IMAD.IADD R105, R105, 0x1, -R15 ;  /* 0x0000000169699824 */ /* 0x000fe200078e0a0f */
[----:B------:R-:W-:Y:S01]  /*3310*/  ISETP.GT.U32.AND P1, PT, R15, R99, PT ;  /* 0x000000630f00720c */ /* 0x000fe20003f24070 */
[----:B------:R-:W-:-:S04]  /*3320*/  IMAD.HI.U32 R4, R18, R92, RZ ;  /* 0x0000005c12047227 */ /* 0x000fc800078e00ff */
[----:B------:R-:W-:Y:S02]  /*3330*/  IMAD.MOV R8, RZ, RZ, -R5 ;  /* 0x000000ffff087224 */ /* 0x000fe400078e0a05 */
[----:B------:R-:W-:Y:S02]  /*3340*/  @!P6 IMAD.IADD R100, R100, 0x1, -R15 ;  /* 0x000000016464e824 */ /* 0x000fe400078e0a0f */
[----:B------:R-:W-:Y:S01]  /*3350*/  IMAD.HI.U32 R5, R18, R88, RZ ;  /* 0x0000005812057227 */ /* 0x000fe200078e00ff */
[----:B------:R-:W-:-:S03]  /*3360*/  ISETP.GT.U32.AND P6, PT, R15, R106, PT ;  /* 0x0000006a0f00720c */ /* 0x000fc60003fc4070 */
        /* <DEDUP_REMOVED lines=19> */
[----:B------:R-:W-:Y:S01]  /*34a0*/  @!P1 IMAD.IADD R99, R99, 0x1, -R15 ;  /* 0x0000000163639824 */ /* 0x000fe200078e0a0f */
[C---:B------:R-:W-:Y:S01]  /*34b0*/  ISETP.GT.U32.AND P1, PT, R15.reuse, R92, PT ;  /* 0x0000005c0f00720c */ /* 0x040fe20003f24070 */
[----:B------:R-:W-:Y:S02]  /*34c0*/  IMAD R90, R15, R6, R90 ;  /* 0x000000060f5a7224 */ /* 0x000fe400078e025a */
[----:B------:R-:W-:Y:S02]  /*34d0*/  IMAD.MOV R4, RZ, RZ, -R4 ;  /* 0x000000ffff047224 */ /* 0x000fe400078e0a04 */
[----:B------:R-:W-:-:S04]  /*34e0*/  IMAD.HI.U32 R6, R18, R85, RZ ;  /* 0x0000005512067227 */ /* 0x000fc800078e00ff */
[----:B------:R-:W-:Y:S02]  /*34f0*/  IMAD.MOV R5, RZ, RZ, -R5 ;  /* 0x000000ffff057224 */ /* 0x000fe400078e0a05 */
[C---:B------:R-:W-:Y:S02]  /*3500*/  IMAD R91, R15.reuse, R8, R91 ;  /* 0x000000080f5b7224 */ /* 0x040fe400078e025b */
[C---:B------:R-:W-:Y:S02]  /*3510*/  IMAD R89, R15.reuse, R4, R89 ;  /* 0x000000040f597224 */ /* 0x040fe400078e0259 */
[----:B------:R-:W-:Y:S02]  /*3520*/  IMAD.MOV R6, RZ, RZ, -R6 ;  /* 0x000000ffff067224 */ /* 0x000fe400078e0a06 */
[C---:B------:R-:W-:Y:S02]  /*3530*/  IMAD R86, R15.reuse, R5, R86 ;  /* 0x000000050f567224 */ /* 0x040fe400078e0256 */
[--C-:B------:R-:W-:Y:S01]  /*3540*/  @!P6 IMAD.IADD R106, R106, 0x1, -R15.reuse ;  /* 0x000000016a6ae824 */ /* 0x100fe200078e0a0f */
[C---:B------:R-:W-:Y:S01]  /*3550*/  ISETP.GT.U32.AND P6, PT, R15.reuse, R94, PT ;  /* 0x0000005e0f00720c */ /* 0x040fe20003fc4070 */
[--C-:B------:R-:W-:Y:S01]  /*3560*/  @!P3 IMAD.IADD R102, R102, 0x1, -R15.reuse ;  /* 0x000000016666b824 */ /* 0x100fe200078e0a0f */
[C---:B------:R-:W-:Y:S01]  /*3570*/  ISETP.GT.U32.AND P3, PT, R15.reuse, R96, PT ;  /* 0x000000600f00720c */ /* 0x040fe20003f64070 */
[----:B------:R-:W-:Y:S01]  /*3580*/  @!P5 IMAD.IADD R100, R100, 0x1, -R15 ;  /* 0x000000016464d824 */ /* 0x000fe200078e0a0f */
[----:B------:R-:W-:Y:S01]  /*3590*/  ISETP.GT.U32.AND P5, PT, R15, R93, PT ;  /* 0x0000005d0f00720c */ /* 0x000fe20003fa4070 */
[----:B------:R-:W-:-:S04]  /*35a0*/  IMAD.HI.U32 R4, R18, R87, RZ ;  /* 0x0000005712047227 */ /* 0x000fc800078e00ff */
[----:B------:R-:W-:-:S04]  /*35b0*/  IMAD.HI.U32 R5, R18, R83, RZ ;  /* 0x0000005312057227 */ /* 0x000fc800078e00ff */
[C---:B------:R-:W-:Y:S02]  /*35c0*/  IMAD R85, R15.reuse, R6, R85 ;  /* 0x000000060f557224 */ /* 0x040fe400078e0255 */
[--C-:B------:R-:W-:Y:S01]  /*35d0*/  @!P0 IMAD.IADD R98, R98, 0x1, -R15.reuse ;  /* 0x0000000162628824 */ /* 0x100fe200078e0a0f */
[----:B------:R-:W-:Y:S01]  /*35e0*/  ISETP.GT.U32.AND P0, PT, R15, R91, PT ;  /* 0x0000005b0f00720c */ /* 0x000fe20003f04070 */
[--C-:B------:R-:W-:Y:S01]  /*35f0*/  @!P2 IMAD.IADD R97, R97, 0x1, -R15.reuse ;  /* 0x000000016161a824 */ /* 0x100fe200078e0a0f */
[----:B------:R-:W-:Y:S01]  /*3600*/  ISETP.GT.U32.AND P2, PT, R15, R90, PT ;  /* 0x0000005a0f00720c */ /* 0x000fe20003f44070 */
[----:B------:R-:W-:Y:S01]  /*3610*/  @!P4 IMAD.IADD R95, R95, 0x1, -R15 ;  /* 0x000000015f5fc824 */ /* 0x000fe200078e0a0f */
[----:B------:R-:W-:Y:S01]  /*3620*/  ISETP.GT.U32.AND P4, PT, R15, R88, PT ;  /* 0x000000580f00720c */ /* 0x000fe20003f84070 */
[----:B------:R-:W-:Y:S02]  /*3630*/  IMAD.MOV R8, RZ, RZ, -R4 ;  /* 0x000000ffff087224 */ /* 0x000fe400078e0a04 */
[----:B------:R-:W-:-:S02]  /*3640*/  IMAD.MOV R6, RZ, RZ, -R5 ;  /* 0x000000ffff067224 */ /* 0x000fc400078e0a05 */
[----:B------:R-:W-:-:S04]  /*3650*/  IMAD.HI.U32 R4, R18, R84, RZ ;  /* 0x0000005412047227 */ /* 0x000fc800078e00ff */
[----:B------:R-:W-:-:S04]  /*3660*/  IMAD.HI.U32 R5, R18, R81, RZ ;  /* 0x0000005112057227 */ /* 0x000fc800078e00ff */
[----:B------:R-:W-:Y:S01]  /*3670*/  @!P1 IMAD.IADD R92, R92, 0x1, -R15 ;  /* 0x000000015c5c9824 */ /* 0x000fe200078e0a0f */
[C---:B------:R-:W-:Y:S01]  /*3680*/  ISETP.GT.U32.AND P1, PT, R15.reuse, R85, PT ;  /* 0x000000550f00720c */ /* 0x040fe20003f24070 */
[C---:B------:R-:W-:Y:S02]  /*3690*/  IMAD R87, R15.reuse, R8, R87 ;  /* 0x000000080f577224 */ /* 0x040fe400078e0257 */
[----:B------:R-:W-:Y:S02]  /*36a0*/  IMAD.MOV R4, RZ, RZ, -R4 ;  /* 0x000000ffff047224 */ /* 0x000fe400078e0a04 */
[----:B------:R-:W-:Y:S02]  /*36b0*/  IMAD.MOV R8, RZ, RZ, -R5 ;  /* 0x000000ffff087224 */ /* 0x000fe400078e0a05 */
[C---:B------:R-:W-:Y:S02]  /*36c0*/  IMAD R84, R15.reuse, R4, R84 ;  /* 0x000000040f547224 */ /* 0x040fe400078e0254 */
[----:B------:R-:W-:-:S02]  /*36d0*/  IMAD R83, R15, R6, R83 ;  /* 0x000000060f537224 */ /* 0x000fc400078e0253 */
[C---:B------:R-:W-:Y:S02]  /*36e0*/  IMAD R81, R15.reuse, R8, R81 ;  /* 0x000000080f517224 */ /* 0x040fe400078e0251 */
[--C-:B------:R-:W-:Y:S01]  /*36f0*/  @!P3 IMAD.IADD R96, R96, 0x1, -R15.reuse ;  /* 0x000000016060b824 */ /* 0x100fe200078e0a0f */
[C---:B------:R-:W-:Y:S01]  /*3700*/  ISETP.GT.U32.AND P3, PT, R15.reuse, R89, PT ;  /* 0x000000590f00720c */ /* 0x040fe20003f64070 */
[--C-:B------:R-:W-:Y:S01]  /*3710*/  @!P6 IMAD.IADD R94, R94, 0x1, -R15.reuse ;  /* 0x000000015e5ee824 */ /* 0x100fe200078e0a0f */
[----:B------:R-:W-:Y:S01]  /*3720*/  ISETP.GT.U32.AND P6, PT, R15, R87, PT ;  /* 0x000000570f00720c */ /* 0x000fe20003fc4070 */
[----:B------:R-:W-:Y:S01]  /*3730*/  @!P5 IMAD.IADD R93, R93, 0x1, -R15 ;  /* 0x000000015d5dd824 */ /* 0x000fe200078e0a0f */
[----:B------:R-:W-:Y:S01]  /*3740*/  ISETP.GT.U32.AND P5, PT, R15, R86, PT ;  /* 0x000000560f00720c */ /* 0x000fe20003fa4070 */
[----:B------:R-:W-:-:S04]  /*3750*/  IMAD.HI.U32 R4, R18, R82, RZ ;  /* 0x0000005212047227 */ /* 0x000fc800078e00ff */
[--C-:B------:R-:W-:Y:S01]  /*3760*/  @!P0 IMAD.IADD R91, R91, 0x1, -R15.reuse ;  /* 0x000000015b5b8824 */ /* 0x100fe200078e0a0f */
[C---:B------:R-:W-:Y:S01]  /*3770*/  ISETP.GT.U32.AND P0, PT, R15.reuse, R84, PT ;  /* 0x000000540f00720c */ /* 0x040fe20003f04070 */
[--C-:B------:R-:W-:Y:S01]  /*3780*/  @!P2 IMAD.IADD R90, R90, 0x1, -R15.reuse ;  /* 0x000000015a5aa824 */ /* 0x100fe200078e0a0f */
[C---:B------:R-:W-:Y:S01]  /*3790*/  ISETP.GT.U32.AND P2, PT, R15.reuse, R83, PT ;  /* 0x000000530f00720c */ /* 0x040fe20003f44070 */
[--C-:B------:R-:W-:Y:S01]  /*37a0*/  @!P4 IMAD.IADD R88, R88, 0x1, -R15.reuse ;  /* 0x000000015858c824 */ /* 0x100fe200078e0a0f */
[----:B------:R-:W-:Y:S01]  /*37b0*/  ISETP.GT.U32.AND P4, PT, R15, R81, PT ;  /* 0x000000510f00720c */ /* 0x000fe20003f84070 */
[----:B------:R-:W-:Y:S02]  /*37c0*/  IMAD.MOV R7, RZ, RZ, -R4 ;  /* 0x000000ffff077224 */ /* 0x000fe400078e0a04 */
[----:B------:R-:W-:Y:S01]  /*37d0*/  @!P1 IMAD.IADD R85, R85, 0x1, -R15 ;  /* 0x0000000155559824 */ /* 0x000fe200078e0a0f */
[C---:B------:R-:W-:Y:S01]  /*37e0*/  ISETP.GT.U32.AND P1, PT, R15.reuse, R91, PT ;  /* 0x0000005b0f00720c */ /* 0x040fe20003f24070 */
[----:B------:R-:W-:-:S02]  /*37f0*/  IMAD R82, R15, R7, R82 ;  /* 0x000000070f527224 */ /* 0x000fc400078e0252 */
[--C-:B------:R-:W-:Y:S02]  /*3800*/  @!P3 IMAD.IADD R89, R89, 0x1, -R15.reuse ;  /* 0x000000015959b824 */ /* 0x100fe400078e0a0f */
[--C-:B------:R-:W-:Y:S01]  /*3810*/  @!P6 IMAD.IADD R87, R87, 0x1, -R15.reuse ;  /* 0x000000015757e824 */ /* 0x100fe200078e0a0f */
[C---:B------:R-:W-:Y:S01]  /*3820*/  ISETP.GT.U32.AND P3, PT, R15.reuse, R82, PT ;  /* 0x000000520f00720c */ /* 0x040fe20003f64070 */
        /* <DEDUP_REMOVED lines=9> */
[----:B------:R-:W-:-:S04]  /*38c0*/  IMAD.HI.U32 R6, R18, R80, RZ ;  /* 0x0000005012067227 */ /* 0x000fc800078e00ff */
[----:B------:R-:W-:Y:S02]  /*38d0*/  IMAD.MOV R5, RZ, RZ, -R5 ;  /* 0x000000ffff057224 */ /* 0x000fe400078e0a05 */
[----:B------:R-:W-:-:S04]  /*38e0*/  IMAD.HI.U32 R4, R18, R79, RZ ;  /* 0x0000004f12047227 */ /* 0x000fc800078e00ff */
[----:B------:R-:W-:Y:S01]  /*38f0*/  @!P1 IMAD.IADD R91, R91, 0x1, -R15 ;  /* 0x000000015b5b9824 */ /* 0x000fe200078e0a0f */
[C---:B------:R-:W-:Y:S01]  /*3900*/  ISETP.GT.U32.AND P1, PT, R15.reuse, R85, PT ;  /* 0x000000550f00720c */ /* 0x040fe20003f24070 */
[----:B------:R-:W-:Y:S02]  /*3910*/  IMAD.MOV R6, RZ, RZ, -R6 ;  /* 0x000000ffff067224 */ /* 0x000fe400078e0a06 */
[----:B------:R-:W-:Y:S02]  /*3920*/  IMAD R78, R15, R5, R78 ;  /* 0x000000050f4e7224 */ /* 0x000fe400078e024e */
[----:B------:R-:W-:Y:S02]  /*3930*/  IMAD.MOV R4, RZ, RZ, -R4 ;  /* 0x000000ffff047224 */ /* 0x000fe400078e0a04 */
[----:B------:R-:W-:-:S04]  /*3940*/  IMAD.HI.U32 R5, R18, R76, RZ ;  /* 0x0000004c12057227 */ /* 0x000fc800078e00ff */
[C---:B------:R-:W-:Y:S02]  /*3950*/  IMAD R80, R15.reuse, R6, R80 ;  /* 0x000000060f507224 */ /* 0x040fe400078e0250 */
[----:B------:R-:W-:Y:S02]  /*3960*/  IMAD R79, R15, R4, R79 ;  /* 0x000000040f4f7224 */ /* 0x000fe400078e024f */
[----:B------:R-:W-:-:S04]  /*3970*/  IMAD.HI.U32 R6, R18, R75, RZ ;  /* 0x0000004b12067227 */ /* 0x000fc800078e00ff */
        /* <DEDUP_REMOVED lines=15> */
[----:B------:R-:W-:-:S04]  /*3a70*/  IMAD.HI.U32 R5, R18, R73, RZ ;  /* 0x0000004912057227 */ /* 0x000fc800078e00ff */
[----:B------:R-:W-:Y:S01]  /*3a80*/  IMAD.HI.U32 R4, R18, R74, RZ ;  /* 0x0000004a12047227 */ /* 0x000fe200078e00ff */
[----:B------:R-:W-:-:S03]  /*3a90*/  ISETP.GT.U32.AND P6, PT, R15, R93, PT ;  /* 0x0000005d0f00720c */ /* 0x000fc60003fc4070 */
[----:B------:R-:W-:Y:S02]  /*3aa0*/  IMAD R75, R15, R6, R75 ;  /* 0x000000060f4b7224 */ /* 0x000fe400078e024b */
[----:B------:R-:W-:Y:S01]  /*3ab0*/  @!P1 IMAD.IADD R85, R85, 0x1, -R15 ;  /* 0x0000000155559824 */ /* 0x000fe200078e0a0f */
[----:B------:R-:W-:Y:S01]  /*3ac0*/  ISETP.GT.U32.AND P1, PT, R15, R78, PT ;  /* 0x0000004e0f00720c */ /* 0x000fe20003f24070 */
[----:B------:R-:W-:Y:S02]  /*3ad0*/  IMAD.MOV R6, RZ, RZ, -R5 ;  /* 0x000000ffff067224 */ /* 0x000fe400078e0a05 */
[----:B------:R-:W-:Y:S02]  /*3ae0*/  IMAD.MOV R4, RZ, RZ, -R4 ;  /* 0x000000ffff047224 */ /* 0x000fe400078e0a04 */
[----:B------:R-:W-:-:S04]  /*3af0*/  IMAD.HI.U32 R5, R18, R71, RZ ;  /* 0x0000004712057227 */ /* 0x000fc800078e00ff */
[C---:B------:R-:W-:Y:S02]  /*3b00*/  IMAD R77, R15.reuse, R8, R77 ;  /* 0x000000080f4d7224 */ /* 0x040fe400078e024d */
[C---:B------:R-:W-:Y:S02]  /*3b10*/  IMAD R74, R15.reuse, R4, R74 ;  /* 0x000000040f4a7224 */ /* 0x040fe400078e024a */
[C---:B------:R-:W-:Y:S02]  /*3b20*/  IMAD R73, R15.reuse, R6, R73 ;  /* 0x000000060f497224 */ /* 0x040fe400078e0249 */
[----:B------:R-:W-:Y:S02]  /*3b30*/  IMAD.MOV R8, RZ, RZ, -R5 ;  /* 0x000000ffff087224 */ /* 0x000fe400078e0a05 */
[--C-:B------:R-:W-:Y:S01]  /*3b40*/  @!P3 IMAD.IADD R88, R88, 0x1, -R15.reuse ;  /* 0x000000015858b824 */ /* 0x100fe200078e0a0f */
[C---:B------:R-:W-:Y:S01]  /*3b50*/  ISETP.GT.U32.AND P3, PT, R15.reuse, R82, PT ;  /* 0x000000520f00720c */ /* 0x040fe20003f64070 */
[----:B------:R-:W-:Y:S01]  /*3b60*/  @!P5 IMAD.IADD R86, R86, 0x1, -R15 ;  /* 0x000000015656d824 */ /* 0x000fe200078e0a0f */
[----:B------:R-:W-:Y:S01]  /*3b70*/  ISETP.GT.U32.AND P5, PT, R15, R79, PT ;  /* 0x0000004f0f00720c */ /* 0x000fe20003fa4070 */
[----:B------:R-:W-:-:S04]  /*3b80*/  IMAD.HI.U32 R4, R18, R72, RZ ;  /* 0x0000004812047227 */ /* 0x000fc800078e00ff */
[C---:B------:R-:W-:Y:S02]  /*3b90*/  IMAD R71, R15.reuse, R8, R71 ;  /* 0x000000080f477224 */ /* 0x040fe400078e0247 */
[--C-:B------:R-:W-:Y:S01]  /*3ba0*/  @!P0 IMAD.IADD R84, R84, 0x1, -R15.reuse ;  /* 0x0000000154548824 */ /* 0x100fe200078e0a0f */
[----:B------:R-:W-:Y:S01]  /*3bb0*/  ISETP.GT.U32.AND P0, PT, R15, R77, PT ;  /* 0x0000004d0f00720c */ /* 0x000fe20003f04070 */
[--C-:B------:R-:W-:Y:S01]  /*3bc0*/  @!P2 IMAD.IADD R83, R83, 0x1, -R15.reuse ;  /* 0x000000015353a824 */ /* 0x100fe200078e0a0f */
[C---:B------:R-:W-:Y:S01]  /*3bd0*/  ISETP.GT.U32.AND P2, PT, R15.reuse, R76, PT ;  /* 0x0000004c0f00720c */ /* 0x040fe20003f44070 */
[----:B------:R-:W-:Y:S01]  /*3be0*/  @!P4 IMAD.IADD R80, R80, 0x1, -R15 ;  /* 0x000000015050c824 */ /* 0x000fe200078e0a0f */
[----:B------:R-:W-:Y:S01]  /*3bf0*/  ISETP.GT.U32.AND P4, PT, R15, R73, PT ;  /* 0x000000490f00720c */ /* 0x000fe20003f84070 */
[----:B------:R-:W-:Y:S02]  /*3c00*/  IMAD.MOV R7, RZ, RZ, -R4 ;  /* 0x000000ffff077224 */ /* 0x000fe400078e0a04 */
[----:B------:R-:W-:-:S04]  /*3c10*/  IMAD.HI.U32 R6, R18, R70, RZ ;  /* 0x0000004612067227 */ /* 0x000fc800078e00ff */
[----:B------:R-:W-:-:S04]  /*3c20*/  IMAD.HI.U32 R4, R18, R69, RZ ;  /* 0x0000004512047227 */ /* 0x000fc800078e00ff */
[--C-:B------:R-:W-:Y:S01]  /*3c30*/  @!P1 IMAD.IADD R78, R78, 0x1, -R15.reuse ;  /* 0x000000014e4e9824 */ /* 0x100fe200078e0a0f */
[C---:B------:R-:W-:Y:S01]  /*3c40*/  ISETP.GT.U32.AND P1, PT, R15.reuse, R71, PT ;  /* 0x000000470f00720c */ /* 0x040fe20003f24070 */
[----:B------:R-:W-:Y:S02]  /*3c50*/  IMAD.MOV R6, RZ, RZ, -R6 ;  /* 0x000000ffff067224 */ /* 0x000fe400078e0a06 */
[----:B------:R-:W-:Y:S02]  /*3c60*/  IMAD R72, R15, R7, R72 ;  /* 0x000000070f487224 */ /* 0x000fe400078e0248 */
[----:B------:R-:W-:Y:S02]  /*3c70*/  IMAD.MOV R4, RZ, RZ, -R4 ;  /* 0x000000ffff047224 */ /* 0x000fe400078e0a04 */
[----:B------:R-:W-:Y:S01]  /*3c80*/  @!P6 IMAD.IADD R93, R93, 0x1, -R15 ;  /* 0x000000015d5de824 */ /* 0x000fe200078e0a0f */
[C---:B------:R-:W-:Y:S01]  /*3c90*/  ISETP.GT.U32.AND P6, PT, R15.reuse, R81, PT ;  /* 0x000000510f00720c */ /* 0x040fe20003fc4070 */
[----:B------:R-:W-:-:S02]  /*3ca0*/  IMAD R70, R15, R6, R70 ;  /* 0x000000060f467224 */ /* 0x000fc400078e0246 */
[C---:B------:R-:W-:Y:S02]  /*3cb0*/  IMAD R69, R15.reuse, R4, R69 ;  /* 0x000000040f457224 */ /* 0x040fe400078e0245 */
        /* <DEDUP_REMOVED lines=8> */
[----:B------:R-:W-:Y:S01]  /*3d40*/  ISETP.GT.U32.AND P2, PT, R15, R69, PT ;  /* 0x000000450f00720c */ /* 0x000fe20003f44070 */
[----:B------:R-:W-:Y:S01]  /*3d50*/  @!P4 IMAD.IADD R73, R73, 0x1, -R15 ;  /* 0x000000014949c824 */ /* 0x000fe200078e0a0f */
[----:B------:R-:W-:Y:S01]  /*3d60*/  ISETP.GT.U32.AND P4, PT, R15, R79, PT ;  /* 0x0000004f0f00720c */ /* 0x000fe20003f84070 */
[----:B------:R-:W-:Y:S02]  /*3d70*/  IMAD.MOV R5, RZ, RZ, -R5 ;  /* 0x000000ffff057224 */ /* 0x000fe400078e0a05 */
[----:B------:R-:W-:Y:S01]  /*3d80*/  @!P1 IMAD.IADD R71, R71, 0x1, -R15 ;  /* 0x0000000147479824 */ /* 0x000fe200078e0a0f */
[C---:B------:R-:W-:Y:S01]  /*3d90*/  ISETP.GT.U32.AND P1, PT, R15.reuse, R77, PT ;  /* 0x0000004d0f00720c */ /* 0x040fe20003f24070 */
[----:B------:R-:W-:-:S02]  /*3da0*/  IMAD R68, R15, R5, R68 ;  /* 0x000000050f447224 */ /* 0x000fc400078e0244 */
[----:B------:R-:W-:-:S04]  /*3db0*/  IMAD.HI.U32 R4, R18, R67, RZ ;  /* 0x0000004312047227 */ /* 0x000fc800078e00ff */
[--C-:B------:R-:W-:Y:S01]  /*3dc0*/  @!P6 IMAD.IADD R81, R81, 0x1, -R15.reuse ;  /* 0x000000015151e824 */ /* 0x100fe200078e0a0f */
[----:B------:R-:W-:Y:S01]  /*3dd0*/  ISETP.GT.U32.AND P6, PT, R15, R74, PT ;  /* 0x0000004a0f00720c */ /* 0x000fe20003fc4070 */
[----:B------:R-:W-:Y:S02]  /*3de0*/  IMAD.MOV R8, RZ, RZ, -R4 ;  /* 0x000000ffff087224 */ /* 0x000fe400078e0a04 */
        /* <DEDUP_REMOVED lines=13> */
[----:B------:R-:W-:Y:S01]  /*3ec0*/  @!P1 IMAD.IADD R77, R77, 0x1, -R15 ;  /* 0x000000014d4d9824 */ /* 0x000fe200078e0a0f */
[----:B------:R-:W-:Y:S01]  /*3ed0*/  ISETP.GT.U32.AND P1, PT, R15, R71, PT ;  /* 0x000000470f00720c */ /* 0x000fe20003f24070 */
[----:B------:R-:W-:-:S04]  /*3ee0*/  IMAD.HI.U32 R6, R18, R65, RZ ;  /* 0x0000004112067227 */ /* 0x000fc800078e00ff */
[----:B------:R-:W-:Y:S02]  /*3ef0*/  IMAD.MOV R5, RZ, RZ, -R5 ;  /* 0x000000ffff057224 */ /* 0x000fe400078e0a05 */
[----:B------:R-:W-:Y:S02]  /*3f00*/  IMAD R64, R15, R4, R64 ;  /* 0x000000040f407224 */ /* 0x000fe400078e0240 */
[----:B------:R-:W-:-:S04]  /*3f10*/  IMAD.HI.U32 R4, R18, R62, RZ ;  /* 0x0000003e12047227 */ /* 0x000fc800078e00ff */
[----:B------:R-:W-:Y:S02]  /*3f20*/  @!P6 IMAD.IADD R74, R74, 0x1, -R15 ;  /* 0x000000014a4ae824 */ /* 0x000fe400078e0a0f */
[----:B------:R-:W-:Y:S02]  /*3f30*/  IMAD.MOV R6, RZ, RZ, -R6 ;  /* 0x000000ffff067224 */ /* 0x000fe400078e0a06 */
[C---:B------:R-:W-:Y:S01]  /*3f40*/  IMAD R66, R15.reuse, R5, R66 ;  /* 0x000000050f427224 */ /* 0x040fe200078e0242 */
[----:B------:R-:W-:Y:S01]  /*3f50*/  ISETP.GT.U32.AND P6, PT, R15, R80, PT ;  /* 0x000000500f00720c */ /* 0x000fe20003fc4070 */
[----:B------:R-:W-:-:S04]  /*3f60*/  IMAD.HI.U32 R5, R18, R63, RZ ;  /* 0x0000003f12057227 */ /* 0x000fc800078e00ff */
[----:B------:R-:W-:Y:S02]  /*3f70*/  IMAD.MOV R7, RZ, RZ, -R4 ;  /* 0x000000ffff077224 */ /* 0x000fe400078e0a04 */
[--C-:B------:R-:W-:Y:S01]  /*3f80*/  @!P3 IMAD.IADD R68, R68, 0x1, -R15.reuse ;  /* 0x000000014444b824 */ /* 0x100fe200078e0a0f */
[C---:B------:R-:W-:Y:S01]  /*3f90*/  ISETP.GT.U32.AND P3, PT, R15.reuse, R74, PT ;  /* 0x0000004a0f00720c */ /* 0x040fe20003f64070 */
[----:B------:R-:W-:Y:S01]  /*3fa0*/  @!P5 IMAD.IADD R78, R78, 0x1, -R15 ;  /* 0x000000014e4ed824 */ /* 0x000fe200078e0a0f */
[----:B------:R-:W-:Y:S01]  /*3fb0*/  ISETP.GT.U32.AND P5, PT, R15, R72, PT ;  /* 0x000000480f00720c */ /* 0x000fe20003fa4070 */
[----:B------:R-:W-:-:S04]  /*3fc0*/  IMAD.HI.U32 R4, R18, R59, RZ ;  /* 0x0000003b12047227 */ /* 0x000fc800078e00ff */
[C---:B------:R-:W-:Y:S02]  /*3fd0*/  IMAD R65, R15.reuse, R6, R65 ;  /* 0x000000060f417224 */ /* 0x040fe400078e0241 */
[----:B------:R-:W-:Y:S02]  /*3fe0*/  IMAD.MOV R6, RZ, RZ, -R5 ;  /* 0x000000ffff067224 */ /* 0x000fe400078e0a05 */
        /* <DEDUP_REMOVED lines=8> */
[----:B------:R-:W-:Y:S02]  /*4070*/  IMAD R67, R15, R8, R67 ;  /* 0x000000080f437224 */ /* 0x000fe400078e0243 */
[----:B------:R-:W-:Y:S01]  /*4080*/  @!P1 IMAD.IADD R71, R71, 0x1, -R15 ;  /* 0x0000000147479824 */ /* 0x000fe200078e0a0f */
[C---:B------:R-:W-:Y:S01]  /*4090*/  ISETP.GT.U32.AND P1, PT, R15.reuse, R64, PT ;  /* 0x000000400f00720c */ /* 0x040fe20003f24070 */
[----:B------:R-:W-:Y:S02]  /*40a0*/  IMAD.MOV R8, RZ, RZ, -R5 ;  /* 0x000000ffff087224 */ /* 0x000fe400078e0a05 */
[C---:B------:R-:W-:Y:S02]  /*40b0*/  IMAD R59, R15.reuse, R4, R59 ;  /* 0x000000040f3b7224 */ /* 0x040fe400078e023b */
[----:B------:R-:W-:-:S02]  /*40c0*/  IMAD R63, R15, R6, R63 ;  /* 0x000000060f3f7224 */ /* 0x000fc400078e023f */
[----:B------:R-:W-:-:S04]  /*40d0*/  IMAD.HI.U32 R4, R18, R57, RZ ;  /* 0x0000003912047227 */ /* 0x000fc800078e00ff */
[----:B------:R-:W-:-:S04]  /*40e0*/  IMAD.HI.U32 R6, R18, R60, RZ ;  /* 0x0000003c12067227 */ /* 0x000fc800078e00ff */
[C---:B------:R-:W-:Y:S02]  /*40f0*/  IMAD R61, R15.reuse, R8, R61 ;  /* 0x000000080f3d7224 */ /* 0x040fe400078e023d */
[C---:B------:R-:W-:Y:S02]  /*4100*/  IMAD R62, R15.reuse, R7, R62 ;  /* 0x000000070f3e7224 */ /* 0x040fe400078e023e */
[----:B------:R-:W-:Y:S02]  /*4110*/  IMAD.MOV R8, RZ, RZ, -R4 ;  /* 0x000000ffff087224 */ /* 0x000fe400078e0a04 */
[--C-:B------:R-:W-:Y:S01]  /*4120*/  @!P6 IMAD.IADD R80, R80, 0x1, -R15.reuse ;  /* 0x000000015050e824 */ /* 0x100fe200078e0a0f */
[C---:B------:R-:W-:Y:S01]  /*4130*/  ISETP.GT.U32.AND P6, PT, R15.reuse, R68, PT ;  /* 0x000000440f00720c */ /* 0x040fe20003fc4070 */
[--C-:B------:R-:W-:Y:S01]  /*4140*/  @!P3 IMAD.IADD R74, R74, 0x1, -R15.reuse ;  /* 0x000000014a4ab824 */ /* 0x100fe200078e0a0f */
[C---:B------:R-:W-:Y:S01]  /*4150*/  ISETP.GT.U32.AND P3, PT, R15.reuse, R67, PT ;  /* 0x000000430f00720c */ /* 0x040fe20003f64070 */
[----:B------:R-:W-:Y:S01]  /*4160*/  @!P5 IMAD.IADD R72, R72, 0x1, -R15 ;  /* 0x000000014848d824 */ /* 0x000fe200078e0a0f */
[----:B------:R-:W-:Y:S01]  /*4170*/  ISETP.GT.U32.AND P5, PT, R15, R65, PT ;  /* 0x000000410f00720c */ /* 0x000fe20003fa4070 */
[----:B------:R-:W-:-:S02]  /*4180*/  IMAD.MOV R6, RZ, RZ, -R6 ;  /* 0x000000ffff067224 */ /* 0x000fc400078e0a06 */
[----:B------:R-:W-:-:S04]  /*4190*/  IMAD.HI.U32 R5, R18, R58, RZ ;  /* 0x0000003a12057227 */ /* 0x000fc800078e00ff */
[C---:B------:R-:W-:Y:S02]  /*41a0*/  IMAD R57, R15.reuse, R8, R57 ;  /* 0x000000080f397224 */ /* 0x040fe400078e0239 */
[--C-:B------:R-:W-:Y:S01]  /*41b0*/  @!P0 IMAD.IADD R70, R70, 0x1, -R15.reuse ;  /* 0x0000000146468824 */ /* 0x100fe200078e0a0f */
[----:B------:R-:W-:Y:S01]  /*41c0*/  ISETP.GT.U32.AND P0, PT, R15, R63, PT ;  /* 0x0000003f0f00720c */ /* 0x000fe20003f04070 */
[--C-:B------:R-:W-:Y:S01]  /*41d0*/  @!P2 IMAD.IADD R69, R69, 0x1, -R15.reuse ;  /* 0x000000014545a824 */ /* 0x100fe200078e0a0f */
[C---:B------:R-:W-:Y:S01]  /*41e0*/  ISETP.GT.U32.AND P2, PT, R15.reuse, R62, PT ;  /* 0x0000003e0f00720c */ /* 0x040fe20003f44070 */
[----:B------:R-:W-:Y:S01]  /*41f0*/  @!P4 IMAD.IADD R66, R66, 0x1, -R15 ;  /* 0x000000014242c824 */ /* 0x000fe200078e0a0f */
[C---:B------:R-:W-:Y:S01]  /*4200*/  ISETP.GT.U32.AND P4, PT, R15.reuse, R59, PT ;  /* 0x0000003b0f00720c */ /* 0x040fe20003f84070 */
[----:B------:R-:W-:Y:S02]  /*4210*/  IMAD R60, R15, R6, R60 ;  /* 0x000000060f3c7224 */ /* 0x000fe400078e023c */
[----:B------:R-:W-:-:S02]  /*4220*/  IMAD.MOV R5, RZ, RZ, -R5 ;  /* 0x000000ffff057224 */ /* 0x000fc400078e0a05 */
[----:B------:R-:W-:-:S04]  /*4230*/  IMAD.HI.U32 R6, R18, R55, RZ ;  /* 0x0000003712067227 */ /* 0x000fc800078e00ff */
[--C-:B------:R-:W-:Y:S01]  /*4240*/  @!P1 IMAD.IADD R64, R64, 0x1, -R15.reuse ;  /* 0x0000000140409824 */ /* 0x100fe200078e0a0f */
[C---:B------:R-:W-:Y:S01]  /*4250*/  ISETP.GT.U32.AND P1, PT, R15.reuse, R57, PT ;  /* 0x000000390f00720c */ /* 0x040fe20003f24070 */
[C---:B------:R-:W-:Y:S02]  /*4260*/  IMAD R58, R15.reuse, R5, R58 ;  /* 0x000000050f3a7224 */ /* 0x040fe400078e023a */
[----:B------:R-:W-:Y:S02]  /*4270*/  IMAD.MOV R6, RZ, RZ, -R6 ;  /* 0x000000ffff067224 */ /* 0x000fe400078e0a06 */
[----:B------:R-:W-:Y:S01]  /*4280*/  @!P6 IMAD.IADD R68, R68, 0x1, -R15 ;  /* 0x000000014444e824 */ /* 0x000fe200078e0a0f */
[C---:B------:R-:W-:Y:S01]  /*4290*/  ISETP.GT.U32.AND P6, PT, R15.reuse, R61, PT ;  /* 0x0000003d0f00720c */ /* 0x040fe20003fc4070 */
        /* <DEDUP_REMOVED lines=8> */
[----:B------:R-:W-:Y:S01]  /*4320*/  @!P4 IMAD.IADD R59, R59, 0x1, -R15 ;  /* 0x000000013b3bc824 */ /* 0x000fe200078e0a0f */
[----:B------:R-:W-:Y:S01]  /*4330*/  ISETP.GT.U32.AND P4, PT, R15, R65, PT ;  /* 0x000000410f00720c */ /* 0x000fe20003f84070 */
[----:B------:R-:W-:-:S04]  /*4340*/  IMAD.HI.U32 R5, R18, R56, RZ ;  /* 0x0000003812057227 */ /* 0x000fc800078e00ff */
[----:B------:R-:W-:Y:S01]  /*4350*/  @!P1 IMAD.IADD R57, R57, 0x1, -R15 ;  /* 0x0000000139399824 */ /* 0x000fe200078e0a0f */
[----:B------:R-:W-:Y:S01]  /*4360*/  ISETP.GT.U32.AND P1, PT, R15, R63, PT ;  /* 0x0000003f0f00720c */ /* 0x000fe20003f24070 */
[----:B------:R-:W-:Y:S02]  /*4370*/  IMAD.MOV R5, RZ, RZ, -R5 ;  /* 0x000000ffff057224 */ /* 0x000fe400078e0a05 */
[----:B------:R-:W-:-:S04]  /*4380*/  IMAD.HI.U32 R4, R18, R54, RZ ;  /* 0x0000003612047227 */ /* 0x000fc800078e00ff */
[----:B------:R-:W-:Y:S02]  /*4390*/  IMAD R56, R15, R5, R56 ;  /* 0x000000050f387224 */ /* 0x000fe400078e0238 */
[----:B------:R-:W-:-:S04]  /*43a0*/  IMAD.HI.U32 R5, R18, R53, RZ ;  /* 0x0000003512057227 */ /* 0x000fc800078e00ff */
[--C-:B------:R-:W-:Y:S02]  /*43b0*/  @!P6 IMAD.IADD R61, R61, 0x1, -R15.reuse ;  /* 0x000000013d3de824 */ /* 0x100fe400078e0a0f */
[--C-:B------:R-:W-:Y:S01]  /*43c0*/  @!P3 IMAD.IADD R60, R60, 0x1, -R15.reuse ;  /* 0x000000013c3cb824 */ /* 0x100fe200078e0a0f */
[C---:B------:R-:W-:Y:S01]  /*43d0*/  ISETP.GT.U32.AND P3, PT, R15.reuse, R66, PT ;  /* 0x000000420f00720c */ /* 0x040fe20003f64070 */
[----:B------:R-:W-:Y:S01]  /*43e0*/  @!P5 IMAD.IADD R58, R58, 0x1, -R15 ;  /* 0x000000013a3ad824 */ /* 0x000fe200078e0a0f */
[----:B------:R-:W-:Y:S01]  /*43f0*/  ISETP.GT.U32.AND P5, PT, R15, R64, PT ;  /* 0x000000400f00720c */ /* 0x000fe20003fa4070 */
[----:B------:R-:W-:Y:S02]  /*4400*/  IMAD.MOV R4, RZ, RZ, -R4 ;  /* 0x000000ffff047224 */ /* 0x000fe400078e0a04 */
[----:B------:R-:W-:Y:S02]  /*4410*/  IMAD.MOV R6, RZ, RZ, -R5 ;  /* 0x000000ffff067224 */ /* 0x000fe400078e0a05 */
[--C-:B------:R-:W-:Y:S01]  /*4420*/  @!P2 IMAD.IADD R55, R55, 0x1, -R15.reuse ;  /* 0x000000013737a824 */ /* 0x100fe200078e0a0f */
[----:B------:R-:W-:Y:S01]  /*4430*/  ISETP.GT.U32.AND P2, PT, R15, R61, PT ;  /* 0x0000003d0f00720c */ /* 0x000fe20003f44070 */
[----:B------:R-:W-:Y:S01]  /*4440*/  @!P4 IMAD.IADD R65, R65, 0x1, -R15 ;  /* 0x000000014141c824 */ /* 0x000fe200078e0a0f */
[C---:B------:R-:W-:Y:S01]  /*4450*/  ISETP.GT.U32.AND P4, PT, R15.reuse, R59, PT ;  /* 0x0000003b0f00720c */ /* 0x040fe20003f84070 */
[----:B------:R-:W-:-:S02]  /*4460*/  IMAD R54, R15, R4, R54 ;  /* 0x000000040f367224 */ /* 0x000fc400078e0236 */
[----:B------:R-:W-:Y:S01]  /*4470*/  IMAD.HI.U32 R5, R18, R51, RZ ;  /* 0x0000003312057227 */ /* 0x000fe200078e00ff */
[----:B------:R-:W-:-:S03]  /*4480*/  ISETP.GT.U32.AND P0, PT, R15, R56, PT ;  /* 0x000000380f00720c */ /* 0x000fc60003f04070 */
[----:B------:R-:W-:Y:S01]  /*4490*/  IMAD.HI.U32 R4, R18, R52, RZ ;  /* 0x0000003412047227 */ /* 0x000fe200078e00ff */
[----:B------:R-:W-:-:S03]  /*44a0*/  ISETP.GT.U32.AND P6, PT, R15, R67, PT ;  /* 0x000000430f00720c */ /* 0x000fc60003fc4070 */
[----:B------:R-:W-:Y:S01]  /*44b0*/  @!P1 IMAD.IADD R63, R63, 0x1, -R15 ;  /* 0x000000013f3f9824 */ /* 0x000fe200078e0a0f */
[C---:B------:R-:W-:Y:S01]  /*44c0*/  ISETP.GT.U32.AND P1, PT, R15.reuse, R55, PT ;  /* 0x000000370f00720c */ /* 0x040fe20003f24070 */
[----:B------:R-:W-:Y:S02]  /*44d0*/  IMAD.MOV R8, RZ, RZ, -R5 ;  /* 0x000000ffff087224 */ /* 0x000fe400078e0a05 */
[----:B------:R-:W-:Y:S02]  /*44e0*/  IMAD R53, R15, R6, R53 ;  /* 0x000000060f357224 */ /* 0x000fe400078e0235 */
[----:B------:R-:W-:Y:S02]  /*44f0*/  IMAD.MOV R7, RZ, RZ, -R4 ;  /* 0x000000ffff077224 */ /* 0x000fe400078e0a04 */
[----:B------:R-:W-:-:S04]  /*4500*/  IMAD.HI.U32 R5, R18, R48, RZ ;  /* 0x0000003012057227 */ /* 0x000fc800078e00ff */
        /* <DEDUP_REMOVED lines=8> */
[----:B------:R-:W-:Y:S02]  /*4590*/  IMAD.MOV R6, RZ, RZ, -R6 ;  /* 0x000000ffff067224 */ /* 0x000fe400078e0a06 */
[----:B------:R-:W-:-:S02]  /*45a0*/  IMAD.MOV R4, RZ, RZ, -R4 ;  /* 0x000000ffff047224 */ /* 0x000fc400078e0a04 */
[----:B------:R-:W-:Y:S02]  /*45b0*/  IMAD R48, R15, R5, R48 ;  /* 0x000000050f307224 */ /* 0x000fe400078e0230 */
[--C-:B------:R-:W-:Y:S01]  /*45c0*/  @!P2 IMAD.IADD R61, R61, 0x1, -R15.reuse ;  /* 0x000000013d3da824 */ /* 0x100fe200078e0a0f */
[----:B------:R-:W-:Y:S01]  /*45d0*/  ISETP.GT.U32.AND P2, PT, R15, R54, PT ;  /* 0x000000360f00720c */ /* 0x000fe20003f44070 */
[----:B------:R-:W-:Y:S01]  /*45e0*/  @!P4 IMAD.IADD R59, R59, 0x1, -R15 ;  /* 0x000000013b3bc824 */ /* 0x000fe200078e0a0f */
[C---:B------:R-:W-:Y:S01]  /*45f0*/  ISETP.GT.U32.AND P4, PT, R15.reuse, R52, PT ;  /* 0x000000340f00720c */ /* 0x040fe20003f84070 */
[C---:B------:R-:W-:Y:S02]  /*4600*/  IMAD R50, R15.reuse, R6, R50 ;  /* 0x000000060f327224 */ /* 0x040fe400078e0232 */
[----:B------:R-:W-:Y:S02]  /*4610*/  IMAD R49, R15, R4, R49 ;  /* 0x000000040f317224 */ /* 0x000fe400078e0231 */
[----:B------:R-:W-:-:S04]  /*4620*/  IMAD.HI.U32 R4, R18, R47, RZ ;  /* 0x0000002f12047227 */ /* 0x000fc800078e00ff */
[----:B------:R-:W-:-:S04]  /*4630*/  IMAD.HI.U32 R6, R18, R45, RZ ;  /* 0x0000002d12067227 */ /* 0x000fc800078e00ff */
[--C-:B------:R-:W-:Y:S01]  /*4640*/  @!P0 IMAD.IADD R56, R56, 0x1, -R15.reuse ;  /* 0x0000000138388824 */ /* 0x100fe200078e0a0f */
[----:B------:R-:W-:Y:S01]  /*4650*/  ISETP.GT.U32.AND P0, PT, R15, R62, PT ;  /* 0x0000003e0f00720c */ /* 0x000fe20003f04070 */
[----:B------:R-:W-:Y:S01]  /*4660*/  @!P1 IMAD.IADD R55, R55, 0x1, -R15 ;  /* 0x0000000137379824 */ /* 0x000fe200078e0a0f */
[C---:B------:R-:W-:Y:S01]  /*4670*/  ISETP.GT.U32.AND P1, PT, R15.reuse, R48, PT ;  /* 0x000000300f00720c */ /* 0x040fe20003f24070 */
[----:B------:R-:W-:Y:S02]  /*4680*/  IMAD R51, R15, R8, R51 ;  /* 0x000000080f337224 */ /* 0x000fe400078e0233 */
[----:B------:R-:W-:Y:S02]  /*4690*/  IMAD.MOV R8, RZ, RZ, -R4 ;  /* 0x000000ffff087224 */ /* 0x000fe400078e0a04 */
[----:B------:R-:W-:Y:S02]  /*46a0*/  IMAD.MOV R6, RZ, RZ, -R6 ;  /* 0x000000ffff067224 */ /* 0x000fe400078e0a06 */
[----:B------:R-:W-:Y:S01]  /*46b0*/  @!P6 IMAD.IADD R67, R67, 0x1, -R15 ;  /* 0x000000014343e824 */ /* 0x000fe200078e0a0f */
[C---:B------:R-:W-:Y:S01]  /*46c0*/  ISETP.GT.U32.AND P6, PT, R15.reuse, R57, PT ;  /* 0x000000390f00720c */ /* 0x040fe20003fc4070 */
[----:B------:R-:W-:-:S02]  /*46d0*/  IMAD R47, R15, R8, R47 ;  /* 0x000000080f2f7224 */ /* 0x000fc400078e022f */
        /* <DEDUP_REMOVED lines=9> */
[----:B------:R-:W-:Y:S01]  /*4770*/  @!P4 IMAD.IADD R52, R52, 0x1, -R15 ;  /* 0x000000013434c824 */ /* 0x000fe200078e0a0f */
[C---:B------:R-:W-:Y:S01]  /*4780*/  ISETP.GT.U32.AND P4, PT, R15.reuse, R45, PT ;  /* 0x0000002d0f00720c */ /* 0x040fe20003f84070 */
[----:B------:R-:W-:Y:S02]  /*4790*/  IMAD.MOV R5, RZ, RZ, -R5 ;  /* 0x000000ffff057224 */ /* 0x000fe400078e0a05 */
[----:B------:R-:W-:Y:S02]  /*47a0*/  IMAD.MOV R4, RZ, RZ, -R4 ;  /* 0x000000ffff047224 */ /* 0x000fe400078e0a04 */
[--C-:B------:R-:W-:Y:S01]  /*47b0*/  @!P0 IMAD.IADD R62, R62, 0x1, -R15.reuse ;  /* 0x000000013e3e8824 */ /* 0x100fe200078e0a0f */
[C---:B------:R-:W-:Y:S01]  /*47c0*/  ISETP.GT.U32.AND P0, PT, R15.reuse, R56, PT ;  /* 0x000000380f00720c */ /* 0x040fe20003f04070 */
[----:B------:R-:W-:Y:S01]  /*47d0*/  @!P1 IMAD.IADD R48, R48, 0x1, -R15 ;  /* 0x0000000130309824 */ /* 0x000fe200078e0a0f */
[C---:B------:R-:W-:Y:S01]  /*47e0*/  ISETP.GT.U32.AND P1, PT, R15.reuse, R54, PT ;  /* 0x000000360f00720c */ /* 0x040fe20003f24070 */
[----:B------:R-:W-:-:S02]  /*47f0*/  IMAD R46, R15, R5, R46 ;  /* 0x000000050f2e7224 */ /* 0x000fc400078e022e */
[----:B------:R-:W-:-:S04]  /*4800*/  IMAD.HI.U32 R5, R18, R43, RZ ;  /* 0x0000002b12057227 */ /* 0x000fc800078e00ff */
[----:B------:R-:W-:Y:S02]  /*4810*/  IMAD R44, R15, R4, R44 ;  /* 0x000000040f2c7224 */ /* 0x000fe400078e022c */
[----:B------:R-:W-:Y:S01]  /*4820*/  @!P6 IMAD.IADD R57, R57, 0x1, -R15 ;  /* 0x000000013939e824 */ /* 0x000fe200078e0a0f */
[----:B------:R-:W-:Y:S01]  /*4830*/  ISETP.GT.U32.AND P6, PT, R15, R50, PT ;  /* 0x000000320f00720c */ /* 0x000fe20003fc4070 */
[----:B------:R-:W-:Y:S02]  /*4840*/  IMAD.MOV R6, RZ, RZ, -R5 ;  /* 0x000000ffff067224 */ /* 0x000fe400078e0a05 */
[--C-:B------:R-:W-:Y:S01]  /*4850*/  @!P3 IMAD.IADD R53, R53, 0x1, -R15.reuse ;  /* 0x000000013535b824 */ /* 0x100fe200078e0a0f */
[----:B------:R-:W-:Y:S01]  /*4860*/  ISETP.GT.U32.AND P3, PT, R15, R46, PT ;  /* 0x0000002e0f00720c */ /* 0x000fe20003f64070 */
[----:B------:R-:W-:Y:S01]  /*4870*/  @!P5 IMAD.IADD R51, R51, 0x1, -R15 ;  /* 0x000000013333d824 */ /* 0x000fe200078e0a0f */
[----:B------:R-:W-:Y:S01]  /*4880*/  ISETP.GT.U32.AND P5, PT, R15, R44, PT ;  /* 0x0000002c0f00720c */ /* 0x000fe20003fa4070 */
[----:B------:R-:W-:-:S04]  /*4890*/  IMAD.HI.U32 R5, R18, R41, RZ ;  /* 0x0000002912057227 */ /* 0x000fc800078e00ff */
[--C-:B------:R-:W-:Y:S01]  /*48a0*/  @!P2 IMAD.IADD R47, R47, 0x1, -R15.reuse ;  /* 0x000000012f2fa824 */ /* 0x100fe200078e0a0f */
[----:B------:R-:W-:Y:S01]  /*48b0*/  ISETP.GT.U32.AND P2, PT, R15, R53, PT ;  /* 0x000000350f00720c */ /* 0x000fe20003f44070 */
[----:B------:R-:W-:Y:S01]  /*48c0*/  @!P4 IMAD.IADD R45, R45, 0x1, -R15 ;  /* 0x000000012d2dc824 */ /* 0x000fe200078e0a0f */
[C---:B------:R-:W-:Y:S01]  /*48d0*/  ISETP.GT.U32.AND P4, PT, R15.reuse, R51, PT ;  /* 0x000000330f00720c */ /* 0x040fe20003f84070 */
[----:B------:R-:W-:Y:S02]  /*48e0*/  IMAD.MOV R8, RZ, RZ, -R5 ;  /* 0x000000ffff087224 */ /* 0x000fe400078e0a05 */
[----:B------:R-:W-:Y:S02]  /*48f0*/  IMAD R43, R15, R6, R43 ;  /* 0x000000060f2b7224 */ /* 0x000fe400078e022b */
[----:B------:R-:W-:-:S04]  /*4900*/  IMAD.HI.U32 R4, R18, R42, RZ ;  /* 0x0000002a12047227 */ /* 0x000fc800078e00ff */
[----:B------:R-:W-:-:S04]  /*4910*/  IMAD.HI.U32 R5, R18, R38, RZ ;  /* 0x0000002612057227 */ /* 0x000fc800078e00ff */
[--C-:B------:R-:W-:Y:S01]  /*4920*/  @!P0 IMAD.IADD R56, R56, 0x1, -R15.reuse ;  /* 0x0000000138388824 */ /* 0x100fe200078e0a0f */
[C---:B------:R-:W-:Y:S01]  /*4930*/  ISETP.GT.U32.AND P0, PT, R15.reuse, R49, PT ;  /* 0x000000310f00720c */ /* 0x040fe20003f04070 */
[----:B------:R-:W-:Y:S01]  /*4940*/  @!P1 IMAD.IADD R54, R54, 0x1, -R15 ;  /* 0x0000000136369824 */ /* 0x000fe200078e0a0f */
[----:B------:R-:W-:Y:S01]  /*4950*/  ISETP.GT.U32.AND P1, PT, R15, R47, PT ;  /* 0x0000002f0f00720c */ /* 0x000fe20003f24070 */
[----:B------:R-:W-:-:S04]  /*4960*/  IMAD.HI.U32 R6, R18, R40, RZ ;  /* 0x0000002812067227 */ /* 0x000fc800078e00ff */
[----:B------:R-:W-:Y:S02]  /*4970*/  IMAD.MOV R7, RZ, RZ, -R4 ;  /* 0x000000ffff077224 */ /* 0x000fe400078e0a04 */
[----:B------:R-:W-:Y:S02]  /*4980*/  IMAD.MOV R5, RZ, RZ, -R5 ;  /* 0x000000ffff057224 */ /* 0x000fe400078e0a05 */
[----:B------:R-:W-:Y:S01]  /*4990*/  @!P6 IMAD.IADD R50, R50, 0x1, -R15 ;  /* 0x000000013232e824 */ /* 0x000fe200078e0a0f */
[----:B------:R-:W-:Y:S01]  /*49a0*/  ISETP.GT.U32.AND P6, PT, R15, R43, PT ;  /* 0x0000002b0f00720c */ /* 0x000fe20003fc4070 */
[----:B------:R-:W-:-:S04]  /*49b0*/  IMAD.HI.U32 R4, R18, R39, RZ ;  /* 0x0000002712047227 */ /* 0x000fc800078e00ff */
[----:B------:R-:W-:Y:S02]  /*49c0*/  IMAD.MOV R6, RZ, RZ, -R6 ;  /* 0x000000ffff067224 */ /* 0x000fe400078e0a06 */
[C---:B------:R-:W-:Y:S02]  /*49d0*/  IMAD R38, R15.reuse, R5, R38 ;  /* 0x000000050f267224 */ /* 0x040fe400078e0226 */
[--C-:B------:R-:W-:Y:S01]  /*49e0*/  @!P3 IMAD.IADD R46, R46, 0x1, -R15.reuse ;  /* 0x000000012e2eb824 */ /* 0x100fe200078e0a0f */
[C---:B------:R-:W-:Y:S01]  /*49f0*/  ISETP.GT.U32.AND P3, PT, R15.reuse, R52, PT ;  /* 0x000000340f00720c */ /* 0x040fe20003f64070 */
[----:B------:R-:W-:Y:S01]  /*4a00*/  @!P5 IMAD.IADD R44, R44, 0x1, -R15 ;  /* 0x000000012c2cd824 */ /* 0x000fe200078e0a0f */
[----:B------:R-:W-:Y:S01]  /*4a10*/  ISETP.GT.U32.AND P5, PT, R15, R50, PT ;  /* 0x000000320f00720c */ /* 0x000fe20003fa4070 */
[----:B------:R-:W-:Y:S02]  /*4a20*/  IMAD.MOV R4, RZ, RZ, -R4 ;  /* 0x000000ffff047224 */ /* 0x000fe400078e0a04 */
[----:B------:R-:W-:-:S04]  /*4a30*/  IMAD.HI.U32 R5, R18, R36, RZ ;  /* 0x0000002412057227 */ /* 0x000fc800078e00ff */
[C---:B------:R-:W-:Y:S02]  /*4a40*/  IMAD R42, R15.reuse, R7, R42 ;  /* 0x000000070f2a7224 */ /* 0x040fe400078e022a */
[----:B------:R-:W-:Y:S02]  /*4a50*/  IMAD R40, R15, R6, R40 ;  /* 0x000000060f287224 */ /* 0x000fe400078e0228 */
[--C-:B------:R-:W-:Y:S01]  /*4a60*/  @!P2 IMAD.IADD R53, R53, 0x1, -R15.reuse ;  /* 0x000000013535a824 */ /* 0x100fe200078e0a0f */
[----:B------:R-:W-:Y:S01]  /*4a70*/  ISETP.GT.U32.AND P2, PT, R15, R46, PT ;  /* 0x0000002e0f00720c */ /* 0x000fe20003f44070 */
[----:B------:R-:W-:Y:S01]  /*4a80*/  @!P4 IMAD.IADD R51, R51, 0x1, -R15 ;  /* 0x000000013333c824 */ /* 0x000fe200078e0a0f */
[C---:B------:R-:W-:Y:S01]  /*4a90*/  ISETP.GT.U32.AND P4, PT, R15.reuse, R44, PT ;  /* 0x0000002c0f00720c */ /* 0x040fe20003f84070 */
[----:B------:R-:W-:Y:S02]  /*4aa0*/  IMAD R39, R15, R4, R39 ;  /* 0x000000040f277224 */ /* 0x000fe400078e0227 */
[----:B------:R-:W-:-:S04]  /*4ab0*/  IMAD.HI.U32 R6, R18, R35, RZ ;  /* 0x0000002312067227 */ /* 0x000fc800078e00ff */
[----:B------:R-:W-:Y:S02]  /*4ac0*/  IMAD.MOV R5, RZ, RZ, -R5 ;  /* 0x000000ffff057224 */ /* 0x000fe400078e0a05 */
[----:B------:R-:W-:-:S04]  /*4ad0*/  IMAD.HI.U32 R4, R18, R37, RZ ;  /* 0x0000002512047227 */ /* 0x000fc800078e00ff */
[--C-:B------:R-:W-:Y:S01]  /*4ae0*/  @!P0 IMAD.IADD R49, R49, 0x1, -R15.reuse ;  /* 0x0000000131318824 */ /* 0x100fe200078e0a0f */
[----:B------:R-:W-:Y:S01]  /*4af0*/  ISETP.GT.U32.AND P0, PT, R15, R42, PT ;  /* 0x0000002a0f00720c */ /* 0x000fe20003f04070 */
[----:B------:R-:W-:Y:S01]  /*4b00*/  @!P1 IMAD.IADD R47, R47, 0x1, -R15 ;  /* 0x000000012f2f9824 */ /* 0x000fe200078e0a0f */
[C---:B------:R-:W-:Y:S01]  /*4b10*/  ISETP.GT.U32.AND P1, PT, R15.reuse, R40, PT ;  /* 0x000000280f00720c */ /* 0x040fe20003f24070 */
[C---:B------:R-:W-:Y:S02]  /*4b20*/  IMAD R41, R15.reuse, R8, R41 ;  /* 0x000000080f297224 */ /* 0x040fe400078e0229 */
[----:B------:R-:W-:Y:S02]  /*4b30*/  IMAD.MOV R6, RZ, RZ, -R6 ;  /* 0x000000ffff067224 */ /* 0x000fe400078e0a06 */
[----:B------:R-:W-:Y:S02]  /*4b40*/  IMAD R36, R15, R5, R36 ;  /* 0x000000050f247224 */ /* 0x000fe400078e0224 */
[----:B------:R-:W-:-:S02]  /*4b50*/  IMAD.MOV R8, RZ, RZ, -R4 ;  /* 0x000000ffff087224 */ /* 0x000fc400078e0a04 */
[----:B------:R-:W-:-:S04]  /*4b60*/  IMAD.HI.U32 R5, R18, R33, RZ ;  /* 0x0000002112057227 */ /* 0x000fc800078e00ff */
[----:B------:R-:W-:Y:S01]  /*4b70*/  @!P6 IMAD.IADD R43, R43, 0x1, -R15 ;  /* 0x000000012b2be824 */ /* 0x000fe200078e0a0f */
[----:B------:R-:W-:Y:S01]  /*4b80*/  ISETP.GT.U32.AND P6, PT, R15, R49, PT ;  /* 0x000000310f00720c */ /* 0x000fe20003fc4070 */
[----:B------:R-:W-:-:S04]  /*4b90*/  IMAD.HI.U32 R4, R18, R34, RZ ;  /* 0x0000002212047227 */ /* 0x000fc800078e00ff */
[C---:B------:R-:W-:Y:S02]  /*4ba0*/  IMAD R35, R15.reuse, R6, R35 ;  /* 0x000000060f237224 */ /* 0x040fe400078e0223 */
[C---:B------:R-:W-:Y:S02]  /*4bb0*/  IMAD R37, R15.reuse, R8, R37 ;  /* 0x000000080f257224 */ /* 0x040fe400078e0225 */
[----:B------:R-:W-:Y:S02]  /*4bc0*/  IMAD.MOV R6, RZ, RZ, -R5 ;  /* 0x000000ffff067224 */ /* 0x000fe400078e0a05 */
[--C-:B------:R-:W-:Y:S01]  /*4bd0*/  @!P3 IMAD.IADD R52, R52, 0x1, -R15.reuse ;  /* 0x000000013434b824 */ /* 0x100fe200078e0a0f */
[C---:B------:R-:W-:Y:S01]  /*4be0*/  ISETP.GT.U32.AND P3, PT, R15.reuse, R45, PT ;  /* 0x0000002d0f00720c */ /* 0x040fe20003f64070 */
[----:B------:R-:W-:Y:S01]  /*4bf0*/  @!P5 IMAD.IADD R50, R50, 0x1, -R15 ;  /* 0x000000013232d824 */ /* 0x000fe200078e0a0f */
[----:B------:R-:W-:Y:S01]  /*4c00*/  ISETP.GT.U32.AND P5, PT, R15, R43, PT ;  /* 0x0000002b0f00720c */ /* 0x000fe20003fa4070 */
[----:B------:R-:W-:-:S02]  /*4c10*/  IMAD.MOV R4, RZ, RZ, -R4 ;  /* 0x000000ffff047224 */ /* 0x000fc400078e0a04 */
[C---:B------:R-:W-:Y:S02]  /*4c20*/  IMAD R33, R15.reuse, R6, R33 ;  /* 0x000000060f217224 */ /* 0x040fe400078e0221 */
[--C-:B------:R-:W-:Y:S01]  /*4c30*/  @!P2 IMAD.IADD R46, R46, 0x1, -R15.reuse ;  /* 0x000000012e2ea824 */ /* 0x100fe200078e0a0f */
[C---:B------:R-:W-:Y:S01]  /*4c40*/  ISETP.GT.U32.AND P2, PT, R15.reuse, R39, PT ;  /* 0x000000270f00720c */ /* 0x040fe20003f44070 */
[----:B------:R-:W-:Y:S01]  /*4c50*/  @!P4 IMAD.IADD R44, R44, 0x1, -R15 ;  /* 0x000000012c2cc824 */ /* 0x000fe200078e0a0f */
[C---:B------:R-:W-:Y:S01]  /*4c60*/  ISETP.GT.U32.AND P4, PT, R15.reuse, R37, PT ;  /* 0x000000250f00720c */ /* 0x040fe20003f84070 */
[----:B------:R-:W-:Y:S02]  /*4c70*/  IMAD R34, R15, R4, R34 ;  /* 0x000000040f227224 */ /* 0x000fe400078e0222 */
[----:B------:R-:W-:-:S04]  /*4c80*/  IMAD.HI.U32 R4, R18, R32, RZ ;  /* 0x0000002012047227 */ /* 0x000fc800078e00ff */
[----:B------:R-:W-:-:S04]  /*4c90*/  IMAD.HI.U32 R6, R18, R30, RZ ;  /* 0x0000001e12067227 */ /* 0x000fc800078e00ff */
[--C-:B------:R-:W-:Y:S02]  /*4ca0*/  @!P0 IMAD.IADD R42, R42, 0x1, -R15.reuse ;  /* 0x000000012a2a8824 */ /* 0x100fe400078e0a0f */
[--C-:B------:R-:W-:Y:S01]  /*4cb0*/  @!P1 IMAD.IADD R40, R40, 0x1, -R15.reuse ;  /* 0x0000000128289824 */ /* 0x100fe200078e0a0f */
        /* <DEDUP_REMOVED lines=16> */
[----:B------:R-:W-:Y:S02]  /*4dc0*/  IMAD.MOV R4, RZ, RZ, -R4 ;  /* 0x000000ffff047224 */ /* 0x000fe400078e0a04 */
[----:B------:R-:W-:Y:S01]  /*4dd0*/  @!P1 IMAD.IADD R33, R33, 0x1, -R15 ;  /* 0x0000000121219824 */ /* 0x000fe200078e0a0f */
[C---:B------:R-:W-:Y:S01]  /*4de0*/  ISETP.GT.U32.AND P1, PT, R15.reuse, R39, PT ;  /* 0x000000270f00720c */ /* 0x040fe20003f24070 */
[C---:B------:R-:W-:Y:S02]  /*4df0*/  IMAD R29, R15.reuse, R4, R29 ;  /* 0x000000040f1d7224 */ /* 0x040fe400078e021d */
[--C-:B------:R-:W-:Y:S01]  /*4e00*/  @!P6 IMAD.IADD R42, R42, 0x1, -R15.reuse ;  /* 0x000000012a2ae824 */ /* 0x100fe200078e0a0f */
[----:B------:R-:W-:Y:S01]  /*4e10*/  ISETP.GT.U32.AND P6, PT, R15, R35, PT ;  /* 0x000000230f00720c */ /* 0x000fe20003fc4070 */
[----:B------:R-:W-:-:S02]  /*4e20*/  @!P3 IMAD.IADD R38, R38, 0x1, -R15 ;  /* 0x000000012626b824 */ /* 0x000fc400078e0a0f */
[----:B------:R-:W-:Y:S01]  /*4e30*/  @!P5 IMAD.IADD R36, R36, 0x1, -R15 ;  /* 0x000000012424d824 */ /* 0x000fe200078e0a0f */
[----:B------:R-:W-:Y:S01]  /*4e40*/  ISETP.GT.U32.AND P5, PT, R15, R29, PT ;  /* 0x0000001d0f00720c */ /* 0x000fe20003fa4070 */
[----:B------:R-:W-:-:S04]  /*4e50*/  IMAD.HI.U32 R5, R18, R31, RZ ;  /* 0x0000001f12057227 */ /* 0x000fc800078e00ff */
[--C-:B------:R-:W-:Y:S01]  /*4e60*/  @!P2 IMAD.IADD R32, R32, 0x1, -R15.reuse ;  /* 0x000000012020a824 */ /* 0x100fe200078e0a0f */
[C---:B------:R-:W-:Y:S01]  /*4e70*/  ISETP.GT.U32.AND P2, PT, R15.reuse, R38, PT ;  /* 0x000000260f00720c */ /* 0x040fe20003f44070 */
[----:B------:R-:W-:Y:S01]  /*4e80*/  @!P4 IMAD.IADD R30, R30, 0x1, -R15 ;  /* 0x000000011e1ec824 */ /* 0x000fe200078e0a0f */
[----:B------:R-:W-:Y:S01]  /*4e90*/  ISETP.GT.U32.AND P4, PT, R15, R36, PT ;  /* 0x000000240f00720c */ /* 0x000fe20003f84070 */
[----:B------:R-:W-:Y:S02]  /*4ea0*/  IMAD.MOV R8, RZ, RZ, -R5 ;  /* 0x000000ffff087224 */ /* 0x000fe400078e0a05 */
[----:B------:R-:W-:-:S04]  /*4eb0*/  IMAD.HI.U32 R5, R18, R28, RZ ;  /* 0x0000001c12057227 */ /* 0x000fc800078e00ff */
[----:B------:R-:W-:Y:S01]  /*4ec0*/  @!P1 IMAD.IADD R39, R39, 0x1, -R15 ;  /* 0x0000000127279824 */ /* 0x000fe200078e0a0f */
[----:B------:R-:W-:Y:S01]  /*4ed0*/  ISETP.GT.U32.AND P1, PT, R15, R33, PT ;  /* 0x000000210f00720c */ /* 0x000fe20003f24070 */
[----:B------:R-:W-:Y:S02]  /*4ee0*/  IMAD.MOV R5, RZ, RZ, -R5 ;  /* 0x000000ffff057224 */ /* 0x000fe400078e0a05 */
[----:B------:R-:W-:-:S04]  /*4ef0*/  IMAD.HI.U32 R4, R18, R26, RZ ;  /* 0x0000001a12047227 */ /* 0x000fc800078e00ff */
[----:B------:R-:W-:Y:S02]  /*4f00*/  @!P6 IMAD.IADD R35, R35, 0x1, -R15 ;  /* 0x000000012323e824 */ /* 0x000fe400078e0a0f */
[----:B------:R-:W-:Y:S01]  /*4f10*/  IMAD.HI.U32 R7, R18, R27, RZ ;  /* 0x0000001b12077227 */ /* 0x000fe200078e00ff */
[----:B------:R-:W-:-:S03]  /*4f20*/  IABS R22, R170 ;  /* 0x000000aa00167213 */ /* 0x000fc60000000000 */
[----:B------:R-:W-:Y:S02]  /*4f30*/  IMAD R28, R15, R5, R28 ;  /* 0x000000050f1c7224 */ /* 0x000fe400078e021c */
[----:B------:R-:W-:Y:S02]  /*4f40*/  IMAD.MOV R4, RZ, RZ, -R4 ;  /* 0x000000ffff047224 */ /* 0x000fe400078e0a04 */
[----:B------:R-:W-:Y:S01]  /*4f50*/  @!P5 IMAD.IADD R29, R29, 0x1, -R15 ;  /* 0x000000011d1dd824 */ /* 0x000fe200078e0a0f */
[----:B------:R-:W-:Y:S01]  /*4f60*/  ISETP.GT.U32.AND P5, PT, R15, R35, PT ;  /* 0x000000230f00720c */ /* 0x000fe20003fa4070 */
[----:B------:R-:W-:Y:S02]  /*4f70*/  IMAD.MOV R7, RZ, RZ, -R7 ;  /* 0x000000ffff077224 */ /* 0x000fe400078e0a07 */
[----:B------:R-:W-:Y:S01]  /*4f80*/  IMAD.HI.U32 R5, R18, R24, RZ ;  /* 0x0000001812057227 */ /* 0x000fe200078e00ff */
[----:B------:R-:W-:-:S03]  /*4f90*/  IABS R19, R167 ;  /* 0x000000a700137213 */ /* 0x000fc60000000000 */
[C---:B------:R-:W-:Y:S02]  /*4fa0*/  IMAD R26, R15.reuse, R4, R26 ;  /* 0x000000040f1a7224 */ /* 0x040fe400078e021a */
[--C-:B------:R-:W-:Y:S01]  /*4fb0*/  @!P2 IMAD.IADD R38, R38, 0x1, -R15.reuse ;  /* 0x000000012626a824 */ /* 0x100fe200078e0a0f */
[C---:B------:R-:W-:Y:S01]  /*4fc0*/  ISETP.GT.U32.AND P2, PT, R15.reuse, R32, PT ;  /* 0x000000200f00720c */ /* 0x040fe20003f44070 */
[----:B------:R-:W-:Y:S01]  /*4fd0*/  @!P4 IMAD.IADD R36, R36, 0x1, -R15 ;  /* 0x000000012424c824 */ /* 0x000fe200078e0a0f */
[C---:B------:R-:W-:Y:S01]  /*4fe0*/  ISETP.GT.U32.AND P4, PT, R15.reuse, R29, PT ;  /* 0x0000001d0f00720c */ /* 0x040fe20003f84070 */
[----:B------:R-:W-:Y:S02]  /*4ff0*/  IMAD R27, R15, R7, R27 ;  /* 0x000000070f1b7224 */ /* 0x000fe400078e021b */
[----:B------:R-:W-:Y:S02]  /*5000*/  IMAD.MOV R5, RZ, RZ, -R5 ;  /* 0x000000ffff057224 */ /* 0x000fe400078e0a05 */
[----:B------:R-:W-:-:S04]  /*5010*/  IMAD.HI.U32 R6, R18, R25, RZ ;  /* 0x0000001912067227 */ /* 0x000fc800078e00ff */
[----:B------:R-:W-:-:S04]  /*5020*/  IMAD.HI.U32 R7, R18, R22, RZ ;  /* 0x0000001612077227 */ /* 0x000fc800078e00ff */
[----:B------:R-:W-:Y:S01]  /*5030*/  @!P1 IMAD.IADD R33, R33, 0x1, -R15 ;  /* 0x0000000121219824 */ /* 0x000fe200078e0a0f */
[C---:B------:R-:W-:Y:S01]  /*5040*/  ISETP.GT.U32.AND P1, PT, R15.reuse, R26, PT ;  /* 0x0000001a0f00720c */ /* 0x040fe20003f24070 */
[----:B------:R-:W-:Y:S02]  /*5050*/  IMAD R24, R15, R5, R24 ;  /* 0x000000050f187224 */ /* 0x000fe400078e0218 */
[----:B------:R-:W-:Y:S02]  /*5060*/  IMAD.MOV R6, RZ, RZ, -R6 ;  /* 0x000000ffff067224 */ /* 0x000fe400078e0a06 */
[----:B------:R-:W-:Y:S02]  /*5070*/  IMAD.MOV R7, RZ, RZ, -R7 ;  /* 0x000000ffff077224 */ /* 0x000fe400078e0a07 */
[----:B------:R-:W-:-:S04]  /*5080*/  IMAD.HI.U32 R5, R18, R19, RZ ;  /* 0x0000001312057227 */ /* 0x000fc800078e00ff */
[C---:B------:R-:W-:Y:S02]  /*5090*/  IMAD R25, R15.reuse, R6, R25 ;  /* 0x000000060f197224 */ /* 0x040fe400078e0219 */
[----:B------:R-:W-:Y:S02]  /*50a0*/  IMAD R22, R15, R7, R22 ;  /* 0x000000070f167224 */ /* 0x000fe400078e0216 */
[----:B------:R-:W-:Y:S02]  /*50b0*/  IMAD.MOV R5, RZ, RZ, -R5 ;  /* 0x000000ffff057224 */ /* 0x000fe400078e0a05 */
[----:B------:R-:W-:Y:S01]  /*50c0*/  @!P5 IMAD.IADD R35, R35, 0x1, -R15 ;  /* 0x000000012323d824 */ /* 0x000fe200078e0a0f */
[C---:B------:R-:W-:Y:S01]  /*50d0*/  ISETP.GT.U32.AND P5, PT, R15.reuse, R28, PT ;  /* 0x0000001c0f00720c */ /* 0x040fe20003fa4070 */
[C---:B------:R-:W-:Y:S02]  /*50e0*/  IMAD R19, R15.reuse, R5, R19 ;  /* 0x000000050f137224 */ /* 0x040fe400078e0213 */
[--C-:B------:R-:W-:Y:S01]  /*50f0*/  @!P2 IMAD.IADD R32, R32, 0x1, -R15.reuse ;  /* 0x000000012020a824 */ /* 0x100fe200078e0a0f */
[----:B------:R-:W-:Y:S01]  /*5100*/  ISETP.GT.U32.AND P2, PT, R15, R25, PT ;  /* 0x000000190f00720c */ /* 0x000fe20003f44070 */
[--C-:B------:R-:W-:Y:S01]  /*5110*/  @!P4 IMAD.IADD R29, R29, 0x1, -R15.reuse ;  /* 0x000000011d1dc824 */ /* 0x100fe200078e0a0f */
[C---:B------:R-:W-:Y:S01]  /*5120*/  ISETP.GT.U32.AND P4, PT, R15.reuse, R22, PT ;  /* 0x000000160f00720c */ /* 0x040fe20003f84070 */
[----:B------:R-:W-:Y:S01]  /*5130*/  @!P1 IMAD.IADD R26, R26, 0x1, -R15 ;  /* 0x000000011a1a9824 */ /* 0x000fe200078e0a0f */
[----:B------:R-:W-:-:S02]  /*5140*/  ISETP.GT.U32.AND P1, PT, R15, R19, PT ;  /* 0x000000130f00720c */ /* 0x000fc40003f24070 */
[----:B------:R-:W-:-:S03]  /*5150*/  IABS R20, R168 ;  /* 0x000000a800147213 */ /* 0x000fc60000000000 */
[----:B------:R-:W-:Y:S02]  /*5160*/  @!P5 IMAD.IADD R28, R28, 0x1, -R15 ;  /* 0x000000011c1cd824 */ /* 0x000fe400078e0a0f */
[----:B------:R-:W-:Y:S01]  /*5170*/  IMAD.HI.U32 R6, R18, R20, RZ ;  /* 0x0000001412067227 */ /* 0x000fe200078e00ff */
[----:B------:R-:W-:-:S03]  /*5180*/  IABS R14, R164 ;  /* 0x000000a4000e7213 */ /* 0x000fc60000000000 */
[--C-:B------:R-:W-:Y:S02]  /*5190*/  @!P2 IMAD.IADD R25, R25, 0x1, -R15.reuse ;  /* 0x000000011919a824 */ /* 0x100fe400078e0a0f */
[--C-:B------:R-:W-:Y:S01]  /*51a0*/  @!P4 IMAD.IADD R22, R22, 0x1, -R15.reuse ;  /* 0x000000011616c824 */ /* 0x100fe200078e0a0f */
[----:B------:R-:W-:Y:S01]  /*51b0*/  ISETP.GT.U32.AND P4, PT, R15, R28, PT ;  /* 0x0000001c0f00720c */ /* 0x000fe20003f84070 */
[----:B------:R-:W-:Y:S02]  /*51c0*/  IMAD.MOV R6, RZ, RZ, -R6 ;  /* 0x000000ffff067224 */ /* 0x000fe400078e0a06 */
[----:B------:R-:W-:Y:S01]  /*51d0*/  @!P1 IMAD.IADD R19, R19, 0x1, -R15 ;  /* 0x0000000113139824 */ /* 0x000fe200078e0a0f */
[C---:B------:R-:W-:Y:S01]  /*51e0*/  ISETP.GT.U32.AND P1, PT, R15.reuse, R25, PT ;  /* 0x000000190f00720c */ /* 0x040fe20003f24070 */
[----:B------:R-:W-:Y:S02]  /*51f0*/  IMAD R20, R15, R6, R20 ;  /* 0x000000060f147224 */ /* 0x000fe400078e0214 */
[----:B------:R-:W-:Y:S01]  /*5200*/  IMAD.HI.U32 R6, R18, R14, RZ ;  /* 0x0000000e12067227 */ /* 0x000fe200078e00ff */
[----:B------:R-:W-:-:S03]  /*5210*/  IABS R12, R163 ;  /* 0x000000a3000c7213 */ /* 0x000fc60000000000 */
[----:B------:R-:W-:Y:S02]  /*5220*/  IMAD.MOV R6, RZ, RZ, -R6 ;  /* 0x000000ffff067224 */ /* 0x000fe400078e0a06 */
[----:B------:R-:W-:Y:S01]  /*5230*/  @!P4 IMAD.IADD R28, R28, 0x1, -R15 ;  /* 0x000000011c1cc824 */ /* 0x000fe200078e0a0f */
[C---:B------:R-:W-:Y:S01]  /*5240*/  ISETP.GT.U32.AND P4, PT, R15.reuse, R22, PT ;  /* 0x000000160f00720c */ /* 0x040fe20003f84070 */
[----:B------:R-:W-:Y:S01]  /*5250*/  IMAD R14, R15, R6, R14 ;  /* 0x000000060f0e7224 */ /* 0x000fe200078e020e */
[----:B------:R-:W-:Y:S01]  /*5260*/  IABS R6, R160 ;  /* 0x000000a000067213 */ /* 0x000fe20000000000 */
[----:B------:R-:W-:-:S04]  /*5270*/  IMAD.HI.U32 R5, R18, R12, RZ ;  /* 0x0000000c12057227 */ /* 0x000fc800078e00ff */
[----:B------:R-:W-:Y:S01]  /*5280*/  @!P1 IMAD.IADD R25, R25, 0x1, -R15 ;  /* 0x0000000119199824 */ /* 0x000fe200078e0a0f */
[----:B------:R-:W-:Y:S01]  /*5290*/  ISETP.GT.U32.AND P1, PT, R15, R19, PT ;  /* 0x000000130f00720c */ /* 0x000fe20003f24070 */
[----:B------:R-:W-:Y:S02]  /*52a0*/  IMAD.MOV R5, RZ, RZ, -R5 ;  /* 0x000000ffff057224 */ /* 0x000fe400078e0a05 */
[----:B------:R-:W-:-:S04]  /*52b0*/  IMAD.HI.U32 R134, R18, R6, RZ ;  /* 0x0000000612867227 */ /* 0x000fc800078e00ff */
[C---:B------:R-:W-:Y:S02]  /*52c0*/  IMAD R12, R15.reuse, R5, R12 ;  /* 0x000000050f0c7224 */ /* 0x040fe400078e020c */
[----:B------:R-:W-:Y:S02]  /*52d0*/  IMAD.MOV R134, RZ, RZ, -R134 ;  /* 0x000000ffff867224 */ /* 0x000fe400078e0a86 */
[--C-:B------:R-:W-:Y:S01]  /*52e0*/  @!P4 IMAD.IADD R22, R22, 0x1, -R15.reuse ;  /* 0x000000011616c824 */ /* 0x100fe200078e0a0f */
[C---:B------:R-:W-:Y:S01]  /*52f0*/  ISETP.GT.U32.AND P4, PT, R15.reuse, R12, PT ;  /* 0x0000000c0f00720c */ /* 0x040fe20003f84070 */
[----:B------:R-:W-:Y:S02]  /*5300*/  IMAD R6, R15, R134, R6 ;  /* 0x000000860f067224 */ /* 0x000fe400078e0206 */
[----:B------:R-:W-:-:S03]  /*5310*/  @!P1 IMAD.IADD R19, R19, 0x1, -R15 ;  /* 0x0000000113139824 */ /* 0x000fc600078e0a0f */
[----:B------:R-:W-:Y:S01]  /*5320*/  ISETP.GT.U32.AND P1, PT, R15, R6, PT ;  /* 0x000000060f00720c */ /* 0x000fe20003f24070 */
[----:B------:R-:W-:Y:S04]  /*5330*/  STL [R1+0x6b4], R156 ;  /* 0x0006b49c01007387 */ /* 0x000fe80000100800 */
[----:B------:R-:W-:Y:S04]  /*5340*/  STL [R1+0x6b8], R0 ;  /* 0x0006b80001007387 */ /* 0x000fe80000100800 */
[----:B------:R-:W-:Y:S01]  /*5350*/  STL [R1+0x6bc], R252 ;  /* 0x0006bcfc01007387 */ /* 0x000fe20000100800 */
[----:B------:R-:W-:-:S03]  /*5360*/  @!P4 IMAD.IADD R12, R12, 0x1, -R15 ;  /* 0x000000010c0cc824 */ /* 0x000fc600078e0a0f */
[----:B------:R-:W-:Y:S04]  /*5370*/  STL [R1+0x6c0], R251 ;  /* 0x0006c0fb01007387 */ /* 0x000fe80000100800 */
[----:B------:R-:W-:Y:S04]  /*5380*/  STL [R1+0x6c4], R248 ;  /* 0x0006c4f801007387 */ /* 0x000fe80000100800 */
[----:B------:R-:W-:Y:S04]  /*5390*/  STL [R1+0x6c8], R247 ;  /* 0x0006c8f701007387 */ /* 0x000fe80000100800 */
[----:B------:R0:W-:Y:S01]  /*53a0*/  STL [R1+0x6cc], R246 ;  /* 0x0006ccf601007387 */ /* 0x0001e20000100800 */
[----:B------:R-:W-:-:S03]  /*53b0*/  @!P1 IMAD.IADD R6, R6, 0x1, -R15 ;  /* 0x0000000106069824 */ /* 0x000fc600078e0a0f */
[----:B------:R-:W-:Y:S01]  /*53c0*/  STL [R1+0x6d0], R245 ;  /* 0x0006d0f501007387 */ /* 0x000fe20000100800 */
[----:B------:R-:W-:-:S03]  /*53d0*/  ISETP.GT.U32.AND P1, PT, R15, R12, PT ;  /* 0x0000000c0f00720c */ /* 0x000fc60003f24070 */
[----:B------:R1:W-:Y:S04]  /*53e0*/  STL [R1+0x6d4], R244 ;  /* 0x0006d4f401007387 */ /* 0x0003e80000100800 */
[----:B------:R2:W-:Y:S04]  /*53f0*/  STL [R1+0x6d8], R243 ;  /* 0x0006d8f301007387 */ /* 0x0005e80000100800 */
[----:B0-----:R-:W4:Y:S04]  /*5400*/  LDL R246, [R1+0x50c] ;  /* 0x00050c0001f67983 */ /* 0x001f280000100800 */
[----:B-1----:R-:W5:Y:S04]  /*5410*/  LDL R244, [R1+0x510] ;  /* 0x0005100001f47983 */ /* 0x002f680000100800 */
[----:B------:R-:W5:Y:S01]  /*5420*/  LDL R247, [R1+0x514] ;  /* 0x0005140001f77983 */ /* 0x000f620000100800 */
[----:B------:R-:W-:-:S03]  /*5430*/  IMAD.MOV.U32 R156, RZ, RZ, R10 ;  /* 0x000000ffff9c7224 */ /* 0x000fc600078e000a */
[----:B------:R-:W5:Y:S01]  /*5440*/  LDL R248, [R1+0x518] ;  /* 0x0005180001f87983 */ /* 0x000f620000100800 */
[----:B------:R-:W-:Y:S01]  /*5450*/  @!P1 IMAD.IADD R12, R12, 0x1, -R15 ;  /* 0x000000010c0c9824 */ /* 0x000fe200078e0a0f */
[----:B------:R-:W-:Y:S02]  /*5460*/  ISETP.GE.AND P1, PT, R156, RZ, PT ;  /* 0x000000ff9c00720c */ /* 0x000fe40003f26270 */
[----:B------:R-:W5:Y:S04]  /*5470*/  LDL R251, [R1+0x51c] ;  /* 0x00051c0001fb7983 */ /* 0x000f680000100800 */
[----:B------:R-:W5:Y:S04]  /*5480*/  LDL R252, [R1+0x520] ;  /* 0x0005200001fc7983 */ /* 0x000f680000100800 */
[----:B------:R-:W5:Y:S04]  /*5490*/  LDL R0, [R1+0x524] ;  /* 0x0005240001007983 */ /* 0x000f680000100800 */
[----:B------:R-:W5:Y:S01]  /*54a0*/  LDL R156, [R1+0x528] ;  /* 0x00052800019c7983 */ /* 0x000f620000100800 */
[----:B------:R-:W-:-:S02]  /*54b0*/  ISETP.GT.U32.AND P0, PT, R15, R48, PT ;  /* 0x000000300f00720c */ /* 0x000fc40003f04070 */
[----:B------:R-:W-:Y:S01]  /*54c0*/  IABS R23, R171 ;  /* 0x000000ab00177213 */ /* 0x000fe20000000000 */
[C---:B------:R-:W-:Y:S01]  /*54d0*/  IMAD R31, R15.reuse, R8, R31 ;  /* 0x000000080f1f7224 */ /* 0x040fe200078e021f */
[----:B------:R-:W-:Y:S01]  /*54e0*/  IABS R21, R169 ;  /* 0x000000a900157213 */ /* 0x000fe20000000000 */
[----:B------:R-:W5:Y:S01]  /*54f0*/  LDL R245, [R1+0x52c] ;  /* 0x00052c0001f57983 */ /* 0x000f620000100800 */
[----:B------:R-:W-:Y:S02]  /*5500*/  IABS R17, R166 ;  /* 0x000000a600117213 */ /* 0x000fe40000000000 */
[----:B------:R-:W-:Y:S01]  /*5510*/  IABS R16, R165 ;  /* 0x000000a500107213 */ /* 0x000fe20000000000 */
[----:B--2---:R-:W2:Y:S04]  /*5520*/  LDL R243, [R1+0x54c] ;  /* 0x00054c0001f37983 */ /* 0x004ea80000100800 */
[----:B------:R-:W-:Y:S01]  /*5530*/  @!P0 IMAD.IADD R48, R48, 0x1, -R15 ;  /* 0x0000000130308824 */ /* 0x000fe200078e0a0f */
[C---:B------:R-:W-:Y:S01]  /*5540*/  ISETP.GT.U32.AND P0, PT, R15.reuse, R41, PT ;  /* 0x000000290f00720c */ /* 0x040fe20003f04070 */
[----:B------:R-:W-:Y:S01]  /*5550*/  IMAD.HI.U32 R4, R18, R23, RZ ;  /* 0x0000001712047227 */ /* 0x000fe200078e00ff */
[----:B------:R-:W-:-:S11]  /*5560*/  ISETP.GT.U32.AND P3, PT, R15, R31, PT ;  /* 0x0000001f0f00720c */ /* 0x000fd60003f64070 */
[----:B------:R-:W-:Y:S01]  /*5570*/  @!P0 IMAD.IADD R41, R41, 0x1, -R15 ;  /* 0x0000000129298824 */ /* 0x000fe200078e0a0f */
[----:B------:R-:W-:Y:S01]  /*5580*/  ISETP.GT.U32.AND P0, PT, R15, R34, PT ;  /* 0x000000220f00720c */ /* 0x000fe20003f04070 */
[----:B------:R-:W-:-:S04]  /*5590*/  IMAD.MOV R4, RZ, RZ, -R4 ;  /* 0x000000ffff047224 */ /* 0x000fc800078e0a04 */
[----:B------:R-:W-:Y:S02]  /*55a0*/  IMAD R23, R15, R4, R23 ;  /* 0x000000040f177224 */ /* 0x000fe400078e0217 */
[----:B------:R-:W-:-:S06]  /*55b0*/  IMAD.HI.U32 R4, R18, R21, RZ ;  /* 0x0000001512047227 */ /* 0x000fcc00078e00ff */
        /* <DEDUP_REMOVED lines=11> */
[C---:B------:R-:W-:Y:S01]  /*5670*/  IMAD R17, R15.reuse, R4, R17 ;  /* 0x000000040f117224 */ /* 0x040fe200078e0211 */
[----:B------:R-:W-:Y:S01]  /*5680*/  ISETP.GT.U32.AND P6, PT, R15, R41, PT ;  /* 0x000000290f00720c */ /* 0x000fe20003fc4070 */
[----:B------:R-:W-:-:S04]  /*5690*/  IMAD.HI.U32 R4, R18, R10, RZ ;  /* 0x0000000a12047227 */ /* 0x000fc800078e00ff */
[----:B------:R-:W-:Y:S01]  /*56a0*/  @!P3 IMAD.IADD R37, R37, 0x1, -R15 ;  /* 0x000000012525b824 */ /* 0x000fe200078e0a0f */
[----:B------:R-:W-:Y:S01]  /*56b0*/  ISETP.GT.U32.AND P3, PT, R15, R31, PT ;  /* 0x0000001f0f00720c */ /* 0x000fe20003f64070 */
[----:B------:R-:W-:Y:S02]  /*56c0*/  IMAD.MOV R4, RZ, RZ, -R4 ;  /* 0x000000ffff047224 */ /* 0x000fe400078e0a04 */
[----:B------:R-:W-:-:S04]  /*56d0*/  IMAD.HI.U32 R7, R18, R16, RZ ;  /* 0x0000001012077227 */ /* 0x000fc800078e00ff */
[C---:B------:R-:W-:Y:S01]  /*56e0*/  IMAD R10, R15.reuse, R4, R10 ;  /* 0x000000040f0a7224 */ /* 0x040fe200078e020a */
[----:B------:R-:W-:Y:S01]  /*56f0*/  IABS R4, R159 ;  /* 0x0000009f00047213 */ /* 0x000fe20000000000 */
[--C-:B------:R-:W-:Y:S01]  /*5700*/  @!P0 IMAD.IADD R34, R34, 0x1, -R15.reuse ;  /* 0x0000000122228824 */ /* 0x100fe200078e0a0f */
[----:B------:R-:W-:Y:S01]  /*5710*/  ISETP.GT.U32.AND P0, PT, R15, R27, PT ;  /* 0x0000001b0f00720c */ /* 0x000fe20003f04070 */
[----:B------:R-:W-:Y:S01]  /*5720*/  @!P6 IMAD.IADD R41, R41, 0x1, -R15 ;  /* 0x000000012929e824 */ /* 0x000fe200078e0a0f */
[----:B------:R-:W-:Y:S01]  /*5730*/  IABS R8, R161 ;  /* 0x000000a100087213 */ /* 0x000fe20000000000 */
[----:B------:R-:W-:Y:S01]  /*5740*/  IMAD.MOV R7, RZ, RZ, -R7 ;  /* 0x000000ffff077224 */ /* 0x000fe200078e0a07 */
[C---:B------:R-:W-:Y:S01]  /*5750*/  ISETP.GT.U32.AND P6, PT, R15.reuse, R30, PT ;  /* 0x0000001e0f00720c */ /* 0x040fe20003fc4070 */
[----:B------:R-:W-:Y:S01]  /*5760*/  IMAD.HI.U32 R132, R18, R4, RZ ;  /* 0x0000000412847227 */ /* 0x000fe200078e00ff */
[----:B------:R-:W-:-:S03]  /*5770*/  ISETP.GT.U32.AND P5, PT, R15, R21, PT ;  /* 0x000000150f00720c */ /* 0x000fc60003fa4070 */
[----:B------:R-:W-:Y:S01]  /*5780*/  @!P3 IMAD.IADD R31, R31, 0x1, -R15 ;  /* 0x000000011f1fb824 */ /* 0x000fe200078e0a0f */
[C---:B------:R-:W-:Y:S01]  /*5790*/  ISETP.GT.U32.AND P3, PT, R15.reuse, R24, PT ;  /* 0x000000180f00720c */ /* 0x040fe20003f64070 */
[----:B------:R-:W-:Y:S02]  /*57a0*/  IMAD R16, R15, R7, R16 ;  /* 0x000000070f107224 */ /* 0x000fe400078e0210 */
[----:B------:R-:W-:Y:S02]  /*57b0*/  IMAD.MOV R132, RZ, RZ, -R132 ;  /* 0x000000ffff847224 */ /* 0x000fe400078e0a84 */
[----:B------:R-:W-:-:S04]  /*57c0*/  IMAD.HI.U32 R7, R18, R8, RZ ;  /* 0x0000000812077227 */ /* 0x000fc800078e00ff */
[----:B------:R-:W-:Y:S01]  /*57d0*/  IMAD R4, R15, R132, R4 ;  /* 0x000000840f047224 */ /* 0x000fe200078e0204 */
[----:B------:R-:W-:Y:S01]  /*57e0*/  IABS R132, R155 ;  /* 0x0000009b00847213 */ /* 0x000fe20000000000 */
[----:B------:R-:W-:Y:S02]  /*57f0*/  IMAD.MOV R7, RZ, RZ, -R7 ;  /* 0x000000ffff077224 */ /* 0x000fe400078e0a07 */
[--C-:B------:R-:W-:Y:S01]  /*5800*/  @!P0 IMAD.IADD R27, R27, 0x1, -R15.reuse ;  /* 0x000000011b1b8824 */ /* 0x100fe200078e0a0f */
[C---:B------:R-:W-:Y:S01]  /*5810*/  ISETP.GT.U32.AND P0, PT, R15.reuse, R20, PT ;  /* 0x000000140f00720c */ /* 0x040fe20003f04070 */
[C---:B------:R-:W-:Y:S01]  /*5820*/  IMAD R8, R15.reuse, R7, R8 ;  /* 0x000000070f087224 */ /* 0x040fe200078e0208 */
[C---:B------:R-:W-:Y:S01]  /*5830*/  ISETP.GT.U32.AND P2, PT, R15.reuse, R17, PT ;  /* 0x000000110f00720c */ /* 0x040fe20003f44070 */
[----:B------:R-:W-:Y:S01]  /*5840*/  @!P6 IMAD.IADD R30, R30, 0x1, -R15 ;  /* 0x000000011e1ee824 */ /* 0x000fe200078e0a0f */
[----:B------:R-:W-:Y:S01]  /*5850*/  IABS R7, R157 ;  /* 0x0000009d00077213 */ /* 0x000fe20000000000 */
[----:B------:R-:W-:Y:S01]  /*5860*/  IMAD.HI.U32 R11, R18, R132, RZ ;  /* 0x00000084120b7227 */ /* 0x000fe200078e00ff */
[----:B------:R-:W-:-:S03]  /*5870*/  ISETP.GT.U32.AND P6, PT, R15, R23, PT ;  /* 0x000000170f00720c */ /* 0x000fc60003fc4070 */
[--C-:B------:R-:W-:Y:S01]  /*5880*/  @!P5 IMAD.IADD R21, R21, 0x1, -R15.reuse ;  /* 0x000000011515d824 */ /* 0x100fe200078e0a0f */
[C---:B------:R-:W-:Y:S01]  /*5890*/  ISETP.GT.U32.AND P5, PT, R15.reuse, R27, PT ;  /* 0x0000001b0f00720c */ /* 0x040fe20003fa4070 */
[----:B------:R-:W-:Y:S01]  /*58a0*/  @!P3 IMAD.IADD R24, R24, 0x1, -R15 ;  /* 0x000000011818b824 */ /* 0x000fe200078e0a0f */
[----:B------:R-:W-:Y:S01]  /*58b0*/  ISETP.GT.U32.AND P3, PT, R15, R16, PT ;  /* 0x000000100f00720c */ /* 0x000fe20003f64070 */
[----:B------:R-:W-:Y:S02]  /*58c0*/  IMAD.MOV R11, RZ, RZ, -R11 ;  /* 0x000000ffff0b7224 */ /* 0x000fe400078e0a0b */
[----:B------:R-:W-:-:S04]  /*58d0*/  IMAD.HI.U32 R13, R18, R7, RZ ;  /* 0x00000007120d7227 */ /* 0x000fc800078e00ff */
[C---:B------:R-:W-:Y:S01]  /*58e0*/  IMAD R132, R15.reuse, R11, R132 ;  /* 0x0000000b0f847224 */ /* 0x040fe200078e0284 */
[----:B------:R-:W-:Y:S01]  /*58f0*/  IABS R11, R154 ;  /* 0x0000009a000b7213 */ /* 0x000fe20000000000 */
[----:B------:R-:W-:Y:S02]  /*5900*/  IMAD.MOV R13, RZ, RZ, -R13 ;  /* 0x000000ffff0d7224 */ /* 0x000fe400078e0a0d */
[--C-:B------:R-:W-:Y:S01]  /*5910*/  @!P0 IMAD.IADD R20, R20, 0x1, -R15.reuse ;  /* 0x0000000114148824 */ /* 0x100fe200078e0a0f */
[----:B------:R-:W-:Y:S01]  /*5920*/  ISETP.GT.U32.AND P0, PT, R15, R26, PT ;  /* 0x0000001a0f00720c */ /* 0x000fe20003f04070 */
[----:B------:R-:W-:Y:S01]  /*5930*/  @!P2 IMAD.IADD R17, R17, 0x1, -R15 ;  /* 0x000000011111a824 */ /* 0x000fe200078e0a0f */
[C---:B------:R-:W-:Y:S01]  /*5940*/  ISETP.GT.U32.AND P2, PT, R15.reuse, R24, PT ;  /* 0x000000180f00720c */ /* 0x040fe20003f44070 */
[----:B------:R-:W-:Y:S01]  /*5950*/  IMAD R7, R15, R13, R7 ;  /* 0x0000000d0f077224 */ /* 0x000fe200078e0207 */
[----:B------:R-:W-:Y:S01]  /*5960*/  IABS R5, R158 ;  /* 0x0000009e00057213 */ /* 0x000fe20000000000 */
        /* <DEDUP_REMOVED lines=13> */
[C---:B------:R-:W-:Y:S01]  /*5a40*/  ISETP.GT.U32.AND P0, PT, R15.reuse, R20, PT ;  /* 0x000000140f00720c */ /* 0x040fe20003f04070 */
[----:B------:R-:W-:Y:S01]  /*5a50*/  @!P2 IMAD.IADD R24, R24, 0x1, -R15 ;  /* 0x000000011818a824 */ /* 0x000fe200078e0a0f */
[C---:B------:R-:W-:Y:S01]  /*5a60*/  ISETP.GT.U32.AND P2, PT, R15.reuse, R17, PT ;  /* 0x000000110f00720c */ /* 0x040fe20003f44070 */
[----:B------:R-:W-:Y:S02]  /*5a70*/  IMAD R5, R15, R131, R5 ;  /* 0x000000830f057224 */ /* 0x000fe400078e0205 */
[----:B------:R-:W-:-:S02]  /*5a80*/  @!P6 IMAD.IADD R14, R14, 0x1, -R15 ;  /* 0x000000010e0ee824 */ /* 0x000fc400078e0a0f */
[----:B------:R-:W-:-:S04]  /*5a90*/  IMAD.HI.U32 R131, R18, R13, RZ ;  /* 0x0000000d12837227 */ /* 0x000fc800078e00ff */
[--C-:B------:R-:W-:Y:S01]  /*5aa0*/  @!P5 IMAD.IADD R21, R21, 0x1, -R15.reuse ;  /* 0x000000011515d824 */ /* 0x100fe200078e0a0f */
[----:B------:R-:W-:Y:S01]  /*5ab0*/  ISETP.GT.U32.AND P5, PT, R15, R10, PT ;  /* 0x0000000a0f00720c */ /* 0x000fe20003fa4070 */
[----:B------:R-:W-:Y:S01]  /*5ac0*/  @!P3 IMAD.IADD R23, R23, 0x1, -R15 ;  /* 0x000000011717b824 */ /* 0x000fe200078e0a0f */
[C---:B------:R-:W-:Y:S01]  /*5ad0*/  ISETP.GT.U32.AND P3, PT, R15.reuse, R14, PT ;  /* 0x0000000e0f00720c */ /* 0x040fe20003f64070 */
[----:B------:R-:W-:Y:S01]  /*5ae0*/  IMAD.MOV R131, RZ, RZ, -R131 ;  /* 0x000000ffff837224 */ /* 0x000fe200078e0a83 */
[C---:B------:R-:W-:Y:S01]  /*5af0*/  ISETP.GT.U32.AND P6, PT, R15.reuse, R16, PT ;  /* 0x000000100f00720c */ /* 0x040fe20003fc4070 */
[----:B------:R-:W-:Y:S02]  /*5b00*/  @!P0 IMAD.IADD R20, R20, 0x1, -R15 ;  /* 0x0000000114148824 */ /* 0x000fe400078e0a0f */
[C---:B------:R-:W-:Y:S01]  /*5b10*/  IMAD R13, R15.reuse, R131, R13 ;  /* 0x000000830f0d7224 */ /* 0x040fe200078e020d */
[----:B---3--:R-:W-:Y:S02]  /*5b20*/  IABS R131, R152 ;  /* 0x0000009800837213 */ /* 0x008fe40000000000 */
        /* <DEDUP_REMOVED lines=8> */
[----:B------:R-:W-:Y:S02]  /*5bb0*/  IMAD.MOV R18, RZ, RZ, -R18 ;  /* 0x000000ffff127224 */ /* 0x000fe400078e0a12 */
[----:B------:R-:W-:Y:S01]  /*5bc0*/  @!P6 IMAD.IADD R16, R16, 0x1, -R15 ;  /* 0x000000011010e824 */ /* 0x000fe200078e0a0f */
[C---:B------:R-:W-:Y:S01]  /*5bd0*/  ISETP.GT.U32.AND P6, PT, R15.reuse, R5, PT ;  /* 0x000000050f00720c */ /* 0x040fe20003fc4070 */
[C---:B------:R-:W-:Y:S01]  /*5be0*/  IMAD R131, R15.reuse, R18, R131 ;  /* 0x000000120f837224 */ /* 0x040fe200078e0283 */
[C---:B------:R-:W-:Y:S01]  /*5bf0*/  ISETP.GT.U32.AND P4, PT, R15.reuse, R132, PT ;  /* 0x000000840f00720c */ /* 0x040fe20003f84070 */
[--C-:B------:R-:W-:Y:S01]  /*5c00*/  @!P0 IMAD.IADD R8, R8, 0x1, -R15.reuse ;  /* 0x0000000108088824 */ /* 0x100fe200078e0a0f */
[C---:B------:R-:W-:Y:S01]  /*5c10*/  ISETP.GT.U32.AND P0, PT, R15.reuse, R13, PT ;  /* 0x0000000d0f00720c */ /* 0x040fe20003f04070 */
[--C-:B------:R-:W-:Y:S01]  /*5c20*/  @!P2 IMAD.IADD R4, R4, 0x1, -R15.reuse ;  /* 0x000000010404a824 */ /* 0x100fe200078e0a0f */
[----:B------:R-:W-:Y:S01]  /*5c30*/  ISETP.GT.U32.AND P2, PT, R15, R131, PT ;  /* 0x000000830f00720c */ /* 0x000fe20003f44070 */
[----:B------:R-:W-:-:S02]  /*5c40*/  @!P5 IMAD.IADD R11, R11, 0x1, -R15 ;  /* 0x000000010b0bd824 */ /* 0x000fc400078e0a0f */
[--C-:B------:R-:W-:Y:S01]  /*5c50*/  @!P3 IMAD.IADD R7, R7, 0x1, -R15.reuse ;  /* 0x000000010707b824 */ /* 0x100fe200078e0a0f */
[C---:B------:R-:W-:Y:S02]  /*5c60*/  ISETP.GT.U32.AND P5, PT, R15.reuse, R4, PT ;  /* 0x000000040f00720c */ /* 0x040fe40003fa4070 */
[----:B------:R-:W-:Y:S01]  /*5c70*/  ISETP.GT.U32.AND P3, PT, R15, R8, PT ;  /* 0x000000080f00720c */ /* 0x000fe20003f64070 */
[--C-:B------:R-:W-:Y:S01]  /*5c80*/  @!P6 IMAD.IADD R5, R5, 0x1, -R15.reuse ;  /* 0x000000010505e824 */ /* 0x100fe200078e0a0f */
[C---:B------:R-:W-:Y:S01]  /*5c90*/  ISETP.GT.U32.AND P6, PT, R15.reuse, R10, PT ;  /* 0x0000000a0f00720c */ /* 0x040fe20003fc4070 */
[--C-:B------:R-:W-:Y:S01]  /*5ca0*/  @!P4 IMAD.IADD R132, R132, 0x1, -R15.reuse ;  /* 0x000000018484c824 */ /* 0x100fe200078e0a0f */
[----:B------:R-:W-:Y:S01]  /*5cb0*/  ISETP.GT.U32.AND P4, PT, R15, R6, PT ;  /* 0x000000060f00720c */ /* 0x000fe20003f84070 */
[--C-:B------:R-:W-:Y:S01]  /*5cc0*/  @!P0 IMAD.IADD R13, R13, 0x1, -R15.reuse ;  /* 0x000000010d0d8824 */ /* 0x100fe200078e0a0f */
[----:B------:R-:W-:Y:S01]  /*5cd0*/  ISETP.GT.U32.AND P0, PT, R15, R5, PT ;  /* 0x000000050f00720c */ /* 0x000fe20003f04070 */
[----:B------:R-:W-:Y:S01]  /*5ce0*/  @!P2 IMAD.IADD R131, R131, 0x1, -R15 ;  /* 0x000000018383a824 */ /* 0x000fe200078e0a0f */
[----:B------:R-:W-:-:S03]  /*5cf0*/  ISETP.GT.U32.AND P2, PT, R15, R7, PT ;  /* 0x000000070f00720c */ /* 0x000fc60003f44070 */
[--C-:B------:R-:W-:Y:S01]  /*5d00*/  @!P5 IMAD.IADD R4, R4, 0x1, -R15.reuse ;  /* 0x000000010404d824 */ /* 0x100fe200078e0a0f */
[C---:B------:R-:W-:Y:S01]  /*5d10*/  ISETP.GT.U32.AND P5, PT, R15.reuse, R131, PT ;  /* 0x000000830f00720c */ /* 0x040fe20003fa4070 */
[--C-:B------:R-:W-:Y:S01]  /*5d20*/  @!P3 IMAD.IADD R8, R8, 0x1, -R15.reuse ;  /* 0x000000010808b824 */ /* 0x100fe200078e0a0f */
[C---:B------:R-:W-:Y:S01]  /*5d30*/  ISETP.GT.U32.AND P3, PT, R15.reuse, R132, PT ;  /* 0x000000840f00720c */ /* 0x040fe20003f64070 */
[--C-:B------:R-:W-:Y:S01]  /*5d40*/  @!P6 IMAD.IADD R10, R10, 0x1, -R15.reuse ;  /* 0x000000010a0ae824 */ /* 0x100fe200078e0a0f */
[C---:B------:R-:W-:Y:S01]  /*5d50*/  ISETP.GT.U32.AND P6, PT, R15.reuse, R13, PT ;  /* 0x0000000d0f00720c */ /* 0x040fe20003fc4070 */
[--C-:B------:R-:W-:Y:S01]  /*5d60*/  @!P4 IMAD.IADD R6, R6, 0x1, -R15.reuse ;  /* 0x000000010606c824 */ /* 0x100fe200078e0a0f */
[----:B------:R-:W-:Y:S01]  /*5d70*/  ISETP.GT.U32.AND P4, PT, R15, R11, PT ;  /* 0x0000000b0f00720c */ /* 0x000fe20003f84070 */
[--C-:B------:R-:W-:Y:S01]  /*5d80*/  @!P0 IMAD.IADD R5, R5, 0x1, -R15.reuse ;  /* 0x0000000105058824 */ /* 0x100fe200078e0a0f */
[----:B------:R-:W-:Y:S01]  /*5d90*/  ISETP.NE.AND P0, PT, R2, RZ, PT ;  /* 0x000000ff0200720c */ /* 0x000fe20003f05270 */
[----:B------:R-:W-:Y:S01]  /*5da0*/  @!P2 IMAD.IADD R7, R7, 0x1, -R15 ;  /* 0x000000010707a824 */ /* 0x000fe200078e0a0f */
[----:B------:R-:W-:Y:S01]  /*5db0*/  ISETP.GE.AND P2, PT, R250, RZ, PT ;  /* 0x000000fffa00720c */ /* 0x000fe20003f46270 */
[----:B------:R-:W-:-:S02]  /*5dc0*/  @!P1 IMAD.MOV R9, RZ, RZ, -R9 ;  /* 0x000000ffff099224 */ /* 0x000fc400078e0a09 */
[--C-:B------:R-:W-:Y:S02]  /*5dd0*/  @!P5 IMAD.IADD R131, R131, 0x1, -R15.reuse ;  /* 0x000000018383d824 */ /* 0x100fe400078e0a0f */
[--C-:B------:R-:W-:Y:S02]  /*5de0*/  @!P3 IMAD.IADD R132, R132, 0x1, -R15.reuse ;  /* 0x000000018484b824 */ /* 0x100fe400078e0a0f */
[--C-:B------:R-:W-:Y:S02]  /*5df0*/  @!P6 IMAD.IADD R13, R13, 0x1, -R15.reuse ;  /* 0x000000010d0de824 */ /* 0x100fe400078e0a0f */
[----:B------:R-:W-:Y:S01]  /*5e00*/  @!P4 IMAD.IADD R11, R11, 0x1, -R15 ;  /* 0x000000010b0bc824 */ /* 0x000fe200078e0a0f */
[----:B------:R-:W-:Y:S02]  /*5e10*/  LOP3.LUT R15, RZ, R3, RZ, 0x33, !PT ;  /* 0x00000003ff0f7212 */ /* 0x000fe400078e33ff */
[----:B------:R-:W-:Y:S02]  /*5e20*/  @!P0 LOP3.LUT R9, RZ, R2, RZ, 0x33, !PT ;  /* 0x00000002ff098212 */ /* 0x000fe400078e33ff */
[----:B------:R-:W-:Y:S01]  /*5e30*/  ISETP.NE.AND P0, PT, R3, RZ, PT ;  /* 0x000000ff0300720c */ /* 0x000fe20003f05270 */
[----:B------:R-:W-:Y:S01]  /*5e40*/  IMAD.MOV.U32 R3, RZ, RZ, R133 ;  /* 0x000000ffff037224 */ /* 0x000fe200078e0085 */
[----:B------:R-:W3:Y:S01]  /*5e50*/  LDL R2, [R1+0x574] ;  /* 0x0005740001027983 */ /* 0x000ee20000100800 */
[----:B------:R-:W-:Y:S01]  /*5e60*/  @!P2 IMAD.MOV R249, RZ, RZ, -R249 ;  /* 0x000000fffff9a224 */ /* 0x000fe200078e0af9 */
[----:B----4-:R-:W-:-:S02]  /*5e70*/  ISETP.GE.AND P1, PT, R246, RZ, PT ;  /* 0x000000fff600720c */ /* 0x010fc40003f26270 */
[----:B------:R-:W4:Y:S01]  /*5e80*/  LDL R246, [R1+0x530] ;  /* 0x0005300001f67983 */ /* 0x000f220000100800 */
[----:B-----5:R-:W-:-:S03]  /*5e90*/  ISETP.GE.AND P5, PT, R244, RZ, PT ;  /* 0x000000fff400720c */ /* 0x020fc60003fa6270 */
[----:B------:R-:W5:Y:S01]  /*5ea0*/  LDL R244, [R1+0x550] ;  /* 0x0005500001f47983 */ /* 0x000f620000100800 */
[----:B------:R-:W-:-:S03]  /*5eb0*/  ISETP.GE.AND P3, PT, R247, RZ, PT ;  /* 0x000000fff700720c */ /* 0x000fc60003f66270 */
[----:B------:R-:W2:Y:S01]  /*5ec0*/  LDL R247, [R1+0x534] ;  /* 0x0005340001f77983 */ /* 0x000ea20000100800 */
[----:B------:R-:W-:Y:S02]  /*5ed0*/  ISETP.GE.AND P4, PT, R248, RZ, PT ;  /* 0x000000fff800720c */ /* 0x000fe40003f86270 */
[----:B------:R-:W-:Y:S01]  /*5ee0*/  @!P1 IMAD.MOV R3, RZ, RZ, -R3 ;  /* 0x000000ffff039224 */ /* 0x000fe200078e0a03 */
[----:B------:R-:W3:Y:S01]  /*5ef0*/  LDL R248, [R1+0x538] ;  /* 0x0005380001f87983 */ /* 0x000ee20000100800 */
[----:B------:R-:W-:Y:S01]  /*5f00*/  ISETP.GE.AND P2, PT, R251, RZ, PT ;  /* 0x000000fffb00720c */ /* 0x000fe20003f46270 */
[----:B------:R-:W-:Y:S02]  /*5f10*/  @!P5 IMAD.MOV R130, RZ, RZ, -R130 ;  /* 0x000000ffff82d224 */ /* 0x000fe400078e0a82 */
[----:B------:R-:W5:Y:S01]  /*5f20*/  LDL R251, [R1+0x53c] ;  /* 0x00053c0001fb7983 */ /* 0x000f620000100800 */
[----:B------:R-:W-:Y:S01]  /*5f30*/  ISETP.GE.AND P1, PT, R252, RZ, PT ;  /* 0x000000fffc00720c */ /* 0x000fe20003f26270 */
[----:B------:R-:W-:-:S02]  /*5f40*/  @!P3 IMAD.MOV R129, RZ, RZ, -R129 ;  /* 0x000000ffff81b224 */ /* 0x000fc400078e0a81 */
[----:B------:R-:W5:Y:S01]  /*5f50*/  LDL R252, [R1+0x540] ;  /* 0x0005400001fc7983 */ /* 0x000f620000100800 */
[----:B------:R-:W-:-:S03]  /*5f60*/  ISETP.GE.AND P5, PT, R0, RZ, PT ;  /* 0x000000ff0000720c */ /* 0x000fc60003fa6270 */
[----:B------:R-:W5:Y:S01]  /*5f70*/  LDL R0, [R1+0x544] ;  /* 0x0005440001007983 */ /* 0x000f620000100800 */
[----:B------:R-:W-:-:S03]  /*5f80*/  ISETP.GE.AND P3, PT, R156, RZ, PT ;  /* 0x000000ff9c00720c */ /* 0x000fc60003f66270 */
[----:B------:R-:W5:Y:S01]  /*5f90*/  LDL R156, [R1+0x548] ;  /* 0x00054800019c7983 */ /* 0x000f620000100800 */
[----:B------:R-:W-:Y:S02]  /*5fa0*/  @!P4 IMAD.MOV R128, RZ, RZ, -R128 ;  /* 0x000000ffff80c224 */ /* 0x000fe400078e0a80 */
[----:B------:R-:W-:Y:S01]  /*5fb0*/  @!P2 IMAD.MOV R127, RZ, RZ, -R127 ;  /* 0x000000ffff7fa224 */ /* 0x000fe200078e0a7f */
[----:B------:R-:W-:Y:S01]  /*5fc0*/  ISETP.GE.AND P4, PT, R245, RZ, PT ;  /* 0x000000fff500720c */ /* 0x000fe20003f86270 */
[----:B------:R-:W-:Y:S01]  /*5fd0*/  @!P1 IMAD.MOV R126, RZ, RZ, -R126 ;  /* 0x000000ffff7e9224 */ /* 0x000fe200078e0a7e */
[----:B------:R-:W5:Y:S01]  /*5fe0*/  LDL R245, [R1+0x554] ;  /* 0x0005540001f57983 */ /* 0x000f620000100800 */
[----:B------:R-:W-:-:S03]  /*5ff0*/  @!P5 IMAD.MOV R125, RZ, RZ, -R125 ;  /* 0x000000ffff7dd224 */ /* 0x000fc600078e0a7d */
[----:B------:R-:W-:-:S07]  /*6000*/  @!P3 IMAD.MOV R124, RZ, RZ, -R124 ;  /* 0x000000ffff7cb224 */ /* 0x000fce00078e0a7c */
[----:B------:R-:W-:Y:S01]  /*6010*/  @!P4 IMAD.MOV R123, RZ, RZ, -R123 ;  /* 0x000000ffff7bc224 */ /* 0x000fe200078e0a7b */
[----:B----4-:R-:W-:Y:S02]  /*6020*/  ISETP.GE.AND P2, PT, R246, RZ, PT ;  /* 0x000000fff600720c */ /* 0x010fe40003f46270 */
[----:B------:R-:W4:Y:S01]  /*6030*/  LDL R246, [R1+0x558] ;  /* 0x0005580001f67983 */ /* 0x000f220000100800 */
[----:B--2---:R-:W-:-:S03]  /*6040*/  ISETP.GE.AND P1, PT, R247, RZ, PT ;  /* 0x000000fff700720c */ /* 0x004fc60003f26270 */
[----:B------:R-:W2:Y:S01]  /*6050*/  LDL R247, [R1+0x55c] ;  /* 0x00055c0001f77983 */ /* 0x000ea20000100800 */
[----:B---3--:R-:W-:-:S06]  /*6060*/  ISETP.GE.AND P5, PT, R248, RZ, PT ;  /* 0x000000fff800720c */ /* 0x008fcc0003fa6270 */
[----:B------:R-:W-:Y:S01]  /*6070*/  @!P2 IMAD.MOV R122, RZ, RZ, -R122 ;  /* 0x000000ffff7aa224 */ /* 0x000fe200078e0a7a */
[----:B------:R-:W3:Y:S01]  /*6080*/  LDL R248, [R1+0x560] ;  /* 0x0005600001f87983 */ /* 0x000ee20000100800 */
[----:B-----5:R-:W-:-:S03]  /*6090*/  ISETP.GE.AND P3, PT, R251, RZ, PT ;  /* 0x000000fffb00720c */ /* 0x020fc60003f66270 */
[----:B------:R-:W5:Y:S01]  /*60a0*/  LDL R251, [R1+0x564] ;  /* 0x0005640001fb7983 */ /* 0x000f620000100800 */
[----:B------:R-:W-:Y:S01]  /*60b0*/  ISETP.GE.AND P4, PT, R252, RZ, PT ;  /* 0x000000fffc00720c */ /* 0x000fe20003f86270 */
[----:B------:R-:W-:Y:S02]  /*60c0*/  @!P1 IMAD.MOV R121, RZ, RZ, -R121 ;  /* 0x000000ffff799224 */ /* 0x000fe400078e0a79 */
[----:B------:R-:W5:Y:S01]  /*60d0*/  LDL R252, [R1+0x568] ;  /* 0x0005680001fc7983 */ /* 0x000f620000100800 */
[----:B------:R-:W-:-:S03]  /*60e0*/  ISETP.GE.AND P2, PT, R0, RZ, PT ;  /* 0x000000ff0000720c */ /* 0x000fc60003f46270 */
[----:B------:R-:W5:Y:S01]  /*60f0*/  LDL R0, [R1+0x56c] ;  /* 0x00056c0001007983 */ /* 0x000f620000100800 */
[----:B------:R-:W-:-:S03]  /*6100*/  ISETP.GE.AND P1, PT, R156, RZ, PT ;  /* 0x000000ff9c00720c */ /* 0x000fc60003f26270 */
[----:B------:R-:W5:Y:S01]  /*6110*/  LDL R156, [R1+0x570] ;  /* 0x00057000019c7983 */ /* 0x000f620000100800 */
[----:B------:R-:W-:Y:S01]  /*6120*/  @!P5 IMAD.MOV R120, RZ, RZ, -R120 ;  /* 0x000000ffff78d224 */ /* 0x000fe200078e0a78 */
[----:B------:R-:W-:Y:S01]  /*6130*/  ISETP.GE.AND P5, PT, R243, RZ, PT ;  /* 0x000000fff300720c */ /* 0x000fe20003fa6270 */
[----:B------:R-:W-:Y:S01]  /*6140*/  @!P3 IMAD.MOV R119, RZ, RZ, -R119 ;  /* 0x000000ffff77b224 */ /* 0x000fe200078e0a77 */
[----:B------:R-:W-:Y:S01]  /*6150*/  ISETP.GE.AND P3, PT, R244, RZ, PT ;  /* 0x000000fff400720c */ /* 0x000fe20003f66270 */
[----:B------:R-:W-:Y:S01]  /*6160*/  @!P4 IMAD.MOV R118, RZ, RZ, -R118 ;  /* 0x000000ffff76c224 */ /* 0x000fe200078e0a76 */
[----:B------:R-:W-:Y:S01]  /*6170*/  ISETP.GE.AND P4, PT, R245, RZ, PT ;  /* 0x000000fff500720c */ /* 0x000fe20003f86270 */
[----:B------:R-:W-:Y:S01]  /*6180*/  @!P2 IMAD.MOV R117, RZ, RZ, -R117 ;  /* 0x000000ffff75a224 */ /* 0x000fe200078e0a75 */
[----:B------:R-:W5:Y:S02]  /*6190*/  LDL.LU R243, [R1+0x6d8] ;  /* 0x0006d80001f37983 */ /* 0x000f640000300800 */
[----:B------:R-:W-:-:S02]  /*61a0*/  @!P1 IMAD.MOV R116, RZ, RZ, -R116 ;  /* 0x000000ffff749224 */ /* 0x000fc400078e0a74 */
[----:B------:R-:W5:Y:S03]  /*61b0*/  LDL.LU R244, [R1+0x6d4] ;  /* 0x0006d40001f47983 */ /* 0x000f660000300800 */
[----:B------:R-:W-:Y:S01]  /*61c0*/  @!P5 IMAD.MOV R115, RZ, RZ, -R115 ;  /* 0x000000ffff73d224 */ /* 0x000fe200078e0a73 */
[----:B------:R-:W5:Y:S01]  /*61d0*/  LDL.LU R245, [R1+0x6d0] ;  /* 0x0006d00001f57983 */ /* 0x000f620000300800 */
[----:B------:R-:W-:Y:S02]  /*61e0*/  @!P3 IMAD.MOV R114, RZ, RZ, -R114 ;  /* 0x000000ffff72b224 */ /* 0x000fe400078e0a72 */
[----:B------:R-:W-:Y:S01]  /*61f0*/  @!P4 IMAD.MOV R113, RZ, RZ, -R113 ;  /* 0x000000ffff71c224 */ /* 0x000fe200078e0a71 */
[----:B----4-:R-:W-:Y:S02]  /*6200*/  ISETP.GE.AND P2, PT, R246, RZ, PT ;  /* 0x000000fff600720c */ /* 0x010fe40003f46270 */
[----:B------:R-:W4:Y:S01]  /*6210*/  LDL.LU R246, [R1+0x6cc] ;  /* 0x0006cc0001f67983 */ /* 0x000f220000300800 */
[----:B--2---:R-:W-:-:S03]  /*6220*/  ISETP.GE.AND P1, PT, R247, RZ, PT ;  /* 0x000000fff700720c */ /* 0x004fc60003f26270 */
[----:B------:R-:W2:Y:S01]  /*6230*/  LDL.LU R247, [R1+0x6c8] ;  /* 0x0006c80001f77983 */ /* 0x000ea20000300800 */
[----:B---3--:R-:W-:-:S06]  /*6240*/  ISETP.GE.AND P5, PT, R248, RZ, PT ;  /* 0x000000fff800720c */ /* 0x008fcc0003fa6270 */
[----:B------:R-:W-:Y:S01]  /*6250*/  @!P2 IMAD.MOV R112, RZ, RZ, -R112 ;  /* 0x000000ffff70a224 */ /* 0x000fe200078e0a70 */
[----:B------:R-:W3:Y:S01]  /*6260*/  LDL.LU R248, [R1+0x6c4] ;  /* 0x0006c40001f87983 */ /* 0x000ee20000300800 */
[----:B-----5:R-:W-:-:S03]  /*6270*/  ISETP.GE.AND P3, PT, R251, RZ, PT ;  /* 0x000000fffb00720c */ /* 0x020fc60003f66270 */
[----:B------:R-:W5:Y:S01]  /*6280*/  LDL.LU R251, [R1+0x6c0] ;  /* 0x0006c00001fb7983 */ /* 0x000f620000300800 */
[----:B------:R-:W-:Y:S01]  /*6290*/  ISETP.GE.AND P4, PT, R252, RZ, PT ;  /* 0x000000fffc00720c */ /* 0x000fe20003f86270 */
[----:B------:R-:W-:Y:S02]  /*62a0*/  @!P1 IMAD.MOV R111, RZ, RZ, -R111 ;  /* 0x000000ffff6f9224 */ /* 0x000fe400078e0a6f */
[----:B------:R-:W4:Y:S01]  /*62b0*/  LDL.LU R252, [R1+0x6bc] ;  /* 0x0006bc0001fc7983 */ /* 0x000f220000300800 */
[----:B------:R-:W-:-:S03]  /*62c0*/  ISETP.GE.AND P2, PT, R0, RZ, PT ;  /* 0x000000ff0000720c */ /* 0x000fc60003f46270 */
[----:B------:R-:W2:Y:S01]  /*62d0*/  LDL.LU R0, [R1+0x6b8] ;  /* 0x0006b80001007983 */ /* 0x000ea20000300800 */
[----:B------:R-:W-:-:S03]  /*62e0*/  ISETP.GE.AND P1, PT, R156, RZ, PT ;  /* 0x000000ff9c00720c */ /* 0x000fc60003f26270 */
[----:B------:R-:W3:Y:S01]  /*62f0*/  LDL.LU R156, [R1+0x6b4] ;  /* 0x0006b400019c7983 */ /* 0x000ee20000300800 */
[----:B------:R-:W-:Y:S01]  /*6300*/  @!P5 IMAD.MOV R110, RZ, RZ, -R110 ;  /* 0x000000ffff6ed224 */ /* 0x000fe200078e0a6e */
[----:B------:R-:W-:Y:S01]  /*6310*/  ISETP.GE.AND P5, PT, R2, RZ, PT ;  /* 0x000000ff0200720c */ /* 0x000fe20003fa6270 */
[----:B------:R-:W-:Y:S02]  /*6320*/  @!P3 IMAD.MOV R109, RZ, RZ, -R109 ;  /* 0x000000ffff6db224 */ /* 0x000fe400078e0a6d */
[----:B------:R-:W-:Y:S02]  /*6330*/  @!P4 IMAD.MOV R108, RZ, RZ, -R108 ;  /* 0x000000ffff6cc224 */ /* 0x000fe400078e0a6c */
[----:B------:R-:W-:-:S03]  /*6340*/  @!P2 IMAD.MOV R107, RZ, RZ, -R107 ;  /* 0x000000ffff6ba224 */ /* 0x000fc600078e0a6b */
[----:B------:R-:W-:-:S05]  /*6350*/  @!P1 IMAD.MOV R106, RZ, RZ, -R106 ;  /* 0x000000ffff6a9224 */ /* 0x000fca00078e0a6a */
[----:B------:R-:W-:Y:S01]  /*6360*/  @!P5 IMAD.MOV R105, RZ, RZ, -R105 ;  /* 0x000000ffff69d224 */ /* 0x000fe200078e0a69 */
[----:B------:R-:W-:Y:S02]  /*6370*/  ISETP.GE.AND P6, PT, R152, RZ, PT ;  /* 0x000000ff9800720c */ /* 0x000fe40003fc6270 */
[----:B-----5:R-:W-:Y:S02]  /*6380*/  ISETP.GE.AND P1, PT, R251, RZ, PT ;  /* 0x000000fffb00720c */ /* 0x020fe40003f26270 */
[----:B----4-:R-:W-:Y:S02]  /*6390*/  ISETP.GE.AND P2, PT, R252, RZ, PT ;  /* 0x000000fffc00720c */ /* 0x010fe40003f46270 */
[----:B--2---:R-:W-:Y:S02]  /*63a0*/  ISETP.GE.AND P4, PT, R0, RZ, PT ;  /* 0x000000ff0000720c */ /* 0x004fe40003f86270 */
[----:B---3--:R-:W-:-:S07]  /*63b0*/  ISETP.GE.AND P3, PT, R156, RZ, PT ;  /* 0x000000ff9c00720c */ /* 0x008fce0003f66270 */
[----:B------:R-:W-:Y:S01]  /*63c0*/  @!P1 IMAD.MOV R101, RZ, RZ, -R101 ;  /* 0x000000ffff659224 */ /* 0x000fe200078e0a65 */
[----:B------:R-:W-:Y:S01]  /*63d0*/  ISETP.GE.AND P5, PT, R248, RZ, PT ;  /* 0x000000fff800720c */ /* 0x000fe20003fa6270 */
[----:B------:R-:W-:Y:S01]  /*63e0*/  IMAD.MOV.U32 R2, RZ, RZ, R131 ;  /* 0x000000ffff027224 */ /* 0x000fe200078e0083 */
[----:B------:R-:W-:Y:S01]  /*63f0*/  ISETP.GE.AND P1, PT, R244, RZ, PT ;  /* 0x000000fff400720c */ /* 0x000fe20003f26270 */
[----:B------:R-:W-:Y:S01]  /*6400*/  @!P2 IMAD.MOV R102, RZ, RZ, -R102 ;  /* 0x000000ffff66a224 */ /* 0x000fe200078e0a66 */
[----:B------:R-:W-:Y:S01]  /*6410*/  ISETP.GE.AND P2, PT, R245, RZ, PT ;  /* 0x000000fff500720c */ /* 0x000fe20003f46270 */
[----:B------:R-:W2:Y:S01]  /*6420*/  LDL.LU R156, [R1+0x6b0] ;  /* 0x0006b000019c7983 */ /* 0x000ea20000300800 */
[----:B------:R-:W-:Y:S01]  /*6430*/  @!P4 IMAD.MOV R103, RZ, RZ, -R103 ;  /* 0x000000ffff67c224 */ /* 0x000fe200078e0a67 */
[----:B------:R-:W-:Y:S01]  /*6440*/  ISETP.GE.AND P4, PT, R246, RZ, PT ;  /* 0x000000fff600720c */ /* 0x000fe20003f86270 */
[----:B------:R-:W-:Y:S01]  /*6450*/  @!P3 IMAD.MOV R104, RZ, RZ, -R104 ;  /* 0x000000ffff68b224 */ /* 0x000fe200078e0a68 */
[----:B------:R-:W-:-:S04]  /*6460*/  ISETP.GE.AND P3, PT, R247, RZ, PT ;  /* 0x000000fff700720c */ /* 0x000fc80003f66270 */
[----:B------:R-:W-:Y:S01]  /*6470*/  @!P5 IMAD.MOV R100, RZ, RZ, -R100 ;  /* 0x000000ffff64d224 */ /* 0x000fe200078e0a64 */
[----:B------:R-:W-:Y:S01]  /*6480*/  ISETP.GE.AND P5, PT, R243, RZ, PT ;  /* 0x000000fff300720c */ /* 0x000fe20003fa6270 */
[----:B------:R-:W-:Y:S01]  /*6490*/  @!P1 IMAD.MOV R96, RZ, RZ, -R96 ;  /* 0x000000ffff609224 */ /* 0x000fe200078e0a60 */
[----:B------:R-:W-:Y:S01]  /*64a0*/  ISETP.GE.AND P1, PT, R239, RZ, PT ;  /* 0x000000ffef00720c */ /* 0x000fe20003f26270 */
[----:B------:R-:W-:Y:S01]  /*64b0*/  @!P2 IMAD.MOV R97, RZ, RZ, -R97 ;  /* 0x000000ffff61a224 */ /* 0x000fe200078e0a61 */
[----:B------:R-:W-:Y:S02]  /*64c0*/  ISETP.GE.AND P2, PT, R240, RZ, PT ;  /* 0x000000fff000720c */ /* 0x000fe40003f46270 */
        /* <DEDUP_REMOVED lines=175> */
[----:B------:R-:W-:Y:S01]  /*6fc0*/  SEL R131, R15, R3, !P0 ;  /* 0x000000030f837207 */ /* 0x000fe20004000000 */
[----:B------:R-:W-:Y:S02]  /*6fd0*/  @!P1 IMAD.MOV R13, RZ, RZ, -R13 ;  /* 0x000000ffff0d9224 */ /* 0x000fe400078e0a0d */
[----:B------:R-:W-:Y:S02]  /*6fe0*/  @!P2 IMAD.MOV R11, RZ, RZ, -R11 ;  /* 0x000000ffff0ba224 */ /* 0x000fe400078e0a0b */
[----:B------:R-:W-:Y:S02]  /*6ff0*/  @!P6 IMAD.MOV R2, RZ, RZ, -R2 ;  /* 0x000000ffff02e224 */ /* 0x000fe400078e0a02 */
[----:B------:R-:W-:Y:S02]  /*7000*/  @!P4 IMAD.MOV R132, RZ, RZ, -R132 ;  /* 0x000000ffff84c224 */ /* 0x000fe400078e0a84 */
[----:B------:R-:W-:-:S02]  /*7010*/  IMAD R3, R9, UR4, RZ ;  /* 0x0000000409037c24 */ /* 0x000fc4000f8e02ff */
[----:B------:R-:W-:Y:S01]  /*7020*/  @!P3 IMAD.MOV R7, RZ, RZ, -R7 ;  /* 0x000000ffff07b224 */ /* 0x000fe200078e0a07 */
[C---:B------:R-:W-:Y:S01]  /*7030*/  SEL R249, R15.reuse, R249, !P0 ;  /* 0x000000f90ff97207 */ /* 0x040fe20004000000 */
[----:B------:R-:W-:Y:S01]  /*7040*/  ULDC UR4, c[0x0][0x240] ;  /* 0x0000900000047ab9 */ /* 0x000fe20000000800 */
[C---:B------:R-:W-:Y:S02]  /*7050*/  SEL R130, R15.reuse, R130, !P0 ;  /* 0x000000820f827207 */ /* 0x040fe40004000000 */
[C---:B------:R-:W-:Y:S02]  /*7060*/  SEL R129, R15.reuse, R129, !P0 ;  /* 0x000000810f817207 */ /* 0x040fe40004000000 */
[C---:B------:R-:W-:Y:S02]  /*7070*/  SEL R128, R15.reuse, R128, !P0 ;  /* 0x000000800f807207 */ /* 0x040fe40004000000 */
[C---:B------:R-:W-:Y:S02]  /*7080*/  SEL R127, R15.reuse, R127, !P0 ;  /* 0x0000007f0f7f7207 */ /* 0x040fe40004000000 */
[----:B------:R-:W-:-:S02]  /*7090*/  SEL R126, R15, R126, !P0 ;  /* 0x0000007e0f7e7207 */ /* 0x000fc40004000000 */
[C---:B------:R-:W-:Y:S02]  /*70a0*/  SEL R125, R15.reuse, R125, !P0 ;  /* 0x0000007d0f7d7207 */ /* 0x040fe40004000000 */
        /* <DEDUP_REMOVED lines=119> */
[----:B------:R-:W-:Y:S02]  /*7820*/  SEL R15, R15, R2, !P0 ;  /* 0x000000020f0f7207 */ /* 0x000fe40004000000 */
[----:B------:R-:W-:Y:S01]  /*7830*/  LEA R2, P0, R3, UR12, 0x1 ;  /* 0x0000000c03027c11 */ /* 0x000fe2000f8008ff */
[----:B------:R-:W-:Y:S02]  /*7840*/  IMAD R131, R131, UR4, RZ ;  /* 0x0000000483837c24 */ /* 0x000fe4000f8e02ff */
[----:B------:R-:W-:Y:S01]  /*7850*/  IMAD R130, R130, UR4, RZ ;  /* 0x0000000482827c24 */ /* 0x000fe2000f8e02ff */
[----:B------:R-:W-:Y:S01]  /*7860*/  LEA.HI.X.SX32 R3, R3, UR13, 0x1, P0 ;  /* 0x0000000d03037c11 */ /* 0x000fe200080f0eff */
[----:B------:R-:W-:Y:S01]  /*7870*/  ULDC.64 UR12, c[0x0][0x218] ;  /* 0x00008600000c7ab9 */ /* 0x000fe20000000a00 */
[----:B------:R-:W-:Y:S01]  /*7880*/  IMAD R129, R129, UR4, RZ ;  /* 0x0000000481817c24 */ /* 0x000fe2000f8e02ff */
[----:B------:R-:W-:Y:S01]  /*7890*/  LEA R152, P3, R131, UR12, 0x1 ;  /* 0x0000000c83987c11 */ /* 0x000fe2000f8608ff */
[----:B------:R-:W-:Y:S01]  /*78a0*/  IMAD R128, R128, UR4, RZ ;  /* 0x0000000480807c24 */ /* 0x000fe2000f8e02ff */
[----:B------:R-:W-:Y:S01]  /*78b0*/  LEA R153, P2, R130, UR12, 0x1 ;  /* 0x0000000c82997c11 */ /* 0x000fe2000f8408ff */
[----:B------:R-:W-:Y:S01]  /*78c0*/  IMAD R127, R127, UR4, RZ ;  /* 0x000000047f7f7c24 */ /* 0x000fe2000f8e02ff */
[----:B------:R-:W-:Y:S01]  /*78d0*/  LEA R154, P1, R129, UR12, 0x1 ;  /* 0x0000000c819a7c11 */ /* 0x000fe2000f8208ff */
[----:B------:R0:W-:Y:S01]  /*78e0*/  STL [R1+0x228], R152 ;  /* 0x0002289801007387 */ /* 0x0001e20000100800 */
[----:B------:R-:W-:-:S02]  /*78f0*/  IMAD R126, R126, UR4, RZ ;  /* 0x000000047e7e7c24 */ /* 0x000fc4000f8e02ff */
[----:B------:R-:W-:Y:S01]  /*7900*/  IMAD R125, R125, UR4, RZ ;  /* 0x000000047d7d7c24 */ /* 0x000fe2000f8e02ff */
[----:B------:R1:W-:Y:S01]  /*7910*/  STL [R1+0x22c], R153 ;  /* 0x00022c9901007387 */ /* 0x0003e20000100800 */
[----:B0-----:R-:W-:-:S03]  /*7920*/  LEA R152, P0, R128, UR12, 0x1 ;  /* 0x0000000c80987c11 */ /* 0x001fc6000f8008ff */
[----:B------:R0:W-:Y:S01]  /*7930*/  STL [R1+0x230], R154 ;  /* 0x0002309a01007387 */ /* 0x0001e20000100800 */
[----:B-1----:R-:W-:-:S03]  /*7940*/  LEA R153, P6, R127, UR12, 0x1 ;  /* 0x0000000c7f997c11 */ /* 0x002fc6000f8c08ff */
[----:B------:R1:W-:Y:S01]  /*7950*/  STL [R1+0x234], R152 ;  /* 0x0002349801007387 */ /* 0x0003e20000100800 */
[----:B------:R-:W-:-:S03]  /*7960*/  IMAD R124, R124, UR4, RZ ;  /* 0x000000047c7c7c24 */ /* 0x000fc6000f8e02ff */
[----:B------:R3:W-:Y:S01]  /*7970*/  STL [R1+0x238], R153 ;  /* 0x0002389901007387 */ /* 0x0007e20000100800 */
[----:B0-----:R-:W-:Y:S01]  /*7980*/  LEA R154, P5, R126, UR12, 0x1 ;  /* 0x0000000c7e9a7c11 */ /* 0x001fe2000f8a08ff */
[----:B------:R-:W-:Y:S01]  /*7990*/  IMAD R123, R123, UR4, RZ ;  /* 0x000000047b7b7c24 */ /* 0x000fe2000f8e02ff */
[----:B-1----:R-:W-:-:S03]  /*79a0*/  LEA R152, P4, R125, UR12, 0x1 ;  /* 0x0000000c7d987c11 */ /* 0x002fc6000f8808ff */
[----:B------:R0:W-:Y:S01]  /*79b0*/  STL [R1+0x23c], R154 ;  /* 0x00023c9a01007387 */ /* 0x0001e20000100800 */
[----:B---3--:R-:W-:-:S03]  /*79c0*/  LEA.HI.X.SX32 R153, R131, UR13, 0x1, P3 ;  /* 0x0000000d83997c11 */ /* 0x008fc600098f0eff */
[----:B------:R1:W-:Y:S01]  /*79d0*/  STL [R1+0x240], R152 ;  /* 0x0002409801007387 */ /* 0x0003e20000100800 */
[----:B------:R-:W-:-:S03]  /*79e0*/  IMAD R122, R122, UR4, RZ ;  /* 0x000000047a7a7c24 */ /* 0x000fc6000f8e02ff */
[----:B------:R3:W-:Y:S01]  /*79f0*/  STL [R1+0x220], R153 ;  /* 0x0002209901007387 */ /* 0x0007e20000100800 */
[----:B0-----:R-:W-:Y:S02]  /*7a00*/  LEA R154, P3, R124, UR12, 0x1 ;  /* 0x0000000c7c9a7c11 */ /* 0x001fe4000f8608ff */
[----:B-1----:R-:W-:-:S03]  /*7a10*/  LEA.HI.X.SX32 R152, R130, UR13, 0x1, P2 ;  /* 0x0000000d82987c11 */ /* 0x002fc600090f0eff */
[----:B------:R0:W-:Y:S01]  /*7a20*/  STL [R1+0x244], R154 ;  /* 0x0002449a01007387 */ /* 0x0001e20000100800 */
[----:B---3--:R-:W-:-:S03]  /*7a30*/  LEA R153, P2, R123, UR12, 0x1 ;  /* 0x0000000c7b997c11 */ /* 0x008fc6000f8408ff */
[----:B------:R1:W-:Y:S01]  /*7a40*/  STL [R1+0x218], R152 ;  /* 0x0002189801007387 */ /* 0x0003e20000100800 */
[----:B------:R-:W-:-:S03]  /*7a50*/  IMAD R121, R121, UR4, RZ ;  /* 0x0000000479797c24 */ /* 0x000fc6000f8e02ff */
[----:B------:R3:W-:Y:S01]  /*7a60*/  STL [R1+0x248], R153 ;  /* 0x0002489901007387 */ /* 0x0007e20000100800 */
[----:B0-----:R-:W-:Y:S01]  /*7a70*/  LEA.HI.X.SX32 R154, R129, UR13, 0x1, P1 ;  /* 0x0000000d819a7c11 */ /* 0x001fe200088f0eff */
        /* <DEDUP_REMOVED lines=517> */
[----:B0-----:R-:W-:Y:S01]  /*9ad0*/  LEA R154, P3, R19, UR12, 0x1 ;  /* 0x0000000c139a7c11 */ /* 0x001fe2000f8608ff */
[----:B------:R-:W-:Y:S01]  /*9ae0*/  IMAD R14, R14, UR4, RZ ;  /* 0x000000040e0e7c24 */ /* 0x000fe2000f8e02ff */
[----:B-1----:R-:W-:-:S03]  /*9af0*/  LEA.HI.X.SX32 R152, R25, UR13, 0x1, P2 ;  /* 0x0000000d19987c11 */ /* 0x002fc600090f0eff */
[----:B------:R0:W-:Y:S01]  /*9b00*/  STL [R1+0x3e8], R154 ;  /* 0x0003e89a01007387 */ /* 0x0001e20000100800 */
[----:B---3--:R-:W-:-:S03]  /*9b10*/  LEA R153, P2, R17, UR12, 0x1 ;  /* 0x0000000c11997c11 */ /* 0x008fc6000f8408ff */
[----:B------:R1:W-:Y:S01]  /*9b20*/  STL [R1+0x184], R152 ;  /* 0x0001849801007387 */ /* 0x0003e20000100800 */
[----:B------:R-:W-:-:S03]  /*9b30*/  IMAD R12, R12, UR4, RZ ;  /* 0x000000040c0c7c24 */ /* 0x000fc6000f8e02ff */
[----:B------:R3:W-:Y:S01]  /*9b40*/  STL [R1+0x3ec], R153 ;  /* 0x0003ec9901007387 */ /* 0x0007e20000100800 */
[----:B0-----:R-:W-:Y:S02]  /*9b50*/  LEA.HI.X.SX32 R154, R24, UR13, 0x1, P1 ;  /* 0x0000000d189a7c11 */ /* 0x001fe400088f0eff */
[----:B-1----:R-:W-:Y:S01]  /*9b60*/  LEA R152, P1, R16, UR12, 0x1 ;  /* 0x0000000c10987c11 */ /* 0x002fe2000f8208ff */
[----:B------:R-:W-:Y:S01]  /*9b70*/  IMAD R10, R10, UR4, RZ ;  /* 0x000000040a0a7c24 */ /* 0x000fe2000f8e02ff */
[----:B---3--:R-:W-:Y:S02]  /*9b80*/  LEA.HI.X.SX32 R153, R23, UR13, 0x1, P0 ;  /* 0x0000000d17997c11 */ /* 0x008fe400080f0eff */
[----:B------:R-:W-:Y:S01]  /*9b90*/  LEA R23, P0, R14, UR12, 0x1 ;  /* 0x0000000c0e177c11 */ /* 0x000fe2000f8008ff */
[----:B------:R-:W-:Y:S04]  /*9ba0*/  STL [R1+0x18c], R154 ;  /* 0x00018c9a01007387 */ /* 0x000fe80000100800 */
[----:B------:R0:W-:Y:S01]  /*9bb0*/  STL [R1+0x3f0], R152 ;  /* 0x0003f09801007387 */ /* 0x0001e20000100800 */
[----:B------:R-:W-:-:S03]  /*9bc0*/  IMAD R8, R8, UR4, RZ ;  /* 0x0000000408087c24 */ /* 0x000fc6000f8e02ff */
[----:B------:R-:W-:Y:S04]  /*9bd0*/  STL [R1+0x194], R153 ;  /* 0x0001949901007387 */ /* 0x000fe80000100800 */
[----:B------:R1:W-:Y:S01]  /*9be0*/  STL [R1+0x3f4], R23 ;  /* 0x0003f41701007387 */ /* 0x0003e20000100800 */
[----:B0-----:R-:W-:Y:S02]  /*9bf0*/  LEA.HI.X.SX32 R152, R22, UR13, 0x1, P6 ;  /* 0x0000000d16987c11 */ /* 0x001fe4000b0f0eff */
[----:B------:R-:W-:Y:S01]  /*9c00*/  LEA R22, P6, R12, UR12, 0x1 ;  /* 0x0000000c0c167c11 */ /* 0x000fe2000f8c08ff */
[----:B------:R-:W-:Y:S02]  /*9c10*/  IMAD R6, R6, UR4, RZ ;  /* 0x0000000406067c24 */ /* 0x000fe4000f8e02ff */
[----:B------:R-:W-:Y:S01]  /*9c20*/  STL [R1+0x19c], R152 ;  /* 0x00019c9801007387 */ /* 0x000fe20000100800 */
[----:B-1----:R-:W-:-:S02]  /*9c30*/  LEA.HI.X.SX32 R23, R21, UR13, 0x1, P5 ;  /* 0x0000000d15177c11 */ /* 0x002fc4000a8f0eff */
[----:B------:R-:W-:Y:S01]  /*9c40*/  LEA R21, P5, R10, UR12, 0x1 ;  /* 0x0000000c0a157c11 */ /* 0x000fe2000f8a08ff */
        /* <DEDUP_REMOVED lines=16> */
[----:B------:R-:W0:Y:S01]  /*9d50*/  S2R R0, SR_TID.X ;  /* 0x0000000000007919 */ /* 0x000e220000002100 */
[----:B------:R-:W-:Y:S01]  /*9d60*/  IMAD R9, R9, UR4, RZ ;  /* 0x0000000409097c24 */ /* 0x000fe2000f8e02ff */
[----:B-1----:R-:W-:-:S02]  /*9d70*/  LEA.HI.X.SX32 R19, R16, UR13, 0x1, P1 ;  /* 0x0000000d10137c11 */ /* 0x002fc400088f0eff */
[----:B------:R-:W-:Y:S01]  /*9d80*/  LEA R16, P1, R5, UR12, 0x1 ;  /* 0x0000000c05107c11 */ /* 0x000fe2000f8208ff */
[----:B------:R-:W-:Y:S04]  /*9d90*/  STL [R1+0x1bc], R20 ;  /* 0x0001bc1401007387 */ /* 0x000fe80000100800 */
[----:B------:R1:W-:Y:S01]  /*9da0*/  STL [R1+0x408], R17 ;  /* 0x0004081101007387 */ /* 0x0003e20000100800 */
[----:B------:R-:W-:-:S03]  /*9db0*/  IMAD R11, R11, UR4, RZ ;  /* 0x000000040b0b7c24 */ /* 0x000fc6000f8e02ff */
[----:B------:R-:W-:Y:S04]  /*9dc0*/  STL [R1+0x1c4], R19 ;  /* 0x0001c41301007387 */ /* 0x000fe80000100800 */
[----:B------:R3:W-:Y:S01]  /*9dd0*/  STL [R1+0x40c], R16 ;  /* 0x00040c1001007387 */ /* 0x0007e20000100800 */
[----:B-1----:R-:W-:Y:S02]  /*9de0*/  LEA.HI.X.SX32 R17, R14, UR13, 0x1, P0 ;  /* 0x0000000d0e117c11 */ /* 0x002fe400080f0eff */
[----:B------:R-:W-:Y:S01]  /*9df0*/  LEA R14, P0, R7, UR12, 0x1 ;  /* 0x0000000c070e7c11 */ /* 0x000fe2000f8008ff */
[----:B------:R-:W-:Y:S02]  /*9e00*/  IMAD R13, R13, UR4, RZ ;  /* 0x000000040d0d7c24 */ /* 0x000fe4000f8e02ff */
[----:B------:R-:W-:Y:S01]  /*9e10*/  STL [R1+0x1cc], R17 ;  /* 0x0001cc1101007387 */ /* 0x000fe20000100800 */
[----:B---3--:R-:W-:-:S02]  /*9e20*/  LEA.HI.X.SX32 R16, R12, UR13, 0x1, P6 ;  /* 0x0000000d0c107c11 */ /* 0x008fc4000b0f0eff */
[----:B------:R-:W-:Y:S01]  /*9e30*/  LEA R12, P6, R9, UR12, 0x1 ;  /* 0x0000000c090c7c11 */ /* 0x000fe2000f8c08ff */
        /* <DEDUP_REMOVED lines=10> */
[----:B------:R1:W-:Y:S04]  /*9ee0*/  STL [R1+0x418], R10 ;  /* 0x0004180a01007387 */ /* 0x0003e80000100800 */
[----:B------:R-:W-:Y:S04]  /*9ef0*/  STL [R1+0x1e4], R12 ;  /* 0x0001e40c01007387 */ /* 0x000fe80000100800 */
[----:B------:R3:W-:Y:S01]  /*9f00*/  STL [R1+0x41c], R8 ;  /* 0x00041c0801007387 */ /* 0x0007e20000100800 */
[----:B-1----:R-:W-:-:S02]  /*9f10*/  LEA.HI.X.SX32 R10, R6, UR13, 0x1, P3 ;  /* 0x0000000d060a7c11 */ /* 0x002fc400098f0eff */
[----:B------:R-:W-:-:S03]  /*9f20*/  LEA R6, P3, R15, UR12, 0x1 ;  /* 0x0000000c0f067c11 */ /* 0x000fc6000f8608ff */
[----:B------:R-:W-:Y:S01]  /*9f30*/  STL [R1+0x1ec], R10 ;  /* 0x0001ec0a01007387 */ /* 0x000fe20000100800 */
[----:B---3--:R-:W-:Y:S02]  /*9f40*/  LEA.HI.X.SX32 R8, R4, UR13, 0x1, P2 ;  /* 0x0000000d04087c11 */ /* 0x008fe400090f0eff */
[----:B------:R-:W-:Y:S01]  /*9f50*/  LEA R4, P2, R249, UR12, 0x1 ;  /* 0x0000000cf9047c11 */ /* 0x000fe2000f8408ff */
[----:B------:R1:W-:Y:S01]  /*9f60*/  STL [R1+0x420], R6 ;  /* 0x0004200601007387 */ /* 0x0003e20000100800 */
[----:B0-----:R-:W-:Y:S01]  /*9f70*/  SHF.R.U32.HI R0, RZ, 0x6, R0 ;  /* 0x00000006ff007819 */ /* 0x001fe20000011600 */
[----:B------:R-:W-:Y:S02]  /*9f80*/  USHF.R.U32.HI UR6, URZ, 0x4, UR6 ;  /* 0x000000043f067899 */ /* 0x000fe40008011606 */
[----:B------:R-:W-:Y:S01]  /*9f90*/  STL [R1+0x1f4], R8 ;  /* 0x0001f40801007387 */ /* 0x000fe20000100800 */
[----:B------:R-:W-:Y:S01]  /*9fa0*/  SHF.R.S32.HI R18, RZ, 0x1f, R135 ;  /* 0x0000001fff127819 */ /* 0x000fe20000011487 */
[----:B------:R-:W-:-:S02]  /*9fb0*/  ULDC UR12, c[0x0][0x238] ;  /* 0x00008e00000c7ab9 */ /* 0x000fc40000000800 */
[----:B------:R0:W-:Y:S01]  /*9fc0*/  STL [R1+0x424], R4 ;  /* 0x0004240401007387 */ /* 0x0001e20000100800 */
[----:B-1----:R-:W-:Y:S02]  /*9fd0*/  LEA.HI.X.SX32 R6, R5, UR13, 0x1, P1 ;  /* 0x0000000d05067c11 */ /* 0x002fe400088f0eff */
[----:B------:R-:W-:-:S03]  /*9fe0*/  LEA.HI.X.SX32 R5, R7, UR13, 0x1, P0 ;  /* 0x0000000d07057c11 */ /* 0x000fc600080f0eff */
[----:B------:R1:W-:Y:S01]  /*9ff0*/  STL [R1+0x1fc], R6 ;  /* 0x0001fc0601007387 */ /* 0x0003e20000100800 */
[----:B0-----:R-:W-:-:S03]  /*a000*/  LEA.HI.X.SX32 R4, R9, UR13, 0x1, P6 ;  /* 0x0000000d09047c11 */ /* 0x001fc6000b0f0eff */
[----:B------:R0:W-:Y:S01]  /*a010*/  STL [R1+0x204], R5 ;  /* 0x0002040501007387 */ /* 0x0001e20000100800 */
[----:B------:R-:W-:-:S03]  /*a020*/  SGXT.U32 R0, R0, 0x1 ;  /* 0x000000010000781a */ /* 0x000fc60000000000 */
[----:B------:R3:W-:Y:S01]  /*a030*/  STL [R1+0x20c], R4 ;  /* 0x00020c0401007387 */ /* 0x0007e20000100800 */
[----:B-1----:R-:W-:Y:S02]  /*a040*/  LEA.HI.X.SX32 R6, R11, UR13, 0x1, P5 ;  /* 0x0000000d0b067c11 */ /* 0x002fe4000a8f0eff */
[----:B0-----:R-:W-:-:S03]  /*a050*/  LEA.HI.X.SX32 R5, R13, UR13, 0x1, P4 ;  /* 0x0000000d0d057c11 */ /* 0x001fc6000a0f0eff */
[----:B------:R0:W-:Y:S01]  /*a060*/  STL [R1+0x214], R6 ;  /* 0x0002140601007387 */ /* 0x0001e20000100800 */
[----:B---3--:R-:W-:-:S03]  /*a070*/  LEA.HI.X.SX32 R4, R15, UR13, 0x1, P3 ;  /* 0x0000000d0f047c11 */ /* 0x008fc600098f0eff */
[----:B------:R-:W-:Y:S01]  /*a080*/  STL [R1+0x21c], R5 ;  /* 0x00021c0501007387 */ /* 0x000fe20000100800 */
[----:B------:R-:W-:-:S03]  /*a090*/  LOP3.LUT R9, R0, 0x24, RZ, 0xfc, !PT ;  /* 0x0000002400097812 */ /* 0x000fc600078efcff */
[----:B------:R1:W-:Y:S01]  /*a0a0*/  STL [R1+0x224], R4 ;  /* 0x0002240401007387 */ /* 0x0003e20000100800 */
[C---:B0-----:R-:W-:Y:S02]  /*a0b0*/  LOP3.LUT R6, R0.reuse, 0x2a, RZ, 0xfc, !PT ;  /* 0x0000002a00067812 */ /* 0x041fe400078efcff */
[----:B------:R-:W-:Y:S01]  /*a0c0*/  LEA.HI.X.SX32 R249, R249, UR13, 0x1, P2 ;  /* 0x0000000df9f97c11 */ /* 0x000fe200090f0eff */
[----:B------:R-:W-:Y:S01]  /*a0d0*/  ULDC UR13, c[0x0][0x238] ;  /* 0x00008e00000d7ab9 */ /* 0x000fe20000000800 */
[C---:B------:R-:W-:Y:S02]  /*a0e0*/  LOP3.LUT R12, R0.reuse, 0x1e, RZ, 0xfc, !PT ;  /* 0x0000001e000c7812 */ /* 0x040fe400078efcff */
[C---:B-1----:R-:W-:Y:S02]  /*a0f0*/  LOP3.LUT R4, R0.reuse, 0x2e, RZ, 0xfc, !PT ;  /* 0x0000002e00047812 */ /* 0x042fe400078efcff */
[C---:B------:R-:W-:Y:S02]  /*a100*/  LOP3.LUT R5, R0.reuse, 0x2c, RZ, 0xfc, !PT ;  /* 0x0000002c00057812 */ /* 0x040fe400078efcff */
[----:B------:R-:W-:Y:S01]  /*a110*/  LOP3.LUT R14, R0, 0x1a, RZ, 0xfc, !PT ;  /* 0x0000001a000e7812 */ /* 0x000fe200078efcff */
[----:B------:R-:W-:Y:S01]  /*a120*/  IMAD R158, R4, UR9, RZ ;  /* 0x00000009049e7c24 */ /* 0x000fe2000f8e02ff */
[----:B------:R-:W-:Y:S01]  /*a130*/  LOP3.LUT R15, R0, 0x18, RZ, 0xfc, !PT ;  /* 0x00000018000f7812 */ /* 0x000fe200078efcff */
[----:B------:R-:W-:Y:S01]  /*a140*/  IMAD R4, R6, UR13, RZ ;  /* 0x0000000d06047c24 */ /* 0x000fe2000f8e02ff */
[----:B------:R-:W-:Y:S01]  /*a150*/  LOP3.LUT R17, R0, 0x14, RZ, 0xfc, !PT ;  /* 0x0000001400117812 */ /* 0x000fe200078efcff */
[----:B------:R-:W-:Y:S01]  /*a160*/  IMAD R4, R9, UR17, RZ ;  /* 0x0000001109047c24 */ /* 0x000fe2000f8e02ff */
[----:B------:R-:W-:Y:S01]  /*a170*/  LEA.HI R18, R18, R135, RZ, 0x6 ;  /* 0x0000008712127211 */ /* 0x000fe200078f30ff */
[----:B------:R-:W-:Y:S01]  /*a180*/  IMAD R4, R12, UR20, RZ ;  /* 0x000000140c047c24 */ /* 0x000fe2000f8e02ff */
[C---:B------:R-:W-:Y:S01]  /*a190*/  LOP3.LUT R7, R0.reuse, 0x28, RZ, 0xfc, !PT ;  /* 0x0000002800077812 */ /* 0x040fe200078efcff */
[----:B------:R-:W-:Y:S01]  /*a1a0*/  IMAD R157, R5, UR12, RZ ;  /* 0x0000000c059d7c24 */ /* 0x000fe2000f8e02ff */
[----:B------:R-:W-:Y:S01]  /*a1b0*/  LOP3.LUT R10, R0, 0x22, RZ, 0xfc, !PT ;  /* 0x00000022000a7812 */ /* 0x000fe200078efcff */
[----:B------:R-:W-:Y:S01]  /*a1c0*/  IMAD R4, R14, UR22, RZ ;  /* 0x000000160e047c24 */ /* 0x000fe2000f8e02ff */
[----:B------:R-:W-:Y:S01]  /*a1d0*/  USGXT.U32 UR14, UR14, 0xe ;  /* 0x0000000e0e0e789a */ /* 0x000fe20008000000 */
[----:B--2---:R-:W-:Y:S01]  /*a1e0*/  IMAD R252, R156, UR7, RZ ;  /* 0x000000079cfc7c24 */ /* 0x004fe2000f8e02ff */
[----:B------:R-:W-:Y:S01]  /*a1f0*/  USGXT.U32 UR12, UR6, 0xe ;  /* 0x0000000e060c789a */ /* 0x000fe20008000000 */
[----:B------:R-:W-:Y:S01]  /*a200*/  IMAD R4, R15, UR23, RZ ;  /* 0x000000170f047c24 */ /* 0x000fe2000f8e02ff */
[C---:B------:R-:W-:Y:S01]  /*a210*/  LOP3.LUT R8, R0.reuse, 0x26, RZ, 0xfc, !PT ;  /* 0x0000002600087812 */ /* 0x040fe200078efcff */
[----:B------:R-:W-:Y:S01]  /*a220*/  IMAD R4, R17, UR26, RZ ;  /* 0x0000001a11047c24 */ /* 0x000fe2000f8e02ff */
[----:B------:R-:W-:-:S02]  /*a230*/  LOP3.LUT R13, R0, 0x1c, RZ, 0xfc, !PT ;  /* 0x0000001c000d7812 */ /* 0x000fc400078efcff */
[C---:B------:R-:W-:Y:S02]  /*a240*/  LOP3.LUT R11, R0.reuse, 0x20, RZ, 0xfc, !PT ;  /* 0x00000020000b7812 */ /* 0x040fe400078efcff */
[C---:B------:R-:W-:Y:S02]  /*a250*/  LOP3.LUT R16, R0.reuse, 0x16, RZ, 0xfc, !PT ;  /* 0x0000001600107812 */ /* 0x040fe400078efcff */
[----:B------:R-:W-:Y:S01]  /*a260*/  SHF.R.S32.HI R4, RZ, 0x6, R18 ;  /* 0x00000006ff047819 */ /* 0x000fe20000011412 */
[----:B------:R-:W-:Y:S01]  /*a270*/  IMAD R5, R7, UR15, RZ ;  /* 0x0000000f07057c24 */ /* 0x000fe2000f8e02ff */
[C---:B------:R-:W-:Y:S01]  /*a280*/  LOP3.LUT R153, R0.reuse, 0xe, RZ, 0xfc, !PT ;  /* 0x0000000e00997812 */ /* 0x040fe200078efcff */
[----:B------:R-:W-:Y:S01]  /*a290*/  UIADD3 UR6, UP1, UR14, 0x2, URZ ;  /* 0x000000020e067890 */ /* 0x000fe2000ff3e03f */
[C---:B------:R-:W-:Y:S01]  /*a2a0*/  LOP3.LUT R154, R0.reuse, 0x10, RZ, 0xfc, !PT ;  /* 0x00000010009a7812 */ /* 0x040fe200078efcff */
[----:B------:R-:W-:Y:S01]  /*a2b0*/  UIADD3 UR9, UP0, UR12, 0x80, URZ ;  /* 0x000000800c097890 */ /* 0x000fe2000ff1e03f */
[----:B------:R-:W-:Y:S01]  /*a2c0*/  LOP3.LUT R155, R0, 0x12, RZ, 0xfc, !PT ;  /* 0x00000012009b7812 */ /* 0x000fe200078efcff */
[----:B------:R-:W-:Y:S01]  /*a2d0*/  IMAD R5, R10, UR18, RZ ;  /* 0x000000120a057c24 */ /* 0x000fe2000f8e02ff */
[----:B------:R-:W-:-:S02]  /*a2e0*/  LOP3.LUT R22, R0, 0x8, RZ, 0xfc, !PT ;  /* 0x0000000800167812 */ /* 0x000fc400078efcff */
[C---:B------:R-:W-:Y:S02]  /*a2f0*/  LOP3.LUT R23, R0.reuse, 0xa, RZ, 0xfc, !PT ;  /* 0x0000000a00177812 */ /* 0x040fe400078efcff */
[----:B------:R-:W-:Y:S01]  /*a300*/  LOP3.LUT R152, R0, 0xc, RZ, 0xfc, !PT ;  /* 0x0000000c00987812 */ /* 0x000fe200078efcff */
[----:B------:R-:W-:Y:S01]  /*a310*/  IMAD R6, R8, UR16, RZ ;  /* 0x0000001008067c24 */ /* 0x000fe2000f8e02ff */
[C---:B------:R-:W-:Y:S01]  /*a320*/  LOP3.LUT R19, R0.reuse, 0x2, RZ, 0xfc, !PT ;  /* 0x0000000200137812 */ /* 0x040fe200078efcff */
[----:B------:R-:W-:Y:S01]  /*a330*/  IMAD R5, R13, UR21, RZ ;  /* 0x000000150d057c24 */ /* 0x000fe2000f8e02ff */
[C---:B------:R-:W-:Y:S02]  /*a340*/  LOP3.LUT R20, R0.reuse, 0x4, RZ, 0xfc, !PT ;  /* 0x0000000400147812 */ /* 0x040fe400078efcff */
[----:B------:R-:W-:Y:S02]  /*a350*/  LOP3.LUT R21, R0, 0x6, RZ, 0xfc, !PT ;  /* 0x0000000600157812 */ /* 0x000fe400078efcff */
[----:B------:R-:W-:Y:S01]  /*a360*/  SHF.R.S32.HI R251, RZ, 0x1f, R252 ;  /* 0x0000001ffffb7819 */ /* 0x000fe200000114fc */
[----:B------:R-:W-:Y:S01]  /*a370*/  UMOV UR4, URZ ;  /* 0x0000003f00047c82 */ /* 0x000fe20008000000 */
[----:B------:R-:W-:Y:S01]  /*a380*/  IMAD R6, R11, UR19, RZ ;  /* 0x000000130b067c24 */ /* 0x000fe2000f8e02ff */
[----:B------:R0:W-:Y:S01]  /*a390*/  STL [R1+0x428], R4 ;  /* 0x0004280401007387 */ /* 0x0001e20000100800 */
[----:B------:R-:W-:Y:S01]  /*a3a0*/  IMAD R5, R16, UR25, RZ ;  /* 0x0000001910057c24 */ /* 0x000fe2000f8e02ff */
[----:B------:R-:W-:Y:S01]  /*a3b0*/  UIADD3.X UR7, UR5, 0x40000040, URZ, UP1, !UPT ;  /* 0x4000004005077890 */ /* 0x000fe20008ffe43f */
[----:B------:R-:W-:Y:S01]  /*a3c0*/  IMAD R6, R155, UR27, RZ ;  /* 0x0000001b9b067c24 */ /* 0x000fe2000f8e02ff */
[----:B------:R-:W-:Y:S01]  /*a3d0*/  UIADD3.X UR5, UR4, 0x40000040, URZ, UP0, !UPT ;  /* 0x4000004004057890 */ /* 0x000fe200087fe43f */
[----:B------:R-:W-:Y:S01]  /*a3e0*/  IMAD R5, R154, UR28, RZ ;  /* 0x0000001c9a057c24 */ /* 0x000fe2000f8e02ff */
[----:B------:R-:W-:Y:S01]  /*a3f0*/  SHF.L.U64.HI R251, R252, 0x1, R251 ;  /* 0x00000001fcfb7819 */ /* 0x000fe200000102fb */
[----:B------:R-:W-:Y:S01]  /*a400*/  IMAD R6, R152, UR30, RZ ;  /* 0x0000001e98067c24 */ /* 0x000fe2000f8e02ff */
[----:B------:R-:W-:Y:S01]  /*a410*/  CS2R R24, SRZ ;  /* 0x0000000000187805 */ /* 0x000fe2000001ff00 */
[----:B------:R-:W-:-:S02]  /*a420*/  IMAD R5, R23, UR31, RZ ;  /* 0x0000001f17057c24 */ /* 0x000fc4000f8e02ff */
[----:B0-----:R-:W-:Y:S01]  /*a430*/  IMAD R4, R153, UR29, RZ ;  /* 0x0000001d99047c24 */ /* 0x001fe2000f8e02ff */
[----:B------:R-:W-:Y:S01]  /*a440*/  CS2R R26, SRZ ;  /* 0x00000000001a7805 */ /* 0x000fe2000001ff00 */
[----:B------:R-:W-:Y:S01]  /*a450*/  IMAD R4, R22, UR32, RZ ;  /* 0x0000002016047c24 */ /* 0x000fe2000f8e02ff */
[----:B------:R-:W-:Y:S02]  /*a460*/  CS2R R28, SRZ ;  /* 0x00000000001c7805 */ /* 0x000fe4000001ff00 */
[----:B------:R-:W-:Y:S02]  /*a470*/  CS2R R30, SRZ ;  /* 0x00000000001e7805 */ /* 0x000fe4000001ff00 */
[----:B------:R-:W-:Y:S02]  /*a480*/  CS2R R32, SRZ ;  /* 0x0000000000207805 */ /* 0x000fe4000001ff00 */
[----:B------:R-:W-:Y:S02]  /*a490*/  CS2R R34, SRZ ;  /* 0x0000000000227805 */ /* 0x000fe4000001ff00 */
[----:B------:R-:W-:-:S02]  /*a4a0*/  CS2R R36, SRZ ;  /* 0x0000000000247805 */ /* 0x000fc4000001ff00 */
[----:B------:R-:W-:Y:S02]  /*a4b0*/  CS2R R38, SRZ ;  /* 0x0000000000267805 */ /* 0x000fe4000001ff00 */
        /* <DEDUP_REMOVED lines=43> */
[----:B------:R-:W-:Y:S01]  /*a770*/  CS2R R126, SRZ ;  /* 0x00000000007e7805 */ /* 0x000fe2000001ff00 */
[----:B------:R-:W-:Y:S01]  /*a780*/  IMAD.SHL.U32 R252, R252, 0x2, RZ ;  /* 0x00000002fcfc7824 */ /* 0x000fe200078e00ff */
        /* <DEDUP_REMOVED lines=12> */
[----:B------:R-:W-:Y:S01]  /*a850*/  IMAD R6, R21, UR33, RZ ;  /* 0x0000002115067c24 */ /* 0x000fe2000f8e02ff */
[----:B------:R-:W-:Y:S01]  /*a860*/  UMOV UR4, UR9 ;  /* 0x0000000900047c82 */ /* 0x000fe20008000000 */
[----:B------:R-:W-:Y:S02]  /*a870*/  IMAD R5, R20, UR34, RZ ;  /* 0x0000002214057c24 */ /* 0x000fe4000f8e02ff */
[----:B------:R-:W-:Y:S01]  /*a880*/  IMAD R4, R19, UR35, RZ ;  /* 0x0000002313047c24 */ /* 0x000fe2000f8e02ff */
[----:B------:R-:W-:Y:S01]  /*a890*/  ULDC UR24, c[0x0][0x230] ;  /* 0x00008c0000187ab9 */ /* 0x000fe20000000800 */
[----:B------:R-:W-:-:S02]  /*a8a0*/  UIADD3.64 UR22, UR6, 0x2, URZ ;  /* 0x0000000206167897 */ /* 0x000fc4000fffe03f */
[----:B------:R-:W-:Y:S02]  /*a8b0*/  UIADD3.64 UR18, UR6, 0x4, URZ ;  /* 0x0000000406127897 */ /* 0x000fe4000fffe03f */
[----:B------:R-:W-:Y:S02]  /*a8c0*/  UIADD3.64 UR20, UR4, 0x80, URZ ;  /* 0x0000008004147897 */ /* 0x000fe4000fffe03f */
[----:B------:R-:W-:Y:S01]  /*a8d0*/  UIADD3.64 UR16, UR4, 0x100, URZ ;  /* 0x0000010004107897 */ /* 0x000fe2000fffe03f */
[----:B------:R-:W-:-:S11]  /*a8e0*/  ULDC UR9, c[0x0][0x238] ;  /* 0x00008e0000097ab9 */ /* 0x000fd60000000800 */
.L_x_1:
[C---:B------:R-:W-:Y:S01]  /*a8f0*/  ISETP.GE.AND P0, PT, R0.reuse, UR24, PT ;  /* 0x0000001800007c0c */ /* 0x040fe2000bf06270 */
[C---:B------:R-:W-:Y:S01]  /*a900*/  IMAD R4, R0.reuse, UR9, RZ ;  /* 0x0000000900047c24 */ /* 0x040fe2000f8e02ff */
[----:B------:R-:W-:Y:S01]  /*a910*/  LOP3.LUT R6, R0, 0x3e, RZ, 0xfc, !PT ;  /* 0x0000003e00067812 */ /* 0x000fe200078efcff */
[----:B------:R-:W-:Y:S01]  /*a920*/  ULDC UR13, c[0x0][0x238] ;  /* 0x00008e00000d7ab9 */ /* 0x000fe20000000800 */
[----:B------:R-:W-:Y:S01]  /*a930*/  PRMT R162, RZ, 0x7610, R162 ;  /* 0x00007610ffa27816 */ /* 0x000fe200000000a2 */
[----:B------:R-:W-:Y:S01]  /*a940*/  IMAD.WIDE R4, R4, 0x2, R2 ;  /* 0x0000000204047825 */ /* 0x000fe200078e0202 */
[C---:B------:R-:W-:Y:S01]  /*a950*/  ISETP.GE.AND P1, PT, R6.reuse, UR24, PT ;  /* 0x0000001806007c0c */ /* 0x040fe2000bf26270 */
[----:B------:R-:W-:Y:S01]  /*a960*/  ULDC UR15, c[0x0][0x238] ;  /* 0x00008e00000f7ab9 */ /* 0x000fe20000000800 */
[----:B------:R-:W-:Y:S01]  /*a970*/  PRMT R166, RZ, 0x7610, R166 ;  /* 0x00007610ffa67816 */ /* 0x000fe200000000a6 */
[----:B------:R-:W-:Y:S01]  /*a980*/  IMAD R6, R6, UR9, RZ ;  /* 0x0000000906067c24 */ /* 0x000fe2000f8e02ff */
[----:B------:R-:W-:Y:S01]  /*a990*/  PRMT R169, RZ, 0x7610, R169 ;  /* 0x00007610ffa97816 */ /* 0x000fe200000000a9 */
[----:B------:R-:W2:Y:S04]  /*a9a0*/  LDL.LU R240, [R1+0x228] ;  /* 0x0002280001f07983 */ /* 0x000ea80000300800 */
[----:B------:R0:W3:Y:S01]  /*a9b0*/  @!P0 LDG.E.U16 R162, desc[UR10][R4.64] ;  /* 0x0000000a04a28981 */ /* 0x0000e2000c1e1500 */
[----:B------:R-:W-:-:S02]  /*a9c0*/  PRMT R173, RZ, 0x7610, R173 ;  /* 0x00007610ffad7816 */ /* 0x000fc400000000ad */
[----:B------:R-:W-:Y:S01]  /*a9d0*/  PRMT R18, RZ, 0x7610, R18 ;  /* 0x00007610ff127816 */ /* 0x000fe20000000012 */
[----:B------:R-:W4:Y:S01]  /*a9e0*/  LDL R178, [R1+0x414] ;  /* 0x0004140001b27983 */ /* 0x000f220000100800 */
[----:B------:R-:W-:Y:S02]  /*a9f0*/  PRMT R165, RZ, 0x7610, R165 ;  /* 0x00007610ffa57816 */ /* 0x000fe400000000a5 */
[----:B------:R-:W-:Y:S01]  /*aa00*/  PRMT R19, RZ, 0x7610, R19 ;  /* 0x00007610ff137816 */ /* 0x000fe20000000013 */
[----:B------:R-:W3:Y:S01]  /*aa10*/  LDL R177, [R1+0x404] ;  /* 0x0004040001b17983 */ /* 0x000ee20000100800 */
[----:B0-----:R-:W-:Y:S01]  /*aa20*/  IMAD.WIDE R4, R6, 0x2, R2 ;  /* 0x0000000206047825 */ /* 0x001fe200078e0202 */
[----:B------:R-:W-:Y:S02]  /*aa30*/  PRMT R12, RZ, 0x7610, R12 ;  /* 0x00007610ff0c7816 */ /* 0x000fe4000000000c */
[----:B------:R-:W4:Y:S04]  /*aa40*/  LDL.LU R241, [R1+0x220] ;  /* 0x0002200001f17983 */ /* 0x000f280000300800 */
[----:B------:R0:W3:Y:S02]  /*aa50*/  @!P1 LDG.E.U16 R166, desc[UR10][R4.64] ;  /* 0x0000000a04a69981 */ /* 0x0000e4000c1e1500 */
[----:B0-----:R-:W-:-:S04]  /*aa60*/  LOP3.LUT R4, R0, 0x3c, RZ, 0xfc, !PT ;  /* 0x0000003c00047812 */ /* 0x001fc800078efcff */
[C---:B------:R-:W-:Y:S01]  /*aa70*/  ISETP.GE.AND P0, PT, R4.reuse, UR24, PT ;  /* 0x0000001804007c0c */ /* 0x040fe2000bf06270 */
[----:B------:R-:W-:-:S04]  /*aa80*/  IMAD R4, R4, UR9, RZ ;  /* 0x0000000904047c24 */ /* 0x000fc8000f8e02ff */
[----:B------:R-:W-:-:S08]  /*aa90*/  IMAD.WIDE R4, R4, 0x2, R2 ;  /* 0x0000000204047825 */ /* 0x000fd000078e0202 */
        /* <DEDUP_REMOVED lines=25> */
[----:B------:R0:W3:Y:S01]  /*ac30*/  @!P0 LDG.E.U16 R12, desc[UR10][R4.64] ;  /* 0x0000000a040c8981 */ /* 0x0000e2000c1e1500 */
[C---:B------:R-:W-:Y:S02]  /*ac40*/  LOP3.LUT R7, R0.reuse, 0x2, RZ, 0xfc, !PT ;  /* 0x0000000200077812 */ /* 0x040fe400078efcff */
[----:B------:R-:W-:Y:S02]  /*ac50*/  PRMT R20, RZ, 0x7610, R20 ;  /* 0x00007610ff147816 */ /* 0x000fe40000000014 */
[C---:B------:R-:W-:Y:S01]  /*ac60*/  ISETP.GE.AND P0, PT, R7.reuse, UR24, PT ;  /* 0x0000001807007c0c */ /* 0x040fe2000bf06270 */
[----:B------:R-:W-:Y:S01]  /*ac70*/  IMAD R7, R7, UR13, RZ ;  /* 0x0000000d07077c24 */ /* 0x000fe2000f8e02ff */
[C---:B------:R-:W-:Y:S01]  /*ac80*/  LOP3.LUT R161, R0.reuse, 0x4, RZ, 0xfc, !PT ;  /* 0x0000000400a17812 */ /* 0x040fe200078efcff */
[----:B------:R-:W-:Y:S01]  /*ac90*/  ULDC UR13, c[0x0][0x238] ;  /* 0x00008e00000d7ab9 */ /* 0x000fe20000000800 */
[----:B0-----:R-:W-:-:S04]  /*aca0*/  LOP3.LUT R4, R0, 0x30, RZ, 0xfc, !PT ;  /* 0x0000003000047812 */ /* 0x001fc800078efcff */
[C---:B------:R-:W-:Y:S01]  /*acb0*/  ISETP.GE.AND P1, PT, R4.reuse, UR24, PT ;  /* 0x0000001804007c0c */ /* 0x040fe2000bf26270 */
[----:B------:R-:W-:-:S04]  /*acc0*/  IMAD R4, R4, UR9, RZ ;  /* 0x0000000904047c24 */ /* 0x000fc8000f8e02ff */
[----:B------:R-:W-:Y:S01]  /*acd0*/  IMAD.WIDE R4, R4, 0x2, R2 ;  /* 0x0000000204047825 */ /* 0x000fe200078e0202 */
[----:B------:R-:W-:-:S07]  /*ace0*/  PRMT R16, RZ, 0x7610, R16 ;  /* 0x00007610ff107816 */ /* 0x000fce0000000010 */
[----:B------:R0:W3:Y:S01]  /*acf0*/  @!P1 LDG.E.U16 R20, desc[UR10][R4.64] ;  /* 0x0000000a04149981 */ /* 0x0000e2000c1e1500 */
[----:B------:R-:W-:Y:S02]  /*ad00*/  ISETP.GE.AND P1, PT, R161, UR24, PT ;  /* 0x00000018a1007c0c */ /* 0x000fe4000bf26270 */
[C---:B------:R-:W-:Y:S01]  /*ad10*/  LOP3.LUT R161, R0.reuse, 0x6, RZ, 0xfc, !PT ;  /* 0x0000000600a17812 */ /* 0x040fe200078efcff */
[----:B0-----:R-:W-:Y:S01]  /*ad20*/  IMAD.WIDE R4, R7, 0x2, R2 ;  /* 0x0000000207047825 */ /* 0x001fe200078e0202 */
[----:B------:R-:W-:Y:S02]  /*ad30*/  LOP3.LUT R7, R0, 0x4, RZ, 0xfc, !PT ;  /* 0x0000000400077812 */ /* 0x000fe400078efcff */
[----:B------:R-:W-:Y:S02]  /*ad40*/  PRMT R15, RZ, 0x7610, R15 ;  /* 0x00007610ff0f7816 */ /* 0x000fe4000000000f */
[----:B------:R0:W3:Y:S01]  /*ad50*/  @!P0 LDG.E.U16 R16, desc[UR10][R4.64] ;  /* 0x0000000a04108981 */ /* 0x0000e2000c1e1500 */
[----:B------:R-:W-:Y:S01]  /*ad60*/  IMAD R7, R7, UR13, RZ ;  /* 0x0000000d07077c24 */ /* 0x000fe2000f8e02ff */
[----:B------:R-:W-:Y:S01]  /*ad70*/  ISETP.GE.AND P0, PT, R161, UR24, PT ;  /* 0x00000018a1007c0c */ /* 0x000fe2000bf06270 */
[----:B------:R-:W-:-:S02]  /*ad80*/  ULDC UR13, c[0x0][0x238] ;  /* 0x00008e00000d7ab9 */ /* 0x000fc40000000800 */
[----:B------:R-:W-:Y:S01]  /*ad90*/  IMAD R161, R161, UR13, RZ ;  /* 0x0000000da1a17c24 */ /* 0x000fe2000f8e02ff */
[----:B------:R-:W-:Y:S01]  /*ada0*/  PRMT R21, RZ, 0x7610, R21 ;  /* 0x00007610ff157816 */ /* 0x000fe20000000015 */
[----:B------:R-:W-:Y:S01]  /*adb0*/  ULDC UR13, c[0x0][0x238] ;  /* 0x00008e00000d7ab9 */ /* 0x000fe20000000800 */
[----:B0-----:R-:W-:Y:S01]  /*adc0*/  IMAD.WIDE R4, R7, 0x2, R2 ;  /* 0x0000000207047825 */ /* 0x001fe200078e0202 */
[----:B------:R-:W-:-:S04]  /*add0*/  LOP3.LUT R7, R0, 0x8, RZ, 0xfc, !PT ;  /* 0x0000000800077812 */ /* 0x000fc800078efcff */
        /* <DEDUP_REMOVED lines=8> */
[C---:B------:R-:W-:Y:S01]  /*ae60*/  ISETP.GE.AND P0, PT, R7.reuse, UR24, PT ;  /* 0x0000001807007c0c */ /* 0x040fe2000bf06270 */
[----:B------:R-:W-:Y:S01]  /*ae70*/  IMAD R7, R7, UR13, RZ ;  /* 0x0000000d07077c24 */ /* 0x000fe2000f8e02ff */
[----:B------:R-:W-:Y:S01]  /*ae80*/  PRMT R159, RZ, 0x7610, R159 ;  /* 0x00007610ff9f7816 */ /* 0x000fe2000000009f */
[----:B------:R-:W-:Y:S01]  /*ae90*/  ULDC UR13, c[0x0][0x238] ;  /* 0x00008e00000d7ab9 */ /* 0x000fe20000000800 */
[----:B------:R-:W-:Y:S01]  /*aea0*/  PRMT R156, RZ, 0x7610, R156 ;  /* 0x00007610ff9c7816 */ /* 0x000fe2000000009c */
[----:B------:R-:W-:Y:S01]  /*aeb0*/  ULDC UR15, c[0x0][0x238] ;  /* 0x00008e00000f7ab9 */ /* 0x000fe20000000800 */
[----:B0-----:R-:W-:-:S05]  /*aec0*/  IMAD.WIDE R4, R161, 0x2, R2 ;  /* 0x00000002a1047825 */ /* 0x001fca00078e0202 */
[----:B------:R0:W3:Y:S02]  /*aed0*/  @!P1 LDG.E.U16 R160, desc[UR10][R4.64] ;  /* 0x0000000a04a09981 */ /* 0x0000e4000c1e1500 */
[----:B0-----:R-:W-:Y:S01]  /*aee0*/  IMAD.WIDE R4, R7, 0x2, R2 ;  /* 0x0000000207047825 */ /* 0x001fe200078e0202 */
[----:B------:R-:W-:-:S04]  /*aef0*/  LOP3.LUT R7, R0, 0x18, RZ, 0xfc, !PT ;  /* 0x0000001800077812 */ /* 0x000fc800078efcff */
[----:B------:R0:W3:Y:S01]  /*af00*/  @!P0 LDG.E.U16 R159, desc[UR10][R4.64] ;  /* 0x0000000a049f8981 */ /* 0x0000e2000c1e1500 */
[----:B------:R-:W-:Y:S01]  /*af10*/  IMAD R7, R7, UR13, RZ ;  /* 0x0000000d07077c24 */ /* 0x000fe2000f8e02ff */
[----:B------:R-:W-:Y:S01]  /*af20*/  ULDC UR13, c[0x0][0x238] ;  /* 0x00008e00000d7ab9 */ /* 0x000fe20000000800 */
[----:B0-----:R-:W-:-:S04]  /*af30*/  LOP3.LUT R4, R0, 0x18, RZ, 0xfc, !PT ;  /* 0x0000001800047812 */ /* 0x001fc800078efcff */
[----:B------:R-:W-:Y:S02]  /*af40*/  ISETP.GE.AND P0, PT, R4, UR24, PT ;  /* 0x0000001804007c0c */ /* 0x000fe4000bf06270 */
[----:B------:R-:W-:-:S04]  /*af50*/  LOP3.LUT R4, R0, 0x20, RZ, 0xfc, !PT ;  /* 0x0000002000047812 */ /* 0x000fc800078efcff */
[----:B------:R-:W-:Y:S01]  /*af60*/  ISETP.GE.AND P1, PT, R4, UR24, PT ;  /* 0x0000001804007c0c */ /* 0x000fe2000bf26270 */
[----:B------:R-:W-:Y:S01]  /*af70*/  IMAD.WIDE R4, R7, 0x2, R2 ;  /* 0x0000000207047825 */ /* 0x000fe200078e0202 */
[----:B------:R-:W-:Y:S02]  /*af80*/  LOP3.LUT R7, R0, 0x20, RZ, 0xfc, !PT ;  /* 0x0000002000077812 */ /* 0x000fe400078efcff */
[----:B------:R-:W-:-:S03]  /*af90*/  PRMT R154, RZ, 0x7610, R154 ;  /* 0x00007610ff9a7816 */ /* 0x000fc6000000009a */
[----:B------:R-:W-:Y:S01]  /*afa0*/  IMAD R7, R7, UR13, RZ ;  /* 0x0000000d07077c24 */ /* 0x000fe2000f8e02ff */
[----:B------:R0:W3:Y:S01]  /*afb0*/  @!P0 LDG.E.U16 R156, desc[UR10][R4.64] ;  /* 0x0000000a049c8981 */ /* 0x0000e2000c1e1500 */
[----:B------:R-:W-:Y:S01]  /*afc0*/  LOP3.LUT R6, R0, 0xa, RZ, 0xfc, !PT ;  /* 0x0000000a00067812 */ /* 0x000fe200078efcff */
[----:B------:R-:W-:Y:S01]  /*afd0*/  ULDC UR13, c[0x0][0x238] ;  /* 0x00008e00000d7ab9 */ /* 0x000fe20000000800 */
[----:B0-----:R-:W-:Y:S02]  /*afe0*/  IMAD.WIDE R4, R7, 0x2, R2 ;  /* 0x0000000207047825 */ /* 0x001fe400078e0202 */
[----:B------:R-:W-:-:S03]  /*aff0*/  ISETP.GE.AND P0, PT, R6, UR24, PT ;  /* 0x0000001806007c0c */ /* 0x000fc6000bf06270 */
[----:B------:R0:W3:Y:S01]  /*b000*/  @!P1 LDG.E.U16 R154, desc[UR10][R4.64] ;  /* 0x0000000a049a9981 */ /* 0x0000e2000c1e1500 */
[----:B------:R-:W-:Y:S01]  /*b010*/  IMAD R6, R6, UR13, RZ ;  /* 0x0000000d06067c24 */ /* 0x000fe2000f8e02ff */
[----:B------:R-:W-:Y:S01]  /*b020*/  PRMT R11, RZ, 0x7610, R11 ;  /* 0x00007610ff0b7816 */ /* 0x000fe2000000000b */
[----:B------:R-:W-:Y:S01]  /*b030*/  ULDC UR13, c[0x0][0x238] ;  /* 0x00008e00000d7ab9 */ /* 0x000fe20000000800 */
[----:B0-----:R-:W-:-:S04]  /*b040*/  LOP3.LUT R4, R0, 0x28, RZ, 0xfc, !PT ;  /* 0x0000002800047812 */ /* 0x001fc800078efcff */
[----:B------:R-:W-:Y:S01]  /*b050*/  ISETP.GE.AND P1, PT, R4, UR24, PT ;  /* 0x0000001804007c0c */ /* 0x000fe2000bf26270 */
[----:B------:R-:W-:Y:S01]  /*b060*/  IMAD.WIDE R4, R6, 0x2, R2 ;  /* 0x0000000206047825 */ /* 0x000fe200078e0202 */
[C---:B------:R-:W-:Y:S02]  /*b070*/  LOP3.LUT R6, R0.reuse, 0x28, RZ, 0xfc, !PT ;  /* 0x0000002800067812 */ /* 0x040fe400078efcff */
[----:B------:R-:W-:Y:S02]  /*b080*/  LOP3.LUT R7, R0, 0xc, RZ, 0xfc, !PT ;  /* 0x0000000c00077812 */ /* 0x000fe400078efcff */
[----:B------:R0:W3:Y:S01]  /*b090*/  @!P0 LDG.E.U16 R11, desc[UR10][R4.64] ;  /* 0x0000000a040b8981 */ /* 0x0000e2000c1e1500 */
[----:B------:R-:W-:Y:S01]  /*b0a0*/  IMAD R6, R6, UR13, RZ ;  /* 0x0000000d06067c24 */ /* 0x000fe2000f8e02ff */
[----:B------:R-:W-:Y:S01]  /*b0b0*/  PRMT R152, RZ, 0x7610, R152 ;  /* 0x00007610ff987816 */ /* 0x000fe20000000098 */
[----:B------:R-:W-:Y:S01]  /*b0c0*/  ULDC UR13, c[0x0][0x238] ;  /* 0x00008e00000d7ab9 */ /* 0x000fe20000000800 */
[----:B------:R-:W-:-:S02]  /*b0d0*/  ISETP.GE.AND P0, PT, R7, UR24, PT ;  /* 0x0000001807007c0c */ /* 0x000fc4000bf06270 */
[----:B------:R-:W-:Y:S01]  /*b0e0*/  LOP3.LUT R7, R0, 0xe, RZ, 0xfc, !PT ;  /* 0x0000000e00077812 */ /* 0x000fe200078efcff */
[----:B0-----:R-:W-:Y:S01]  /*b0f0*/  IMAD.WIDE R4, R6, 0x2, R2 ;  /* 0x0000000206047825 */ /* 0x001fe200078e0202 */
[----:B------:R-:W-:Y:S02]  /*b100*/  LOP3.LUT R6, R0, 0xc, RZ, 0xfc, !PT ;  /* 0x0000000c00067812 */ /* 0x000fe400078efcff */
[----:B------:R-:W-:Y:S02]  /*b110*/  PRMT R14, RZ, 0x7610, R14 ;  /* 0x00007610ff0e7816 */ /* 0x000fe4000000000e */
[----:B------:R0:W3:Y:S01]  /*b120*/  @!P1 LDG.E.U16 R152, desc[UR10][R4.64] ;  /* 0x0000000a04989981 */ /* 0x0000e2000c1e1500 */
[----:B------:R-:W-:Y:S01]  /*b130*/  IMAD R6, R6, UR13, RZ ;  /* 0x0000000d06067c24 */ /* 0x000fe2000f8e02ff */
[C---:B------:R-:W-:Y:S01]  /*b140*/  ISETP.GE.AND P1, PT, R7.reuse, UR24, PT ;  /* 0x0000001807007c0c */ /* 0x040fe2000bf26270 */
[----:B------:R-:W-:Y:S02]  /*b150*/  ULDC UR13, c[0x0][0x238] ;  /* 0x00008e00000d7ab9 */ /* 0x000fe40000000800 */
[----:B------:R-:W-:Y:S01]  /*b160*/  IMAD R7, R7, UR13, RZ ;  /* 0x0000000d07077c24 */ /* 0x000fe2000f8e02ff */
[----:B------:R-:W-:Y:S01]  /*b170*/  PRMT R153, RZ, 0x7610, R153 ;  /* 0x00007610ff997816 */ /* 0x000fe20000000099 */
[----:B------:R-:W-:Y:S01]  /*b180*/  ULDC UR13, c[0x0][0x238] ;  /* 0x00008e00000d7ab9 */ /* 0x000fe20000000800 */
[----:B0-----:R-:W-:Y:S01]  /*b190*/  IMAD.WIDE R4, R6, 0x2, R2 ;  /* 0x0000000206047825 */ /* 0x001fe200078e0202 */
[----:B------:R-:W-:-:S04]  /*b1a0*/  LOP3.LUT R6, R0, 0x12, RZ, 0xfc, !PT ;  /* 0x0000001200067812 */ /* 0x000fc800078efcff */
[----:B------:R0:W3:Y:S01]  /*b1b0*/  @!P0 LDG.E.U16 R14, desc[UR10][R4.64] ;  /* 0x0000000a040e8981 */ /* 0x0000e2000c1e1500 */
[----:B------:R-:W-:Y:S01]  /*b1c0*/  ISETP.GE.AND P0, PT, R6, UR24, PT ;  /* 0x0000001806007c0c */ /* 0x000fe2000bf06270 */
[----:B0-----:R-:W-:Y:S01]  /*b1d0*/  IMAD.WIDE R4, R7, 0x2, R2 ;  /* 0x0000000207047825 */ /* 0x001fe200078e0202 */
[----:B------:R-:W-:-:S04]  /*b1e0*/  LOP3.LUT R7, R0, 0x12, RZ, 0xfc, !PT ;  /* 0x0000001200077812 */ /* 0x000fc800078efcff */
[----:B------:R0:W3:Y:S01]  /*b1f0*/  @!P1 LDG.E.U16 R153, desc[UR10][R4.64] ;  /* 0x0000000a04999981 */ /* 0x0000e2000c1e1500 */
[----:B------:R-:W-:Y:S01]  /*b200*/  IMAD R7, R7, UR15, RZ ;  /* 0x0000000f07077c24 */ /* 0x000fe2000f8e02ff */
[C---:B------:R-:W-:Y:S01]  /*b210*/  LOP3.LUT R6, R0.reuse, 0x14, RZ, 0xfc, !PT ;  /* 0x0000001400067812 */ /* 0x040fe200078efcff */
[----:B------:R-:W-:Y:S01]  /*b220*/  ULDC UR15, c[0x0][0x238] ;  /* 0x00008e00000f7ab9 */ /* 0x000fe20000000800 */
[----:B------:R-:W-:Y:S02]  /*b230*/  PRMT R9, RZ, 0x7610, R9 ;  /* 0x00007610ff097816 */ /* 0x000fe40000000009 */
[----:B0-----:R-:W-:-:S04]  /*b240*/  LOP3.LUT R4, R0, 0x14, RZ, 0xfc, !PT ;  /* 0x0000001400047812 */ /* 0x001fc800078efcff */
[----:B------:R-:W-:Y:S01]  /*b250*/  ISETP.GE.AND P1, PT, R4, UR24, PT ;  /* 0x0000001804007c0c */ /* 0x000fe2000bf26270 */
[----:B------:R-:W-:Y:S01]  /*b260*/  IMAD.WIDE R4, R7, 0x2, R2 ;  /* 0x0000000207047825 */ /* 0x000fe200078e0202 */
[----:B------:R-:W-:-:S03]  /*b270*/  PRMT R23, RZ, 0x7610, R23 ;  /* 0x00007610ff177816 */ /* 0x000fc60000000017 */
[----:B------:R-:W-:Y:S01]  /*b280*/  IMAD R6, R6, UR13, RZ ;  /* 0x0000000d06067c24 */ /* 0x000fe2000f8e02ff */
[----:B------:R0:W3:Y:S01]  /*b290*/  @!P0 LDG.E.U16 R9, desc[UR10][R4.64] ;  /* 0x0000000a04098981 */ /* 0x0000e2000c1e1500 */
[----:B------:R-:W-:Y:S01]  /*b2a0*/  LOP3.LUT R7, R0, 0x16, RZ, 0xfc, !PT ;  /* 0x0000001600077812 */ /* 0x000fe200078efcff */
[----:B------:R-:W-:Y:S01]  /*b2b0*/  ULDC UR13, c[0x0][0x238] ;  /* 0x00008e00000d7ab9 */ /* 0x000fe20000000800 */
[----:B0-----:R-:W-:-:S05]  /*b2c0*/  IMAD.WIDE R4, R6, 0x2, R2 ;  /* 0x0000000206047825 */ /* 0x001fca00078e0202 */
[----:B------:R0:W3:Y:S01]  /*b2d0*/  @!P1 LDG.E.U16 R23, desc[UR10][R4.64] ;  /* 0x0000000a04179981 */ /* 0x0000e2000c1e1500 */
[----:B------:R-:W-:Y:S01]  /*b2e0*/  IMAD R7, R7, UR15, RZ ;  /* 0x0000000f07077c24 */ /* 0x000fe2000f8e02ff */
[C---:B------:R-:W-:Y:S01]  /*b2f0*/  LOP3.LUT R6, R0.reuse, 0x1a, RZ, 0xfc, !PT ;  /* 0x0000001a00067812 */ /* 0x040fe200078efcff */
[----:B------:R-:W-:Y:S01]  /*b300*/  ULDC UR15, c[0x0][0x238] ;  /* 0x00008e00000f7ab9 */ /* 0x000fe20000000800 */
[----:B0-----:R-:W-:-:S04]  /*b310*/  LOP3.LUT R4, R0, 0x16, RZ, 0xfc, !PT ;  /* 0x0000001600047812 */ /* 0x001fc800078efcff */
[----:B------:R-:W-:Y:S02]  /*b320*/  ISETP.GE.AND P0, PT, R4, UR24, PT ;  /* 0x0000001804007c0c */ /* 0x000fe4000bf06270 */
[----:B------:R-:W-:Y:S02]  /*b330*/  LOP3.LUT R4, R0, 0x1a, RZ, 0xfc, !PT ;  /* 0x0000001a00047812 */ /* 0x000fe400078efcff */
[----:B------:R-:W-:Y:S02]  /*b340*/  PRMT R155, RZ, 0x7610, R155 ;  /* 0x00007610ff9b7816 */ /* 0x000fe4000000009b */
[----:B------:R-:W-:Y:S01]  /*b350*/  ISETP.GE.AND P1, PT, R4, UR24, PT ;  /* 0x0000001804007c0c */ /* 0x000fe2000bf26270 */
[----:B------:R-:W-:Y:S01]  /*b360*/  IMAD.WIDE R4, R7, 0x2, R2 ;  /* 0x0000000207047825 */ /* 0x000fe200078e0202 */
[----:B------:R-:W-:-:S03]  /*b370*/  PRMT R8, RZ, 0x7610, R8 ;  /* 0x00007610ff087816 */ /* 0x000fc60000000008 */
[----:B------:R-:W-:Y:S01]  /*b380*/  IMAD R6, R6, UR13, RZ ;  /* 0x0000000d06067c24 */ /* 0x000fe2000f8e02ff */
[----:B------:R-:W-:Y:S01]  /*b390*/  LOP3.LUT R7, R0, 0x22, RZ, 0xfc, !PT ;  /* 0x0000002200077812 */ /* 0x000fe200078efcff */
[----:B------:R0:W3:Y:S01]  /*b3a0*/  @!P0 LDG.E.U16 R155, desc[UR10][R4.64] ;  /* 0x0000000a049b8981 */ /* 0x0000e2000c1e1500 */
[----:B------:R-:W-:Y:S01]  /*b3b0*/  PRMT R10, RZ, 0x7610, R10 ;  /* 0x00007610ff0a7816 */ /* 0x000fe2000000000a */
        /* <DEDUP_REMOVED lines=8> */
[----:B------:R-:W-:-:S04]  /*b440*/  LOP3.LUT R4, R0, 0x2a, RZ, 0xfc, !PT ;  /* 0x0000002a00047812 */ /* 0x000fc800078efcff */
        /* <DEDUP_REMOVED lines=11> */
[----:B0-----:R-:W-:-:S04]  /*b500*/  LOP3.LUT R4, R0, 0x1c, RZ, 0xfc, !PT ;  /* 0x0000001c00047812 */ /* 0x001fc800078efcff */
[----:B------:R-:W-:Y:S02]  /*b510*/  ISETP.GE.AND P0, PT, R4, UR24, PT ;  /* 0x0000001804007c0c */ /* 0x000fe4000bf06270 */
[C---:B------:R-:W-:Y:S02]  /*b520*/  LOP3.LUT R4, R0.reuse, 0x1e, RZ, 0xfc, !PT ;  /* 0x0000001e00047812 */ /* 0x040fe400078efcff */
[----:B------:R-:W-:Y:S02]  /*b530*/  LOP3.LUT R6, R0, 0x1e, RZ, 0xfc, !PT ;  /* 0x0000001e00067812 */ /* 0x000fe400078efcff */
[----:B------:R-:W-:Y:S01]  /*b540*/  ISETP.GE.AND P1, PT, R4, UR24, PT ;  /* 0x0000001804007c0c */ /* 0x000fe2000bf26270 */
[----:B------:R-:W-:Y:S01]  /*b550*/  IMAD.WIDE R4, R7, 0x2, R2 ;  /* 0x0000000207047825 */ /* 0x000fe200078e0202 */
[----:B------:R-:W-:-:S03]  /*b560*/  PRMT R157, RZ, 0x7610, R157 ;  /* 0x00007610ff9d7816 */ /* 0x000fc6000000009d */
[----:B------:R-:W-:Y:S01]  /*b570*/  IMAD R6, R6, UR13, RZ ;  /* 0x0000000d06067c24 */ /* 0x000fe2000f8e02ff */
[----:B------:R-:W-:Y:S01]  /*b580*/  ULDC UR13, c[0x0][0x238] ;  /* 0x00008e00000d7ab9 */ /* 0x000fe20000000800 */
[----:B------:R0:W3:Y:S02]  /*b590*/  @!P0 LDG.E.U16 R22, desc[UR10][R4.64] ;  /* 0x0000000a04168981 */ /* 0x0000e4000c1e1500 */
[----:B0-----:R-:W-:Y:S01]  /*b5a0*/  IMAD.WIDE R4, R6, 0x2, R2 ;  /* 0x0000000206047825 */ /* 0x001fe200078e0202 */
[----:B------:R-:W-:-:S04]  /*b5b0*/  LOP3.LUT R6, R0, 0x24, RZ, 0xfc, !PT ;  /* 0x0000002400067812 */ /* 0x000fc800078efcff */
[----:B------:R0:W3:Y:S01]  /*b5c0*/  @!P1 LDG.E.U16 R157, desc[UR10][R4.64] ;  /* 0x0000000a049d9981 */ /* 0x0000e2000c1e1500 */
[----:B------:R-:W-:Y:S01]  /*b5d0*/  IMAD R6, R6, UR13, RZ ;  /* 0x0000000d06067c24 */ /* 0x000fe2000f8e02ff */
[----:B------:R-:W-:Y:S01]  /*b5e0*/  PRMT R172, RZ, 0x7610, R172 ;  /* 0x00007610ffac7816 */ /* 0x000fe200000000ac */
        /* <DEDUP_REMOVED lines=10> */
[----:B------:R-:W-:Y:S02]  /*b690*/  ULDC UR13, c[0x0][0x238] ;  /* 0x00008e00000d7ab9 */ /* 0x000fe40000000800 */
[----:B0-----:R-:W-:-:S05]  /*b6a0*/  IMAD.WIDE R4, R6, 0x2, R2 ;  /* 0x0000000206047825 */ /* 0x001fca00078e0202 */
[----:B------:R0:W3:Y:S02]  /*b6b0*/  @!P1 LDG.E.U16 R158, desc[UR10][R4.64] ;  /* 0x0000000a049e9981 */ /* 0x0000e4000c1e1500 */
[----:B0-----:R-:W-:-:S04]  /*b6c0*/  LOP3.LUT R4, R0, 0x2c, RZ, 0xfc, !PT ;  /* 0x0000002c00047812 */ /* 0x001fc800078efcff */
[----:B------:R-:W-:Y:S02]  /*b6d0*/  ISETP.GE.AND P0, PT, R4, UR24, PT ;  /* 0x0000001804007c0c */ /* 0x000fe4000bf06270 */
[----:B------:R-:W-:Y:S02]  /*b6e0*/  LOP3.LUT R4, R0, 0x2e, RZ, 0xfc, !PT ;  /* 0x0000002e00047812 */ /* 0x000fe400078efcff */
[----:B------:R-:W3:Y:S01]  /*b6f0*/  LDL.LU R0, [R1+0x424] ;  /* 0x0004240001007983 */ /* 0x000ee20000300800 */
[----:B------:R-:W0:Y:S01]  /*b700*/  S2R R7, SR_TID.X ;  /* 0x0000000000077919 */ /* 0x000e220000002100 */
[----:B------:R-:W-:Y:S01]  /*b710*/  ISETP.GE.AND P1, PT, R4, UR24, PT ;  /* 0x0000001804007c0c */ /* 0x000fe2000bf26270 */
[----:B------:R-:W1:Y:S01]  /*b720*/  S2R R175, SR_TID.X ;  /* 0x0000000000af7919 */ /* 0x000e620000002100 */
[----:B------:R-:W-:Y:S02]  /*b730*/  PRMT R17, RZ, 0x7610, R17 ;  /* 0x00007610ff117816 */ /* 0x000fe40000000011 */
[----:B------:R-:W-:Y:S01]  /*b740*/  PRMT R163, RZ, 0x7610, R163 ;  /* 0x00007610ffa37816 */ /* 0x000fe200000000a3 */
[----:B------:R-:W3:Y:S04]  /*b750*/  LDL R176, [R1+0x3f4] ;  /* 0x0003f40001b07983 */ /* 0x000ee80000100800 */
[----:B------:R-:W3:Y:S01]  /*b760*/  LDL R174, [R1+0x1ac] ;  /* 0x0001ac0001ae7983 */ /* 0x000ee20000100800 */
[----:B0-----:R-:W-:-:S04]  /*b770*/  SHF.R.U32.HI R6, RZ, 0x6, R7 ;  /* 0x00000006ff067819 */ /* 0x001fc80000011607 */
[----:B------:R-:W-:-:S04]  /*b780*/  SGXT.U32 R6, R6, 0x1 ;  /* 0x000000010606781a */ /* 0x000fc80000000000 */
[----:B------:R-:W-:-:S05]  /*b790*/  LOP3.LUT R6, R6, 0x2c, RZ, 0xfc, !PT ;  /* 0x0000002c06067812 */ /* 0x000fca00078efcff */
[----:B------:R-:W-:Y:S01]  /*b7a0*/  IMAD R6, R6, UR13, RZ ;  /* 0x0000000d06067c24 */ /* 0x000fe2000f8e02ff */
[----:B------:R-:W-:-:S03]  /*b7b0*/  ULDC UR13, c[0x0][0x238] ;  /* 0x00008e00000d7ab9 */ /* 0x000fc60000000800 */
[----:B------:R-:W-:Y:S01]  /*b7c0*/  IMAD.WIDE R4, R6, 0x2, R2 ;  /* 0x0000000206047825 */ /* 0x000fe200078e0202 */
[----:B------:R-:W-:-:S04]  /*b7d0*/  SHF.R.U32.HI R6, RZ, 0x6, R7 ;  /* 0x00000006ff067819 */ /* 0x000fc80000011607 */
[----:B------:R-:W-:Y:S01]  /*b7e0*/  SGXT.U32 R6, R6, 0x1 ;  /* 0x000000010606781a */ /* 0x000fe20000000000 */
[----:B------:R0:W3:Y:S03]  /*b7f0*/  @!P0 LDG.E.U16 R17, desc[UR10][R4.64] ;  /* 0x0000000a04118981 */ /* 0x0000e6000c1e1500 */
[----:B------:R-:W-:-:S05]  /*b800*/  LOP3.LUT R6, R6, 0x2e, RZ, 0xfc, !PT ;  /* 0x0000002e06067812 */ /* 0x000fca00078efcff */
[----:B------:R-:W-:-:S04]  /*b810*/  IMAD R6, R6, UR13, RZ ;  /* 0x0000000d06067c24 */ /* 0x000fc8000f8e02ff */
[----:B0-----:R-:W-:-:S05]  /*b820*/  IMAD.WIDE R4, R6, 0x2, R2 ;  /* 0x0000000206047825 */ /* 0x001fca00078e0202 */
[----:B------:R0:W3:Y:S01]  /*b830*/  @!P1 LDG.E.U16 R163, desc[UR10][R4.64] ;  /* 0x0000000a04a39981 */ /* 0x0000e2000c1e1500 */
[----:B-1----:R-:W-:-:S04]  /*b840*/  LOP3.LUT R161, R175, 0x3f, RZ, 0xc0, !PT ;  /* 0x0000003fafa17812 */ /* 0x002fc800078ec0ff */
[----:B------:R-:W-:Y:S02]  /*b850*/  ISETP.GE.AND P0, PT, R161, UR24, PT ;  /* 0x00000018a1007c0c */ /* 0x000fe4000bf06270 */
[----:B--2---:R-:W-:Y:S02]  /*b860*/  IADD3 R6, P1, R240, R252, RZ ;  /* 0x000000fcf0067210 */ /* 0x004fe40007f3e0ff */
[----:B0-----:R-:W-:-:S03]  /*b870*/  PRMT R4, RZ, 0x7610, R4 ;  /* 0x00007610ff047816 */ /* 0x001fc60000000004 */
[----:B----45:R-:W-:Y:S01]  /*b880*/  IMAD.X R7, R241, 0x1, R251, P1 ;  /* 0x00000001f1077824 */ /* 0x030fe200008e06fb */
[----:B------:R-:W-:Y:S06]  /*b890*/  BAR.SYNC.DEFER_BLOCKING 0x0 ;  /* 0x0000000000007b1d */ /* 0x000fec0000010000 */
[----:B------:R-:W-:Y:S04]  /*b8a0*/  STL.64 [R1+0x6b0], R2 ;  /* 0x0006b00201007387 */ /* 0x000fe80000100a00 */
[----:B------:R3:W2:Y:S02]  /*b8b0*/  @!P0 LDG.E.U16 R4, desc[UR10][R6.64] ;  /* 0x0000000a06048981 */ /* 0x0006a4000c1e1500 */
[----:B---3--:R-:W-:-:S02]  /*b8c0*/  IADD3 R6, P1, R0, R252, RZ ;  /* 0x000000fc00067210 */ /* 0x008fc40007f3e0ff */
[----:B------:R0:W-:Y:S04]  /*b8d0*/  STL [R1+0x760], R0 ;  /* 0x0007600001007387 */ /* 0x0001e80000100800 */
[----:B0-----:R-:W3:Y:S01]  /*b8e0*/  LDL.LU R0, [R1+0x20c] ;  /* 0x00020c0001007983 */ /* 0x001ee20000300800 */
[----:B------:R-:W-:Y:S01]  /*b8f0*/  PRMT R170, RZ, 0x7610, R170 ;  /* 0x00007610ffaa7816 */ /* 0x000fe200000000aa */
[----:B------:R-:W-:-:S05]  /*b900*/  IMAD.X R7, R249, 0x1, R251, P1 ;  /* 0x00000001f9077824 */ /* 0x000fca00008e06fb */
[----:B------:R0:W4:Y:S04]  /*b910*/  @!P0 LDG.E.U16 R170, desc[UR10][R6.64] ;  /* 0x0000000a06aa8981 */ /* 0x000128000c1e1500 */
[----:B------:R1:W-:Y:S01]  /*b920*/  STL [R1+0x770], R249 ;  /* 0x000770f901007387 */ /* 0x0003e20000100800 */
[----:B0-----:R-:W-:-:S03]  /*b930*/  IADD3 R6, P1, R178, R252, RZ ;  /* 0x000000fcb2067210 */ /* 0x001fc60007f3e0ff */
[----:B-1----:R-:W2:Y:S02]  /*b940*/  LDL.LU R249, [R1+0x410] ;  /* 0x0004100001f97983 */ /* 0x002ea40000300800 */
[----:B---3--:R-:W-:Y:S02]  /*b950*/  IMAD.X R7, R0, 0x1, R251, P1 ;  /* 0x0000000100077824 */ /* 0x008fe400008e06fb */
[----:B------:R0:W-:Y:S04]  /*b960*/  STL [R1+0x788], R0 ;  /* 0x0007880001007387 */ /* 0x0001e80000100800 */
[----:B0-----:R-:W3:Y:S01]  /*b970*/  LDL.LU R0, [R1+0x1ec] ;  /* 0x0001ec0001007983 */ /* 0x001ee20000300800 */
[----:B------:R-:W-:-:S03]  /*b980*/  PRMT R171, RZ, 0x7610, R171 ;  /* 0x00007610ffab7816 */ /* 0x000fc600000000ab */
[----:B------:R-:W4:Y:S04]  /*b990*/  LDL R3, [R1+0x18c] ;  /* 0x00018c0001037983 */ /* 0x000f280000100800 */
[----:B------:R0:W2:Y:S02]  /*b9a0*/  @!P0 LDG.E.U16 R171, desc[UR10][R6.64] ;  /* 0x0000000a06ab8981 */ /* 0x0000a4000c1e1500 */
[----:B0-----:R-:W-:-:S05]  /*b9b0*/  IADD3 R6, P1, R177, R252, RZ ;  /* 0x000000fcb1067210 */ /* 0x001fca0007f3e0ff */
[----:B---3--:R-:W-:Y:S01]  /*b9c0*/  IMAD.X R7, R0, 0x1, R251, P1 ;  /* 0x0000000100077824 */ /* 0x008fe200008e06fb */
[----:B------:R0:W-:Y:S04]  /*b9d0*/  STL [R1+0x7b0], R0 ;  /* 0x0007b00001007387 */ /* 0x0001e80000100800 */
[----:B0-----:R-:W3:Y:S01]  /*b9e0*/  LDL.LU R0, [R1+0x1cc] ;  /* 0x0001cc0001007983 */ /* 0x001ee20000300800 */
[----:B------:R-:W-:-:S03]  /*b9f0*/  PRMT R168, RZ, 0x7610, R168 ;  /* 0x00007610ffa87816 */ /* 0x000fc600000000a8 */
[----:B------:R-:W2:Y:S04]  /*ba00*/  LDL R2, [R1+0x16c] ;  /* 0x00016c0001027983 */ /* 0x000ea80000100800 */
[----:B------:R0:W2:Y:S02]  /*ba10*/  @!P0 LDG.E.U16 R168, desc[UR10][R6.64] ;  /* 0x0000000a06a88981 */ /* 0x0000a4000c1e1500 */
[----:B0-----:R-:W-:-:S05]  /*ba20*/  IADD3 R6, P1, R176, R252, RZ ;  /* 0x000000fcb0067210 */ /* 0x001fca0007f3e0ff */
[----:B---3--:R-:W-:Y:S01]  /*ba30*/  IMAD.X R7, R0, 0x1, R251, P1 ;  /* 0x0000000100077824 */ /* 0x008fe200008e06fb */
[----:B------:R0:W-:Y:S04]  /*ba40*/  STL [R1+0x7d8], R0 ;  /* 0x0007d80001007387 */ /* 0x0001e80000100800 */
[----:B0-----:R-:W3:Y:S01]  /*ba50*/  LDL.LU R0, [R1+0x3e4] ;  /* 0x0003e40001007983 */ /* 0x001ee20000300800 */
[----:B------:R-:W-:Y:S02]  /*ba60*/  PRMT R167, RZ, 0x7610, R167 ;  /* 0x00007610ffa77816 */ /* 0x000fe400000000a7 */
[----:B------:R-:W-:Y:S01]  /*ba70*/  LOP3.LUT P1, RZ, R175, 0x40, RZ, 0xc0, !PT ;  /* 0x00000040afff7812 */ /* 0x000fe2000782c0ff */
[----:B------:R-:W-:Y:S01]  /*ba80*/  IMAD.SHL.U32 R5, R161, 0x2, RZ ;  /* 0x00000002a1057824 */ /* 0x000fe200078e00ff */
[----:B------:R-:W2:Y:S02]  /*ba90*/  LDL R179, [R1+0x14c] ;  /* 0x00014c0001b37983 */ /* 0x000ea40000100800 */
[----:B------:R-:W-:-:S02]  /*baa0*/  SEL R161, RZ, 0x90, !P1 ;  /* 0x00000090ffa17807 */ /* 0x000fc40004800000 */
[----:B------:R3:W2:Y:S02]  /*bab0*/  @!P0 LDG.E.U16 R167, desc[UR10][R6.64] ;  /* 0x0000000a06a78981 */ /* 0x0006a4000c1e1500 */
[----:B---3--:R-:W-:Y:S02]  /*bac0*/  IADD3 R6, P1, R0, R252, RZ ;  /* 0x000000fc00067210 */ /* 0x008fe40007f3e0ff */
[----:B------:R0:W-:Y:S04]  /*bad0*/  STL [R1+0x800], R0 ;  /* 0x0008000001007387 */ /* 0x0001e80000100800 */
[----:B0-----:R-:W3:Y:S01]  /*bae0*/  LDL.LU R0, [R1+0x3d4] ;  /* 0x0003d40001007983 */ /* 0x001ee20000300800 */
[----:B------:R-:W-:Y:S01]  /*baf0*/  PRMT R164, RZ, 0x7610, R164 ;  /* 0x00007610ffa47816 */ /* 0x000fe200000000a4 */
[----:B------:R-:W-:-:S02]  /*bb00*/  IMAD.X R7, R174, 0x1, R251, P1 ;  /* 0x00000001ae077824 */ /* 0x000fc400008e06fb */
[----:B------:R-:W2:Y:S04]  /*bb10*/  LDL R178, [R1+0x3a4] ;  /* 0x0003a40001b27983 */ /* 0x000ea80000100800 */
[----:B------:R-:W2:Y:S04]  /*bb20*/  LDL R177, [R1+0x12c] ;  /* 0x00012c0001b17983 */ /* 0x000ea80000100800 */
[----:B------:R-:W2:Y:S04]  /*bb30*/  LDL R176, [R1+0x394] ;  /* 0x0003940001b07983 */ /* 0x000ea80000100800 */
[----:B------:R3:W2:Y:S02]  /*bb40*/  @!P0 LDG.E.U16 R164, desc[UR10][R6.64] ;  /* 0x0000000a06a48981 */ /* 0x0006a4000c1e1500 */
[----:B---3--:R-:W-:-:S02]  /*bb50*/  IADD3 R6, P1, R0, R252, RZ ;  /* 0x000000fc00067210 */ /* 0x008fc40007f3e0ff */
[----:B------:R0:W-:Y:S04]  /*bb60*/  STL [R1+0x828], R0 ;  /* 0x0008280001007387 */ /* 0x0001e80000100800 */
[----:B0-----:R-:W3:Y:S01]  /*bb70*/  LDL.LU R0, [R1+0x3c4] ;  /* 0x0003c40001007983 */ /* 0x001ee20000300800 */
[----:B------:R-:W-:Y:S01]  /*bb80*/  LOP3.LUT R161, R161, R5, RZ, 0x3c, !PT ;  /* 0x00000005a1a17212 */ /* 0x000fe200078e3cff */
[----:B----4-:R-:W-:Y:S02]  /*bb90*/  IMAD.X R7, R3, 0x1, R251, P1 ;  /* 0x0000000103077824 */ /* 0x010fe400008e06fb */
[----:B------:R-:W4:Y:S04]  /*bba0*/  LDL R175, [R1+0x10c] ;  /* 0x00010c0001af7983 */ /* 0x000f280000100800 */
[----:B------:R0:W-:Y:S04]  /*bbb0*/  STS.U16 [R161+UR8+0x8000], R162 ;  /* 0x008000a2a1007988 */ /* 0x0001e80008000408 */
[----:B------:R-:W4:Y:S04]  /*bbc0*/  LDL R174, [R1+0x384] ;  /* 0x0003840001ae7983 */ /* 0x000f280000100800 */
[----:B------:R-:W4:Y:S01]  /*bbd0*/  LDL R5, [R1+0xec] ;  /* 0x0000ec0001057983 */ /* 0x000f220000100800 */
[----:B0-----:R-:W-:-:S06]  /*bbe0*/  PRMT R162, RZ, 0x7610, R162 ;  /* 0x00007610ffa27816 */ /* 0x001fcc00000000a2 */
[----:B------:R3:W4:Y:S02]  /*bbf0*/  @!P0 LDG.E.U16 R162, desc[UR10][R6.64] ;  /* 0x0000000a06a28981 */ /* 0x000724000c1e1500 */
[----:B---3--:R-:W-:Y:S02]  /*bc00*/  IADD3 R6, P1, R0, R252, RZ ;  /* 0x000000fc00067210 */ /* 0x008fe40007f3e0ff */
[----:B------:R0:W-:Y:S04]  /*bc10*/  STL [R1+0x848], R0 ;  /* 0x0008480001007387 */ /* 0x0001e80000100800 */
[----:B0-----:R-:W3:Y:S04]  /*bc20*/  LDL.LU R0, [R1+0x3b4] ;  /* 0x0003b40001007983 */ /* 0x001ee80000300800 */
[----:B------:R-:W4:Y:S01]  /*bc30*/  LDL R3, [R1+0x374] ;  /* 0x0003740001037983 */ /* 0x000f220000100800 */
[----:B--2---:R-:W-:-:S03]  /*bc40*/  IMAD.X R7, R2, 0x1, R251, P1 ;  /* 0x0000000102077824 */ /* 0x004fc600008e06fb */
[----:B------:R-:W2:Y:S04]  /*bc50*/  LDL R2, [R1+0xcc] ;  /* 0x0000cc0001027983 */ /* 0x000ea80000100800 */
[----:B------:R0:W-:Y:S02]  /*bc60*/  STS.U16 [R161+UR8+0x8400], R160 ;  /* 0x008400a0a1007988 */ /* 0x0001e40008000408 */
[----:B0-----:R-:W-:Y:S02]  /*bc70*/  PRMT R160, RZ, 0x7610, R160 ;  /* 0x00007610ffa07816 */ /* 0x001fe400000000a0 */
[----:B------:R0:W-:Y:S04]  /*bc80*/  STS.U16 [R161+UR8+0x8800], R159 ;  /* 0x0088009fa1007988 */ /* 0x0001e80008000408 */
[----:B------:R1:W2:Y:S01]  /*bc90*/  @!P0 LDG.E.U16 R160, desc[UR10][R6.64] ;  /* 0x0000000a06a08981 */ /* 0x0002a2000c1e1500 */
[----:B0-----:R-:W-:-:S03]  /*bca0*/  PRMT R159, RZ, 0x7610, R159 ;  /* 0x00007610ff9f7816 */ /* 0x001fc6000000009f */
[----:B------:R0:W-:Y:S02]  /*bcb0*/  STS.U16 [R161+UR8+0x8c00], R156 ;  /* 0x008c009ca1007988 */ /* 0x0001e40008000408 */
[----:B0-----:R-:W-:Y:S02]  /*bcc0*/  PRMT R156, RZ, 0x7610, R156 ;  /* 0x00007610ff9c7816 */ /* 0x001fe4000000009c */
[----:B------:R0:W-:Y:S02]  /*bcd0*/  STS.U16 [R161+UR8+0x9000], R154 ;  /* 0x0090009aa1007988 */ /* 0x0001e40008000408 */
[----:B0-----:R-:W-:Y:S02]  /*bce0*/  PRMT R154, RZ, 0x7610, R154 ;  /* 0x00007610ff9a7816 */ /* 0x001fe4000000009a */
[----:B---3--:R0:W-:Y:S01]  /*bcf0*/  STL [R1+0x858], R0 ;  /* 0x0008580001007387 */ /* 0x0081e20000100800 */
[----:B-1----:R-:W-:-:S03]  /*bd00*/  IADD3 R6, P1, R0, R252, RZ ;  /* 0x000000fc00067210 */ /* 0x002fc60007f3e0ff */
[----:B------:R-:W3:Y:S04]  /*bd10*/  LDL R182, [R1+0x364] ;  /* 0x0003640001b67983 */ /* 0x000ee80000100800 */
[----:B------:R-:W3:Y:S01]  /*bd20*/  LDL R181, [R1+0xac] ;  /* 0x0000ac0001b57983 */ /* 0x000ee20000100800 */
[----:B------:R-:W-:-:S03]  /*bd30*/  IMAD.X R7, R179, 0x1, R251, P1 ;  /* 0x00000001b3077824 */ /* 0x000fc600008e06fb */
[----:B------:R-:W3:Y:S04]  /*bd40*/  LDL R180, [R1+0x354] ;  /* 0x0003540001b47983 */ /* 0x000ee80000100800 */
[----:B------:R1:W3:Y:S04]  /*bd50*/  @!P0 LDG.E.U16 R159, desc[UR10][R6.64] ;  /* 0x0000000a069f8981 */ /* 0x0002e8000c1e1500 */
[----:B------:R-:W3:Y:S04]  /*bd60*/  LDL R179, [R1+0x8c] ;  /* 0x00008c0001b37983 */ /* 0x000ee80000100800 */
[----:B0-----:R-:W3:Y:S01]  /*bd70*/  LDL R0, [R1+0x6c] ;  /* 0x00006c0001007983 */ /* 0x001ee20000100800 */
[----:B-1----:R-:W-:-:S03]  /*bd80*/  IADD3 R6, P1, R178, R252, RZ ;  /* 0x000000fcb2067210 */ /* 0x002fc60007f3e0ff */
[----:B------:R-:W3:Y:S02]  /*bd90*/  LDL R178, [R1+0x344] ;  /* 0x0003440001b27983 */ /* 0x000ee40000100800 */
[----:B------:R-:W-:Y:S02]  /*bda0*/  IMAD.X R7, R177, 0x1, R251, P1 ;  /* 0x00000001b1077824 */ /* 0x000fe400008e06fb */
[----:B------:R0:W-:Y:S04]  /*bdb0*/  STS.U16 [R161+UR8+0x9400], R152 ;  /* 0x00940098a1007988 */ /* 0x0001e80008000408 */
[----:B------:R1:W3:Y:S04]  /*bdc0*/  @!P0 LDG.E.U16 R156, desc[UR10][R6.64] ;  /* 0x0000000a069c8981 */ /* 0x0002e8000c1e1500 */
[----:B------:R2:W-:Y:S04]  /*bdd0*/  STS.U16 [R161+UR8+0x9800], R20 ;  /* 0x00980014a1007988 */ /* 0x0005e80008000408 */
[----:B------:R-:W3:Y:S01]  /*bde0*/  LDL R177, [R1+0x4c] ;  /* 0x00004c0001b17983 */ /* 0x000ee20000100800 */
[----:B-1----:R-:W-:-:S02]  /*bdf0*/  IADD3 R6, P1, R176, R252, RZ ;  /* 0x000000fcb0067210 */ /* 0x002fc40007f3e0ff */
[----:B0-----:R-:W-:Y:S01]  /*be00*/  PRMT R152, RZ, 0x7610, R152 ;  /* 0x00007610ff987816 */ /* 0x001fe20000000098 */
[----:B------:R0:W-:Y:S02]  /*be10*/  STS.U16 [R161+UR8+0x9c00], R18 ;  /* 0x009c0012a1007988 */ /* 0x0001e40008000408 */
[----:B----4-:R-:W-:Y:S01]  /*be20*/  IMAD.X R7, R175, 0x1, R251, P1 ;  /* 0x00000001af077824 */ /* 0x010fe200008e06fb */
[----:B--2---:R-:W-:Y:S01]  /*be30*/  PRMT R20, RZ, 0x7610, R20 ;  /* 0x00007610ff147816 */ /* 0x004fe20000000014 */
[----:B------:R-:W2:Y:S04]  /*be40*/  LDL R176, [R1+0x324] ;  /* 0x0003240001b07983 */ /* 0x000ea80000100800 */
[----:B------:R1:W4:Y:S01]  /*be50*/  @!P0 LDG.E.U16 R154, desc[UR10][R6.64] ;  /* 0x0000000a069a8981 */ /* 0x000322000c1e1500 */
[----:B0-----:R-:W-:-:S03]  /*be60*/  PRMT R18, RZ, 0x7610, R18 ;  /* 0x00007610ff127816 */ /* 0x001fc60000000012 */
[----:B------:R-:W4:Y:S01]  /*be70*/  LDL R175, [R1+0x28] ;  /* 0x0000280001af7983 */ /* 0x000f220000100800 */
[----:B-1----:R-:W-:-:S03]  /*be80*/  IADD3 R6, P1, R174, R252, RZ ;  /* 0x000000fcae067210 */ /* 0x002fc60007f3e0ff */
[----:B------:R-:W2:Y:S02]  /*be90*/  LDL R174, [R1+0x334] ;  /* 0x0003340001ae7983 */ /* 0x000ea40000100800 */
[----:B------:R-:W-:-:S05]  /*bea0*/  IMAD.X R7, R5, 0x1, R251, P1 ;  /* 0x0000000105077824 */ /* 0x000fca00008e06fb */
[----:B------:R0:W4:Y:S02]  /*beb0*/  @!P0 LDG.E.U16 R152, desc[UR10][R6.64] ;  /* 0x0000000a06988981 */ /* 0x000124000c1e1500 */
[----:B0-----:R-:W-:Y:S02]  /*bec0*/  IADD3 R6, P1, R3, R252, RZ ;  /* 0x000000fc03067210 */ /* 0x001fe40007f3e0ff */
[----:B------:R-:W-:Y:S01]  /*bed0*/  LOP3.LUT R5, R161, 0x20, RZ, 0x3c, !PT ;  /* 0x00000020a1057812 */ /* 0x000fe200078e3cff */
[----:B------:R-:W4:Y:S02]  /*bee0*/  LDL R3, [R1+0x314] ;  /* 0x0003140001037983 */ /* 0x000f240000100800 */
[----:B------:R-:W-:Y:S02]  /*bef0*/  IMAD.X R7, R2, 0x1, R251, P1 ;  /* 0x0000000102077824 */ /* 0x000fe400008e06fb */
[----:B------:R0:W-:Y:S04]  /*bf00*/  STS.U16 [R5+UR8+0x8100], R16 ;  /* 0x0081001005007988 */ /* 0x0001e80008000408 */
[----:B------:R3:W4:Y:S04]  /*bf10*/  @!P0 LDG.E.U16 R20, desc[UR10][R6.64] ;  /* 0x0000000a06148981 */ /* 0x000728000c1e1500 */
[----:B------:R-:W4:Y:S01]  /*bf20*/  LDL R2, [R1+0x48] ;  /* 0x0000480001027983 */ /* 0x000f220000100800 */
[----:B0-----:R-:W-:-:S03]  /*bf30*/  PRMT R16, RZ, 0x7610, R16 ;  /* 0x00007610ff107816 */ /* 0x001fc60000000010 */
[----:B------:R2:W-:Y:S01]  /*bf40*/  STS.U16 [R5+UR8+0x8d00], R8 ;  /* 0x008d000805007988 */ /* 0x0005e20008000408 */
[----:B---3--:R-:W-:-:S05]  /*bf50*/  IADD3 R6, P1, R182, R252, RZ ;  /* 0x000000fcb6067210 */ /* 0x008fca0007f3e0ff */
[----:B------:R-:W-:-:S05]  /*bf60*/  IMAD.X R7, R181, 0x1, R251, P1 ;  /* 0x00000001b5077824 */ /* 0x000fca00008e06fb */
[----:B------:R0:W3:Y:S02]  /*bf70*/  @!P0 LDG.E.U16 R18, desc[UR10][R6.64] ;  /* 0x0000000a06128981 */ /* 0x0000e4000c1e1500 */
[----:B0-----:R-:W-:-:S05]  /*bf80*/  IADD3 R6, P1, R180, R252, RZ ;  /* 0x000000fcb4067210 */ /* 0x001fca0007f3e0ff */
[----:B------:R-:W-:-:S05]  /*bf90*/  IMAD.X R7, R179, 0x1, R251, P1 ;  /* 0x00000001b3077824 */ /* 0x000fca00008e06fb */
[----:B------:R0:W3:Y:S02]  /*bfa0*/  @!P0 LDG.E.U16 R16, desc[UR10][R6.64] ;  /* 0x0000000a06108981 */ /* 0x0000e4000c1e1500 */
[----:B0-----:R-:W-:-:S05]  /*bfb0*/  IADD3 R6, P1, R178, R252, RZ ;  /* 0x000000fcb2067210 */ /* 0x001fca0007f3e0ff */
[----:B------:R-:W-:Y:S02]  /*bfc0*/  IMAD.X R7, R0, 0x1, R251, P1 ;  /* 0x0000000100077824 */ /* 0x000fe400008e06fb */
[----:B------:R-:W3:Y:S04]  /*bfd0*/  LDL R0, [R1+0x2f4] ;  /* 0x0002f40001007983 */ /* 0x000ee80000100800 */
[----:B------:R-:W3:Y:S01]  /*bfe0*/  LDL.LU R242, [R1+0x304] ;  /* 0x0003040001f27983 */ /* 0x000ee20000300800 */
[----:B--2---:R-:W-:-:S03]  /*bff0*/  IADD3 R8, P1, R174, R252, RZ ;  /* 0x000000fcae087210 */ /* 0x004fc60007f3e0ff */
[----:B------:R-:W2:Y:S04]  /*c000*/  LDL R174, [R1+0x88] ;  /* 0x0000880001ae7983 */ /* 0x000ea80000100800 */
[----:B------:R-:W2:Y:S04]  /*c010*/  LDL.LU R243, [R1+0x68] ;  /* 0x0000680001f37983 */ /* 0x000ea80000300800 */
[----:B------:R0:W-:Y:S02]  /*c020*/  STS.U16 [R5+UR8+0x8500], R11 ;  /* 0x0085000b05007988 */ /* 0x0001e40008000408 */
[----:B0-----:R-:W-:-:S02]  /*c030*/  PRMT R11, RZ, 0x7610, R11 ;  /* 0x00007610ff0b7816 */ /* 0x001fc4000000000b */
[----:B------:R0:W-:Y:S04]  /*c040*/  STS.U16 [R5+UR8+0x8900], R9 ;  /* 0x0089000905007988 */ /* 0x0001e80008000408 */
[----:B------:R1:W2:Y:S01]  /*c050*/  @!P0 LDG.E.U16 R11, desc[UR10][R6.64] ;  /* 0x0000000a060b8981 */ /* 0x0002a2000c1e1500 */
[----:B0-----:R-:W-:Y:S01]  /*c060*/  IMAD.X R9, R177, 0x1, R251, P1 ;  /* 0x00000001b1097824 */ /* 0x001fe200008e06fb */
[----:B-1----:R-:W-:Y:S02]  /*c070*/  PRMT R7, RZ, 0x7610, R7 ;  /* 0x00007610ff077816 */ /* 0x002fe40000000007 */
[----:B------:R0:W-:Y:S04]  /*c080*/  STS.U16 [R5+UR8+0x9100], R10 ;  /* 0x0091000a05007988 */ /* 0x0001e80008000408 */
[----:B------:R1:W2:Y:S01]  /*c090*/  @!P0 LDG.E.U16 R7, desc[UR10][R8.64] ;  /* 0x0000000a08078981 */ /* 0x0002a2000c1e1500 */
[----:B0-----:R-:W-:-:S02]  /*c0a0*/  PRMT R10, RZ, 0x7610, R10 ;  /* 0x00007610ff0a7816 */ /* 0x001fc4000000000a */
[----:B-1----:R-:W-:-:S05]  /*c0b0*/  IADD3 R8, P1, R176, R252, RZ ;  /* 0x000000fcb0087210 */ /* 0x002fca0007f3e0ff */
[----:B----4-:R-:W-:Y:S01]  /*c0c0*/  IMAD.X R9, R175, 0x1, R251, P1 ;  /* 0x00000001af097824 */ /* 0x010fe200008e06fb */
[----:B------:R0:W-:Y:S04]  /*c0d0*/  STS.U16 [R5+UR8+0x9500], R13 ;  /* 0x0095000d05007988 */ /* 0x0001e80008000408 */
[----:B------:R1:W4:Y:S01]  /*c0e0*/  @!P0 LDG.E.U16 R10, desc[UR10][R8.64] ;  /* 0x0000000a080a8981 */ /* 0x000322000c1e1500 */
[----:B0-----:R-:W-:Y:S02]  /*c0f0*/  PRMT R13, RZ, 0x7610, R13 ;  /* 0x00007610ff0d7816 */ /* 0x001fe4000000000d */
[----:B-1----:R-:W-:Y:S02]  /*c100*/  IADD3 R8, P1, R3, R252, RZ ;  /* 0x000000fc03087210 */ /* 0x002fe40007f3e0ff */
[----:B------:R-:W4:Y:S03]  /*c110*/  LDL R3, [R1+0x2d4] ;  /* 0x0002d40001037983 */ /* 0x000f260000100800 */
[----:B------:R-:W-:-:S02]  /*c120*/  IMAD.X R9, R2, 0x1, R251, P1 ;  /* 0x0000000102097824 */ /* 0x000fc400008e06fb */
[----:B------:R-:W4:Y:S04]  /*c130*/  LDL R2, [R1+0xc8] ;  /* 0x0000c80001027983 */ /* 0x000f280000100800 */
[----:B------:R3:W4:Y:S02]  /*c140*/  @!P0 LDG.E.U16 R13, desc[UR10][R8.64] ;  /* 0x0000000a080d8981 */ /* 0x000724000c1e1500 */
[----:B---3--:R-:W-:Y:S02]  /*c150*/  IADD3 R8, P1, R242, R252, RZ ;  /* 0x000000fcf2087210 */ /* 0x008fe40007f3e0ff */
[----:B------:R0:W-:Y:S04]  /*c160*/  STL [R1+0x8bc], R242 ;  /* 0x0008bcf201007387 */ /* 0x0001e80000100800 */
[----:B0-----:R-:W3:Y:S01]  /*c170*/  LDL.LU R242, [R1+0x2e4] ;  /* 0x0002e40001f27983 */ /* 0x001ee20000300800 */
[----:B--2---:R-:W-:-:S03]  /*c180*/  IMAD.X R9, R243, 0x1, R251, P1 ;  /* 0x00000001f3097824 */ /* 0x004fc600008e06fb */
[----:B------:R0:W-:Y:S04]  /*c190*/  STL [R1+0x8c0], R243 ;  /* 0x0008c0f301007387 */ /* 0x0001e80000100800 */
[----:B0-----:R-:W2:Y:S04]  /*c1a0*/  LDL.LU R243, [R1+0xa8] ;  /* 0x0000a80001f37983 */ /* 0x001ea80000300800 */
[----:B------:R0:W-:Y:S01]  /*c1b0*/  STS.U16 [R5+UR8+0x9900], R12 ;  /* 0x0099000c05007988 */ /* 0x0001e20008000408 */
[----:B------:R-:W-:Y:S02]  /*c1c0*/  LOP3.LUT R6, R161, 0x40, RZ, 0x3c, !PT ;  /* 0x00000040a1067812 */ /* 0x000fe400078e3cff */
[----:B0-----:R-:W-:Y:S01]  /*c1d0*/  PRMT R12, RZ, 0x7610, R12 ;  /* 0x00007610ff0c7816 */ /* 0x001fe2000000000c */
[----:B------:R-:W-:Y:S05]  /*c1e0*/  STS.U16 [R5+UR8+0x9d00], R173 ;  /* 0x009d00ad05007988 */ /* 0x000fea0008000408 */
[----:B------:R0:W4:Y:S04]  /*c1f0*/  @!P0 LDG.E.U16 R12, desc[UR10][R8.64] ;  /* 0x0000000a080c8981 */ /* 0x000128000c1e1500 */
[----:B------:R1:W-:Y:S01]  /*c200*/  STS.U16 [R6+UR8+0x8200], R15 ;  /* 0x0082000f06007988 */ /* 0x0003e20008000408 */
[----:B0-----:R-:W-:-:S03]  /*c210*/  IADD3 R8, P1, R0, R252, RZ ;  /* 0x000000fc00087210 */ /* 0x001fc60007f3e0ff */
[----:B------:R-:W4:Y:S01]  /*c220*/  LDL R0, [R1+0x2b4] ;  /* 0x0002b40001007983 */ /* 0x000f220000100800 */
[----:B-1----:R-:W-:Y:S01]  /*c230*/  PRMT R15, RZ, 0x7610, R15 ;  /* 0x00007610ff0f7816 */ /* 0x002fe2000000000f */
[----:B------:R-:W-:-:S05]  /*c240*/  IMAD.X R9, R174, 0x1, R251, P1 ;  /* 0x00000001ae097824 */ /* 0x000fca00008e06fb */
[----:B------:R3:W4:Y:S02]  /*c250*/  @!P0 LDG.E.U16 R15, desc[UR10][R8.64] ;  /* 0x0000000a080f8981 */ /* 0x000724000c1e1500 */
[----:B---3--:R-:W-:Y:S02]  /*c260*/  IADD3 R8, P1, R242, R252, RZ ;  /* 0x000000fcf2087210 */ /* 0x008fe40007f3e0ff */
[----:B------:R0:W-:Y:S04]  /*c270*/  STL [R1+0x8d0], R242 ;  /* 0x0008d0f201007387 */ /* 0x0001e80000100800 */
[----:B0-----:R-:W3:Y:S01]  /*c280*/  LDL.LU R242, [R1+0x2c4] ;  /* 0x0002c40001f27983 */ /* 0x001ee20000300800 */
[----:B--2---:R-:W-:-:S03]  /*c290*/  IMAD.X R9, R243, 0x1, R251, P1 ;  /* 0x00000001f3097824 */ /* 0x004fc600008e06fb */
[----:B------:R0:W-:Y:S04]  /*c2a0*/  STL [R1+0x8d4], R243 ;  /* 0x0008d4f301007387 */ /* 0x0001e80000100800 */
[----:B0-----:R-:W2:Y:S04]  /*c2b0*/  LDL.LU R243, [R1+0xe8] ;  /* 0x0000e80001f37983 */ /* 0x001ea80000300800 */
[----:B------:R0:W-:Y:S04]  /*c2c0*/  STS.U16 [R6+UR8+0x8600], R14 ;  /* 0x0086000e06007988 */ /* 0x0001e80008000408 */
[----:B------:R1:W-:Y:S04]  /*c2d0*/  STS.U16 [R6+UR8+0x8a00], R23 ;  /* 0x008a001706007988 */ /* 0x0003e80008000408 */
[----:B------:R-:W2:Y:S01]  /*c2e0*/  LDL.LU R187, [R1+0x148] ;  /* 0x0001480001bb7983 */ /* 0x000ea20000300800 */
[----:B0-----:R-:W-:-:S03]  /*c2f0*/  PRMT R14, RZ, 0x7610, R14 ;  /* 0x00007610ff0e7816 */ /* 0x001fc6000000000e */
[----:B------:R-:W2:Y:S04]  /*c300*/  LDL.LU R186, [R1+0x294] ;  /* 0x0002940001ba7983 */ /* 0x000ea80000300800 */
[----:B------:R4:W2:Y:S01]  /*c310*/  @!P0 LDG.E.U16 R14, desc[UR10][R8.64] ;  /* 0x0000000a080e8981 */ /* 0x0008a2000c1e1500 */
[----:B-1----:R-:W-:-:S03]  /*c320*/  PRMT R23, RZ, 0x7610, R23 ;  /* 0x00007610ff177816 */ /* 0x002fc60000000017 */
[----:B------:R-:W2:Y:S04]  /*c330*/  LDL.LU R179, [R1+0x128] ;  /* 0x0001280001b37983 */ /* 0x000ea80000300800 */
[----:B------:R-:W2:Y:S01]  /*c340*/  LDL.LU R178, [R1+0x2a4] ;  /* 0x0002a40001b27983 */ /* 0x000ea20000300800 */
[----:B----4-:R-:W-:-:S05]  /*c350*/  IADD3 R8, P1, R3, R252, RZ ;  /* 0x000000fc03087210 */ /* 0x010fca0007f3e0ff */
[----:B------:R-:W-:-:S05]  /*c360*/  IMAD.X R9, R2, 0x1, R251, P1 ;  /* 0x0000000102097824 */ /* 0x000fca00008e06fb */
[----:B------:R3:W4:Y:S04]  /*c370*/  @!P0 LDG.E.U16 R23, desc[UR10][R8.64] ;  /* 0x0000000a08178981 */ /* 0x000728000c1e1500 */
[----:B------:R0:W-:Y:S02]  /*c380*/  STS.U16 [R6+UR8+0x8e00], R22 ;  /* 0x008e001606007988 */ /* 0x0001e40008000408 */
[----:B0-----:R-:W-:Y:S02]  /*c390*/  PRMT R22, RZ, 0x7610, R22 ;  /* 0x00007610ff167816 */ /* 0x001fe40000000016 */
[----:B---3--:R-:W-:Y:S01]  /*c3a0*/  IADD3 R8, P1, R242, R252, RZ ;  /* 0x000000fcf2087210 */ /* 0x008fe20007f3e0ff */
[----:B------:R0:W-:Y:S04]  /*c3b0*/  STL [R1+0x8e0], R242 ;  /* 0x0008e0f201007387 */ /* 0x0001e80000100800 */
[----:B0-----:R-:W3:Y:S01]  /*c3c0*/  LDL.LU R242, [R1+0x108] ;  /* 0x0001080001f27983 */ /* 0x001ee20000300800 */
[----:B--2---:R-:W-:-:S03]  /*c3d0*/  IMAD.X R9, R243, 0x1, R251, P1 ;  /* 0x00000001f3097824 */ /* 0x004fc600008e06fb */
[----:B------:R-:W-:Y:S04]  /*c3e0*/  STL [R1+0x8e4], R243 ;  /* 0x0008e4f301007387 */ /* 0x000fe80000100800 */
[----:B------:R0:W2:Y:S04]  /*c3f0*/  @!P0 LDG.E.U16 R22, desc[UR10][R8.64] ;  /* 0x0000000a08168981 */ /* 0x0000a8000c1e1500 */
[----:B------:R-:W4:Y:S04]  /*c400*/  LDL R175, [R1+0x420] ;  /* 0x0004200001af7983 */ /* 0x000f280000100800 */
[----:B------:R-:W2:Y:S01]  /*c410*/  LDL R174, [R1+0x204] ;  /* 0x0002040001ae7983 */ /* 0x000ea20000100800 */
[----:B0-----:R-:W-:-:S03]  /*c420*/  IADD3 R8, P1, R0, R252, RZ ;  /* 0x000000fc00087210 */ /* 0x001fc60007f3e0ff */
[----:B------:R-:W2:Y:S04]  /*c430*/  LDL R0, [R1+0x224] ;  /* 0x0002240001007983 */ /* 0x000ea80000100800 */
[----:B------:R-:W2:Y:S04]  /*c440*/  LDL R3, [R1+0x1e4] ;  /* 0x0001e40001037983 */ /* 0x000ea80000100800 */
[----:B------:R-:W2:Y:S04]  /*c450*/  LDL R2, [R1+0x1c4] ;  /* 0x0001c40001027983 */ /* 0x000ea80000100800 */
[----:B------:R-:W4:Y:S04]  /*c460*/  LDL.LU R235, [R1+0x208] ;  /* 0x0002080001eb7983 */ /* 0x000f280000300800 */
[----:B------:R-:W2:Y:S04]  /*c470*/  LDL.LU R234, [R1+0x234] ;  /* 0x0002340001ea7983 */ /* 0x000ea80000300800 */
        /* <DEDUP_REMOVED lines=9> */
[----:B------:R-:W2:Y:S01]  /*c510*/  LDL.LU R194, [R1+0x284] ;  /* 0x0002840001c27983 */ /* 0x000ea20000300800 */
[----:B------:R-:W-:-:S03]  /*c520*/  PRMT R173, RZ, 0x7610, R173 ;  /* 0x00007610ffad7816 */ /* 0x000fc600000000ad */
[----:B------:R0:W-:Y:S02]  /*c530*/  STS.U16 [R6+UR8+0x9600], R17 ;  /* 0x0096001106007988 */ /* 0x0001e40008000408 */
[----:B0-----:R-:W-:Y:S02]  /*c540*/  PRMT R17, RZ, 0x7610, R17 ;  /* 0x00007610ff117816 */ /* 0x001fe40000000011 */
[----:B------:R0:W-:Y:S04]  /*c550*/  STS.U16 [R6+UR8+0x9a00], R19 ;  /* 0x009a001306007988 */ /* 0x0001e80008000408 */
[----:B------:R1:W-:Y:S01]  /*c560*/  STS.U16 [R6+UR8+0x9e00], R169 ;  /* 0x009e00a906007988 */ /* 0x0003e20008000408 */
[----:B0-----:R-:W-:Y:S02]  /*c570*/  PRMT R19, RZ, 0x7610, R19 ;  /* 0x00007610ff137816 */ /* 0x001fe40000000013 */
[----:B-1----:R-:W-:Y:S01]  /*c580*/  LOP3.LUT R169, R161, 0x60, RZ, 0x3c, !PT ;  /* 0x00000060a1a97812 */ /* 0x002fe200078e3cff */
[----:B------:R-:W-:Y:S04]  /*c590*/  STS.U16 [R6+UR8+0x9200], R172 ;  /* 0x009200ac06007988 */ /* 0x000fe80008000408 */
[----:B------:R0:W-:Y:S02]  /*c5a0*/  STS.U16 [R169+UR8+0x8300], R21 ;  /* 0x00830015a9007988 */ /* 0x0001e40008000408 */
[----:B0-----:R-:W-:-:S02]  /*c5b0*/  PRMT R21, RZ, 0x7610, R21 ;  /* 0x00007610ff157816 */ /* 0x001fc40000000015 */
[----:B------:R0:W-:Y:S02]  /*c5c0*/  STS.U16 [R169+UR8+0x8700], R153 ;  /* 0x00870099a9007988 */ /* 0x0001e40008000408 */
[----:B0-----:R-:W-:Y:S02]  /*c5d0*/  PRMT R153, RZ, 0x7610, R153 ;  /* 0x00007610ff997816 */ /* 0x001fe40000000099 */
[----:B------:R0:W-:Y:S02]  /*c5e0*/  STS.U16 [R169+UR8+0x8b00], R155 ;  /* 0x008b009ba9007988 */ /* 0x0001e40008000408 */
[----:B0-----:R-:W-:Y:S02]  /*c5f0*/  PRMT R155, RZ, 0x7610, R155 ;  /* 0x00007610ff9b7816 */ /* 0x001fe4000000009b */
[----:B------:R0:W-:Y:S02]  /*c600*/  STS.U16 [R169+UR8+0x8f00], R157 ;  /* 0x008f009da9007988 */ /* 0x0001e40008000408 */
[----:B0-----:R-:W-:-:S02]  /*c610*/  PRMT R157, RZ, 0x7610, R157 ;  /* 0x00007610ff9d7816 */ /* 0x001fc4000000009d */
[----:B------:R0:W-:Y:S02]  /*c620*/  STS.U16 [R169+UR8+0x9300], R158 ;  /* 0x0093009ea9007988 */ /* 0x0001e40008000408 */
[----:B0-----:R-:W-:Y:S02]  /*c630*/  PRMT R158, RZ, 0x7610, R158 ;  /* 0x00007610ff9e7816 */ /* 0x001fe4000000009e */
[----:B------:R0:W-:Y:S02]  /*c640*/  STS.U16 [R169+UR8+0x9700], R163 ;  /* 0x009700a3a9007988 */ /* 0x0001e40008000408 */
[----:B0-----:R-:W-:Y:S02]  /*c650*/  PRMT R163, RZ, 0x7610, R163 ;  /* 0x00007610ffa37816 */ /* 0x001fe400000000a3 */
[----:B------:R0:W-:Y:S02]  /*c660*/  STS.U16 [R169+UR8+0x9b00], R165 ;  /* 0x009b00a5a9007988 */ /* 0x0001e40008000408 */
[----:B0-----:R-:W-:Y:S01]  /*c670*/  PRMT R165, RZ, 0x7610, R165 ;  /* 0x00007610ffa57816 */ /* 0x001fe200000000a5 */
[----:B---3--:R-:W-:-:S05]  /*c680*/  IMAD.X R9, R242, 0x1, R251, P1 ;  /* 0x00000001f2097824 */ /* 0x008fca00008e06fb */
[----:B------:R0:W3:Y:S02]  /*c690*/  @!P0 LDG.E.U16 R173, desc[UR10][R8.64] ;  /* 0x0000000a08ad8981 */ /* 0x0000e4000c1e1500 */
[----:B0-----:R-:W-:-:S05]  /*c6a0*/  IADD3 R8, P1, R178, R252, RZ ;  /* 0x000000fcb2087210 */ /* 0x001fca0007f3e0ff */
[----:B------:R-:W-:-:S05]  /*c6b0*/  IMAD.X R9, R179, 0x1, R251, P1 ;  /* 0x00000001b3097824 */ /* 0x000fca00008e06fb */
[----:B------:R0:W3:Y:S02]  /*c6c0*/  @!P0 LDG.E.U16 R17, desc[UR10][R8.64] ;  /* 0x0000000a08118981 */ /* 0x0000e4000c1e1500 */
[----:B0-----:R-:W-:-:S05]  /*c6d0*/  IADD3 R8, P1, R186, R252, RZ ;  /* 0x000000fcba087210 */ /* 0x001fca0007f3e0ff */
[----:B------:R-:W-:-:S05]  /*c6e0*/  IMAD.X R9, R187, 0x1, R251, P1 ;  /* 0x00000001bb097824 */ /* 0x000fca00008e06fb */
[----:B------:R2:W3:Y:S02]  /*c6f0*/  @!P0 LDG.E.U16 R19, desc[UR10][R8.64] ;  /* 0x0000000a08138981 */ /* 0x0004e4000c1e1500 */
[----:B--2---:R-:W-:-:S05]  /*c700*/  IADD3 R8, P1, R194, R252, RZ ;  /* 0x000000fcc2087210 */ /* 0x004fca0007f3e0ff */
[----:B----4-:R-:W-:-:S05]  /*c710*/  IMAD.X R9, R195, 0x1, R251, P1 ;  /* 0x00000001c3097824 */ /* 0x010fca00008e06fb */
[----:B------:R0:W2:Y:S02]  /*c720*/  @!P0 LDG.E.U16 R21, desc[UR10][R8.64] ;  /* 0x0000000a08158981 */ /* 0x0000a4000c1e1500 */
[----:B0-----:R-:W-:-:S05]  /*c730*/  IADD3 R8, P1, R202, R252, RZ ;  /* 0x000000fcca087210 */ /* 0x001fca0007f3e0ff */
[----:B------:R-:W-:-:S05]  /*c740*/  IMAD.X R9, R203, 0x1, R251, P1 ;  /* 0x00000001cb097824 */ /* 0x000fca00008e06fb */
[----:B------:R0:W4:Y:S02]  /*c750*/  @!P0 LDG.E.U16 R153, desc[UR10][R8.64] ;  /* 0x0000000a08998981 */ /* 0x000124000c1e1500 */
        /* <DEDUP_REMOVED lines=13> */
[----:B------:R-:W-:Y:S02]  /*c830*/  IMAD.X R9, R0, 0x1, R251, P1 ;  /* 0x0000000100097824 */ /* 0x000fe400008e06fb */
[----:B------:R-:W3:Y:S04]  /*c840*/  LDL R0, [R1+0x1a4] ;  /* 0x0001a40001007983 */ /* 0x000ee80000100800 */
[----:B------:R0:W4:Y:S04]  /*c850*/  @!P0 LDG.E.U16 R165, desc[UR10][R8.64] ;  /* 0x0000000a08a58981 */ /* 0x000128000c1e1500 */
[----:B------:R1:W-:Y:S01]  /*c860*/  STL [R1+0x798], R249 ;  /* 0x000798f901007387 */ /* 0x0003e20000100800 */
[----:B0-----:R-:W-:-:S03]  /*c870*/  IADD3 R8, P1, R249, R252, RZ ;  /* 0x000000fcf9087210 */ /* 0x001fc60007f3e0ff */
[----:B-1----:R-:W2:Y:S02]  /*c880*/  LDL.LU R249, [R1+0x400] ;  /* 0x0004000001f97983 */ /* 0x002ea40000300800 */
[----:B------:R-:W-:Y:S02]  /*c890*/  IMAD.X R9, R174, 0x1, R251, P1 ;  /* 0x00000001ae097824 */ /* 0x000fe400008e06fb */
[----:B------:R0:W-:Y:S04]  /*c8a0*/  STS.U16 [R169+UR8+0x9f00], R166 ;  /* 0x009f00a6a9007988 */ /* 0x0001e80008000408 */
[----:B------:R-:W4:Y:S01]  /*c8b0*/  LDL R175, [R1+0x184] ;  /* 0x0001840001af7983 */ /* 0x000f220000100800 */
[----:B0-----:R-:W-:-:S06]  /*c8c0*/  PRMT R166, RZ, 0x7610, R166 ;  /* 0x00007610ffa67816 */ /* 0x001fcc00000000a6 */
[----:B------:R2:W4:Y:S02]  /*c8d0*/  @!P0 LDG.E.U16 R166, desc[UR10][R8.64] ;  /* 0x0000000a08a68981 */ /* 0x000524000c1e1500 */
[----:B--2---:R-:W-:Y:S02]  /*c8e0*/  IADD3 R8, P1, R249, R252, RZ ;  /* 0x000000fcf9087210 */ /* 0x004fe40007f3e0ff */
[----:B------:R0:W-:Y:S04]  /*c8f0*/  STL [R1+0x7c0], R249 ;  /* 0x0007c0f901007387 */ /* 0x0001e80000100800 */
[----:B0-----:R-:W2:Y:S01]  /*c900*/  LDL.LU R249, [R1+0x3f0] ;  /* 0x0003f00001f97983 */ /* 0x001ea20000300800 */
[----:B------:R-:W-:Y:S01]  /*c910*/  PRMT R169, RZ, 0x7610, R169 ;  /* 0x00007610ffa97816 */ /* 0x000fe200000000a9 */
[----:B------:R-:W-:-:S02]  /*c920*/  IMAD.X R9, R3, 0x1, R251, P1 ;  /* 0x0000000103097824 */ /* 0x000fc400008e06fb */
[----:B------:R-:W4:Y:S04]  /*c930*/  LDL R174, [R1+0x164] ;  /* 0x0001640001ae7983 */ /* 0x000f280000100800 */
[----:B------:R2:W4:Y:S02]  /*c940*/  @!P0 LDG.E.U16 R169, desc[UR10][R8.64] ;  /* 0x0000000a08a98981 */ /* 0x000524000c1e1500 */
[----:B--2---:R-:W-:Y:S02]  /*c950*/  IADD3 R8, P1, R249, R252, RZ ;  /* 0x000000fcf9087210 */ /* 0x004fe40007f3e0ff */
[----:B------:R0:W-:Y:S04]  /*c960*/  STL [R1+0x7e8], R249 ;  /* 0x0007e8f901007387 */ /* 0x0001e80000100800 */
[----:B0-----:R-:W2:Y:S01]  /*c970*/  LDL.LU R249, [R1+0x3e0] ;  /* 0x0003e00001f97983 */ /* 0x001ea20000300800 */
[----:B------:R-:W-:-:S03]  /*c980*/  IMAD.X R9, R2, 0x1, R251, P1 ;  /* 0x0000000102097824 */ /* 0x000fc600008e06fb */
[----:B------:R0:W-:Y:S04]  /*c990*/  STS.U16 [R161+UR8], R170 ;  /* 0x000000aaa1007988 */ /* 0x0001e80008000408 */
[----:B------:R-:W4:Y:S04]  /*c9a0*/  LDL R3, [R1+0x3b0] ;  /* 0x0003b00001037983 */ /* 0x000f280000100800 */
[----:B------:R-:W4:Y:S01]  /*c9b0*/  LDL R2, [R1+0x144] ;  /* 0x0001440001027983 */ /* 0x000f220000100800 */
[----:B0-----:R-:W-:-:S06]  /*c9c0*/  PRMT R170, RZ, 0x7610, R170 ;  /* 0x00007610ffaa7816 */ /* 0x001fcc00000000aa */
[----:B------:R2:W4:Y:S02]  /*c9d0*/  @!P0 LDG.E.U16 R170, desc[UR10][R8.64] ;  /* 0x0000000a08aa8981 */ /* 0x000524000c1e1500 */
[----:B--2---:R-:W-:Y:S02]  /*c9e0*/  IADD3 R8, P1, R249, R252, RZ ;  /* 0x000000fcf9087210 */ /* 0x004fe40007f3e0ff */
[----:B------:R0:W-:Y:S04]  /*c9f0*/  STL [R1+0x810], R249 ;  /* 0x000810f901007387 */ /* 0x0001e80000100800 */
[----:B0-----:R-:W2:Y:S01]  /*ca00*/  LDL.LU R249, [R1+0x3d0] ;  /* 0x0003d00001f97983 */ /* 0x001ea20000300800 */
[----:B------:R-:W-:Y:S01]  /*ca10*/  PRMT R172, RZ, 0x7610, R172 ;  /* 0x00007610ffac7816 */ /* 0x000fe200000000ac */
[----:B---3--:R-:W-:-:S02]  /*ca20*/  IMAD.X R9, R0, 0x1, R251, P1 ;  /* 0x0000000100097824 */ /* 0x008fc400008e06fb */
[----:B------:R-:W3:Y:S04]  /*ca30*/  LDL R182, [R1+0x3a0] ;  /* 0x0003a00001b67983 */ /* 0x000ee80000100800 */
[----:B------:R-:W3:Y:S04]  /*ca40*/  LDL R0, [R1+0x124] ;  /* 0x0001240001007983 */ /* 0x000ee80000100800 */
[----:B------:R-:W3:Y:S04]  /*ca50*/  LDL R181, [R1+0x390] ;  /* 0x0003900001b57983 */ /* 0x000ee80000100800 */
[----:B------:R-:W3:Y:S04]  /*ca60*/  LDL R180, [R1+0x104] ;  /* 0x0001040001b47983 */ /* 0x000ee80000100800 */
[----:B------:R2:W3:Y:S02]  /*ca70*/  @!P0 LDG.E.U16 R172, desc[UR10][R8.64] ;  /* 0x0000000a08ac8981 */ /* 0x0004e4000c1e1500 */
[----:B--2---:R-:W-:-:S02]  /*ca80*/  IADD3 R8, P1, R249, R252, RZ ;  /* 0x000000fcf9087210 */ /* 0x004fc40007f3e0ff */
[----:B------:R0:W-:Y:S04]  /*ca90*/  STL [R1+0x838], R249 ;  /* 0x000838f901007387 */ /* 0x0001e80000100800 */
[----:B0-----:R-:W2:Y:S04]  /*caa0*/  LDL.LU R249, [R1+0x3c0] ;  /* 0x0003c00001f97983 */ /* 0x001ea80000300800 */
[----:B------:R-:W3:Y:S01]  /*cab0*/  LDL R177, [R1+0x380] ;  /* 0x0003800001b17983 */ /* 0x000ee20000100800 */
[----:B----4-:R-:W-:-:S03]  /*cac0*/  IMAD.X R9, R175, 0x1, R251, P1 ;  /* 0x00000001af097824 */ /* 0x010fc600008e06fb */
[----:B------:R0:W-:Y:S04]  /*cad0*/  STS.U16 [R161+UR8+0x400], R171 ;  /* 0x000400aba1007988 */ /* 0x0001e80008000408 */
[----:B------:R-:W4:Y:S01]  /*cae0*/  LDL R176, [R1+0xe4] ;  /* 0x0000e40001b07983 */ /* 0x000f220000100800 */
[----:B0-----:R-:W-:-:S03]  /*caf0*/  PRMT R171, RZ, 0x7610, R171 ;  /* 0x00007610ffab7816 */ /* 0x001fc600000000ab */
[----:B------:R0:W-:Y:S04]  /*cb00*/  STS.U16 [R161+UR8+0x800], R168 ;  /* 0x000800a8a1007988 */ /* 0x0001e80008000408 */
[----:B------:R2:W4:Y:S01]  /*cb10*/  @!P0 LDG.E.U16 R171, desc[UR10][R8.64] ;  /* 0x0000000a08ab8981 */ /* 0x000522000c1e1500 */
[----:B0-----:R-:W-:-:S03]  /*cb20*/  PRMT R168, RZ, 0x7610, R168 ;  /* 0x00007610ffa87816 */ /* 0x001fc600000000a8 */
[----:B------:R0:W-:Y:S02]  /*cb30*/  STS.U16 [R161+UR8+0xc00], R167 ;  /* 0x000c00a7a1007988 */ /* 0x0001e40008000408 */
[----:B0-----:R-:W-:Y:S02]  /*cb40*/  PRMT R167, RZ, 0x7610, R167 ;  /* 0x00007610ffa77816 */ /* 0x001fe400000000a7 */
[----:B--2---:R-:W-:Y:S01]  /*cb50*/  IADD3 R8, P1, R249, R252, RZ ;  /* 0x000000fcf9087210 */ /* 0x004fe20007f3e0ff */
[----:B------:R-:W-:Y:S04]  /*cb60*/  STL [R1+0x83c], R249 ;  /* 0x00083cf901007387 */ /* 0x000fe80000100800 */
[----:B------:R-:W2:Y:S01]  /*cb70*/  LDL R175, [R1+0x370] ;  /* 0x0003700001af7983 */ /* 0x000ea20000100800 */
[----:B------:R-:W-:-:S03]  /*cb80*/  IMAD.X R9, R174, 0x1, R251, P1 ;  /* 0x00000001ae097824 */ /* 0x000fc600008e06fb */
[----:B------:R-:W2:Y:S04]  /*cb90*/  LDL R174, [R1+0xc4] ;  /* 0x0000c40001ae7983 */ /* 0x000ea80000100800 */
[----:B------:R0:W2:Y:S02]  /*cba0*/  @!P0 LDG.E.U16 R168, desc[UR10][R8.64] ;  /* 0x0000000a08a88981 */ /* 0x0000a4000c1e1500 */
[----:B0-----:R-:W-:Y:S02]  /*cbb0*/  IADD3 R8, P1, R3, R252, RZ ;  /* 0x000000fc03087210 */ /* 0x001fe40007f3e0ff */
[----:B------:R-:W2:Y:S03]  /*cbc0*/  LDL R3, [R1+0x360] ;  /* 0x0003600001037983 */ /* 0x000ea60000100800 */
[----:B------:R-:W-:-:S02]  /*cbd0*/  IMAD.X R9, R2, 0x1, R251, P1 ;  /* 0x0000000102097824 */ /* 0x000fc400008e06fb */
[----:B------:R-:W2:Y:S04]  /*cbe0*/  LDL R2, [R1+0xa4] ;  /* 0x0000a40001027983 */ /* 0x000ea80000100800 */
[----:B------:R3:W2:Y:S02]  /*cbf0*/  @!P0 LDG.E.U16 R167, desc[UR10][R8.64] ;  /* 0x0000000a08a78981 */ /* 0x0006a4000c1e1500 */
[----:B---3--:R-:W-:Y:S02]  /*cc00*/  IADD3 R8, P1, R182, R252, RZ ;  /* 0x000000fcb6087210 */ /* 0x008fe40007f3e0ff */
[----:B------:R-:W3:Y:S03]  /*cc10*/  LDL R182, [R1+0x350] ;  /* 0x0003500001b67983 */ /* 0x000ee60000100800 */
[----:B------:R-:W-:-:S02]  /*cc20*/  IMAD.X R9, R0, 0x1, R251, P1 ;  /* 0x0000000100097824 */ /* 0x000fc400008e06fb */
[----:B------:R-:W3:Y:S04]  /*cc30*/  LDL R0, [R1+0x84] ;  /* 0x0000840001007983 */ /* 0x000ee80000100800 */
[----:B------:R0:W-:Y:S02]  /*cc40*/  STS.U16 [R161+UR8+0x1000], R164 ;  /* 0x001000a4a1007988 */ /* 0x0001e40008000408 */
[----:B0-----:R-:W-:Y:S02]  /*cc50*/  PRMT R164, RZ, 0x7610, R164 ;  /* 0x00007610ffa47816 */ /* 0x001fe400000000a4 */
[----:B------:R0:W-:Y:S04]  /*cc60*/  STS.U16 [R161+UR8+0x1400], R162 ;  /* 0x001400a2a1007988 */ /* 0x0001e80008000408 */
[----:B------:R1:W3:Y:S01]  /*cc70*/  @!P0 LDG.E.U16 R164, desc[UR10][R8.64] ;  /* 0x0000000a08a48981 */ /* 0x0002e2000c1e1500 */
[----:B0-----:R-:W-:-:S02]  /*cc80*/  PRMT R162, RZ, 0x7610, R162 ;  /* 0x00007610ffa27816 */ /* 0x001fc400000000a2 */
[-C--:B-1----:R-:W-:Y:S02]  /*cc90*/  IADD3 R8, P1, R181, R252.reuse, RZ ;  /* 0x000000fcb5087210 */ /* 0x082fe40007f3e0ff */
[----:B------:R-:W3:Y:S03]  /*cca0*/  LDL R181, [R1+0x340] ;  /* 0x0003400001b57983 */ /* 0x000ee60000100800 */
[----:B------:R-:W-:Y:S02]  /*ccb0*/  IMAD.X R9, R180, 0x1, R251, P1 ;  /* 0x00000001b4097824 */ /* 0x000fe400008e06fb */
[----:B------:R-:W3:Y:S04]  /*ccc0*/  LDL R180, [R1+0x64] ;  /* 0x0000640001b47983 */ /* 0x000ee80000100800 */
[----:B------:R0:W3:Y:S04]  /*ccd0*/  @!P0 LDG.E.U16 R162, desc[UR10][R8.64] ;  /* 0x0000000a08a28981 */ /* 0x0000e8000c1e1500 */
[----:B------:R1:W-:Y:S01]  /*cce0*/  STS.U16 [R161+UR8+0x1800], R160 ;  /* 0x001800a0a1007988 */ /* 0x0003e20008000408 */
[----:B0-----:R-:W-:-:S03]  /*ccf0*/  IADD3 R8, P1, R177, R252, RZ ;  /* 0x000000fcb1087210 */ /* 0x001fc60007f3e0ff */
[----:B------:R-:W3:Y:S01]  /*cd00*/  LDL R177, [R1+0x330] ;  /* 0x0003300001b17983 */ /* 0x000ee20000100800 */
[----:B-1----:R-:W-:Y:S01]  /*cd10*/  PRMT R160, RZ, 0x7610, R160 ;  /* 0x00007610ffa07816 */ /* 0x002fe200000000a0 */
[----:B----4-:R-:W-:Y:S02]  /*cd20*/  IMAD.X R9, R176, 0x1, R251, P1 ;  /* 0x00000001b0097824 */ /* 0x010fe400008e06fb */
[----:B------:R-:W4:Y:S04]  /*cd30*/  LDL R176, [R1+0x44] ;  /* 0x0000440001b07983 */ /* 0x000f280000100800 */
[----:B------:R2:W4:Y:S04]  /*cd40*/  @!P0 LDG.E.U16 R160, desc[UR10][R8.64] ;  /* 0x0000000a08a08981 */ /* 0x000528000c1e1500 */
[----:B------:R0:W-:Y:S02]  /*cd50*/  STS.U16 [R161+UR8+0x1c00], R159 ;  /* 0x001c009fa1007988 */ /* 0x0001e40008000408 */
[----:B0-----:R-:W-:-:S02]  /*cd60*/  PRMT R159, RZ, 0x7610, R159 ;  /* 0x00007610ff9f7816 */ /* 0x001fc4000000009f */
[----:B------:R0:W-:Y:S02]  /*cd70*/  STS.U16 [R161+UR8+0x2000], R156 ;  /* 0x0020009ca1007988 */ /* 0x0001e40008000408 */
[----:B0-----:R-:W-:Y:S02]  /*cd80*/  PRMT R156, RZ, 0x7610, R156 ;  /* 0x00007610ff9c7816 */ /* 0x001fe4000000009c */
[-C--:B--2---:R-:W-:Y:S02]  /*cd90*/  IADD3 R8, P1, R175, R252.reuse, RZ ;  /* 0x000000fcaf087210 */ /* 0x084fe40007f3e0ff */
[----:B------:R-:W2:Y:S03]  /*cda0*/  LDL R175, [R1+0x320] ;  /* 0x0003200001af7983 */ /* 0x000ea60000100800 */
[----:B------:R-:W-:Y:S02]  /*cdb0*/  IMAD.X R9, R174, 0x1, R251, P1 ;  /* 0x00000001ae097824 */ /* 0x000fe400008e06fb */
[----:B------:R-:W2:Y:S04]  /*cdc0*/  LDL R174, [R1+0x30] ;  /* 0x0000300001ae7983 */ /* 0x000ea80000100800 */
[----:B------:R0:W2:Y:S02]  /*cdd0*/  @!P0 LDG.E.U16 R159, desc[UR10][R8.64] ;  /* 0x0000000a089f8981 */ /* 0x0000a4000c1e1500 */
[----:B0-----:R-:W-:-:S02]  /*cde0*/  IADD3 R8, P1, R3, R252, RZ ;  /* 0x000000fc03087210 */ /* 0x001fc40007f3e0ff */
[----:B------:R-:W2:Y:S03]  /*cdf0*/  LDL R3, [R1+0x310] ;  /* 0x0003100001037983 */ /* 0x000ea60000100800 */
[----:B------:R-:W-:Y:S02]  /*ce00*/  IMAD.X R9, R2, 0x1, R251, P1 ;  /* 0x0000000102097824 */ /* 0x000fe400008e06fb */
[----:B------:R-:W2:Y:S04]  /*ce10*/  LDL R2, [R1+0x50] ;  /* 0x0000500001027983 */ /* 0x000ea80000100800 */
[----:B------:R3:W2:Y:S02]  /*ce20*/  @!P0 LDG.E.U16 R156, desc[UR10][R8.64] ;  /* 0x0000000a089c8981 */ /* 0x0006a4000c1e1500 */
[----:B---3--:R-:W-:-:S02]  /*ce30*/  IADD3 R8, P1, R182, R252, RZ ;  /* 0x000000fcb6087210 */ /* 0x008fc40007f3e0ff */
[----:B------:R-:W3:Y:S03]  /*ce40*/  LDL R182, [R1+0x300] ;  /* 0x0003000001b67983 */ /* 0x000ee60000100800 */
[----:B------:R-:W-:Y:S02]  /*ce50*/  IMAD.X R9, R0, 0x1, R251, P1 ;  /* 0x0000000100097824 */ /* 0x000fe400008e06fb */
[----:B------:R-:W3:Y:S04]  /*ce60*/  LDL R0, [R1+0x70] ;  /* 0x0000700001007983 */ /* 0x000ee80000100800 */
[----:B------:R0:W-:Y:S02]  /*ce70*/  STS.U16 [R161+UR8+0x2400], R154 ;  /* 0x0024009aa1007988 */ /* 0x0001e40008000408 */
[----:B0-----:R-:W-:-:S02]  /*ce80*/  PRMT R154, RZ, 0x7610, R154 ;  /* 0x00007610ff9a7816 */ /* 0x001fc4000000009a */
[----:B------:R0:W-:Y:S04]  /*ce90*/  STS.U16 [R161+UR8+0x2800], R152 ;  /* 0x00280098a1007988 */ /* 0x0001e80008000408 */
[----:B------:R1:W3:Y:S01]  /*cea0*/  @!P0 LDG.E.U16 R154, desc[UR10][R8.64] ;  /* 0x0000000a089a8981 */ /* 0x0002e2000c1e1500 */
[----:B0-----:R-:W-:Y:S02]  /*ceb0*/  PRMT R152, RZ, 0x7610, R152 ;  /* 0x00007610ff987816 */ /* 0x001fe40000000098 */
[----:B-1----:R-:W-:Y:S01]  /*cec0*/  IADD3 R8, P1, R181, R252, RZ ;  /* 0x000000fcb5087210 */ /* 0x002fe20007f3e0ff */
[----:B------:R0:W-:Y:S04]  /*ced0*/  STS.U16 [R161+UR8+0x2c00], R20 ;  /* 0x002c0014a1007988 */ /* 0x0001e80008000408 */
[----:B------:R-:W-:Y:S01]  /*cee0*/  IMAD.X R9, R180, 0x1, R251, P1 ;  /* 0x00000001b4097824 */ /* 0x000fe200008e06fb */
[----:B------:R-:W3:Y:S04]  /*cef0*/  LDL R181, [R1+0x2f0] ;  /* 0x0002f00001b57983 */ /* 0x000ee80000100800 */
[----:B------:R1:W3:Y:S01]  /*cf00*/  @!P0 LDG.E.U16 R152, desc[UR10][R8.64] ;  /* 0x0000000a08988981 */ /* 0x0002e2000c1e1500 */
[----:B0-----:R-:W-:-:S03]  /*cf10*/  PRMT R20, RZ, 0x7610, R20 ;  /* 0x00007610ff147816 */ /* 0x001fc60000000014 */
[----:B------:R-:W3:Y:S01]  /*cf20*/  LDL R180, [R1+0x90] ;  /* 0x0000900001b47983 */ /* 0x000ee20000100800 */
[----:B-1----:R-:W-:-:S03]  /*cf30*/  IADD3 R8, P1, R177, R252, RZ ;  /* 0x000000fcb1087210 */ /* 0x002fc60007f3e0ff */
[----:B------:R0:W-:Y:S02]  /*cf40*/  STS.U16 [R161+UR8+0x3000], R18 ;  /* 0x00300012a1007988 */ /* 0x0001e40008000408 */
[----:B----4-:R-:W-:Y:S02]  /*cf50*/  IMAD.X R9, R176, 0x1, R251, P1 ;  /* 0x00000001b0097824 */ /* 0x010fe400008e06fb */
[----:B------:R-:W4:Y:S04]  /*cf60*/  LDL R177, [R1+0x2e0] ;  /* 0x0002e00001b17983 */ /* 0x000f280000100800 */
[----:B------:R2:W4:Y:S01]  /*cf70*/  @!P0 LDG.E.U16 R20, desc[UR10][R8.64] ;  /* 0x0000000a08148981 */ /* 0x000522000c1e1500 */
[----:B0-----:R-:W-:-:S03]  /*cf80*/  PRMT R18, RZ, 0x7610, R18 ;  /* 0x00007610ff127816 */ /* 0x001fc60000000012 */
[----:B------:R-:W4:Y:S04]  /*cf90*/  LDL R176, [R1+0xb0] ;  /* 0x0000b00001b07983 */ /* 0x000f280000100800 */
[----:B------:R0:W-:Y:S02]  /*cfa0*/  STS.U16 [R161+UR8+0x3400], R16 ;  /* 0x00340010a1007988 */ /* 0x0001e40008000408 */
[----:B0-----:R-:W-:Y:S02]  /*cfb0*/  PRMT R16, RZ, 0x7610, R16 ;  /* 0x00007610ff107816 */ /* 0x001fe40000000010 */
[----:B--2---:R-:W-:Y:S02]  /*cfc0*/  IADD3 R8, P1, R175, R252, RZ ;  /* 0x000000fcaf087210 */ /* 0x004fe40007f3e0ff */
[----:B------:R-:W2:Y:S03]  /*cfd0*/  LDL R175, [R1+0x2d0] ;  /* 0x0002d00001af7983 */ /* 0x000ea60000100800 */
[----:B------:R-:W-:-:S02]  /*cfe0*/  IMAD.X R9, R174, 0x1, R251, P1 ;  /* 0x00000001ae097824 */ /* 0x000fc400008e06fb */
[----:B------:R-:W2:Y:S04]  /*cff0*/  LDL R174, [R1+0xd0] ;  /* 0x0000d00001ae7983 */ /* 0x000ea80000100800 */
[----:B------:R0:W2:Y:S02]  /*d000*/  @!P0 LDG.E.U16 R18, desc[UR10][R8.64] ;  /* 0x0000000a08128981 */ /* 0x0000a4000c1e1500 */
[----:B0-----:R-:W-:Y:S02]  /*d010*/  IADD3 R8, P1, R3, R252, RZ ;  /* 0x000000fc03087210 */ /* 0x001fe40007f3e0ff */
[----:B------:R-:W2:Y:S03]  /*d020*/  LDL R3, [R1+0x2c0] ;  /* 0x0002c00001037983 */ /* 0x000ea60000100800 */
[----:B------:R-:W-:-:S02]  /*d030*/  IMAD.X R9, R2, 0x1, R251, P1 ;  /* 0x0000000102097824 */ /* 0x000fc400008e06fb */
[----:B------:R-:W2:Y:S04]  /*d040*/  LDL R2, [R1+0xf0] ;  /* 0x0000f00001027983 */ /* 0x000ea80000100800 */
[----:B------:R3:W2:Y:S02]  /*d050*/  @!P0 LDG.E.U16 R16, desc[UR10][R8.64] ;  /* 0x0000000a08108981 */ /* 0x0006a4000c1e1500 */
[----:B---3--:R-:W-:-:S05]  /*d060*/  IADD3 R8, P1, R182, R252, RZ ;  /* 0x000000fcb6087210 */ /* 0x008fca0007f3e0ff */
[----:B------:R-:W-:Y:S02]  /*d070*/  IMAD.X R9, R0, 0x1, R251, P1 ;  /* 0x0000000100097824 */ /* 0x000fe400008e06fb */
[----:B------:R-:W3:Y:S04]  /*d080*/  LDL R0, [R1+0x110] ;  /* 0x0001100001007983 */ /* 0x000ee80000100800 */
[----:B------:R-:W3:Y:S04]  /*d090*/  LDL.LU R243, [R1+0x2b0] ;  /* 0x0002b00001f37983 */ /* 0x000ee80000300800 */
[----:B------:R0:W-:Y:S04]  /*d0a0*/  STS.U16 [R161+UR8+0x3c00], R7 ;  /* 0x003c0007a1007988 */ /* 0x0001e80008000408 */
[----:B------:R1:W-:Y:S01]  /*d0b0*/  STS.U16 [R161+UR8+0x4000], R10 ;  /* 0x0040000aa1007988 */ /* 0x0003e20008000408 */
[----:B0-----:R-:W-:-:S03]  /*d0c0*/  PRMT R7, RZ, 0x7610, R7 ;  /* 0x00007610ff077816 */ /* 0x001fc60000000007 */
[----:B------:R0:W-:Y:S04]  /*d0d0*/  STS.U16 [R161+UR8+0x3800], R11 ;  /* 0x0038000ba1007988 */ /* 0x0001e80008000408 */
[----:B------:R0:W3:Y:S01]  /*d0e0*/  @!P0 LDG.E.U16 R7, desc[UR10][R8.64] ;  /* 0x0000000a08078981 */ /* 0x0000e2000c1e1500 */
[----:B-1----:R-:W-:Y:S02]  /*d0f0*/  IADD3 R10, P1, R181, R252, RZ ;  /* 0x000000fcb50a7210 */ /* 0x002fe40007f3e0ff */
[----:B0-----:R-:W-:-:S03]  /*d100*/  PRMT R8, RZ, 0x7610, R8 ;  /* 0x00007610ff087816 */ /* 0x001fc60000000008 */
[----:B------:R-:W-:Y:S01]  /*d110*/  IMAD.X R11, R180, 0x1, R251, P1 ;  /* 0x00000001b40b7824 */ /* 0x000fe200008e06fb */
[----:B------:R-:W-:Y:S01]  /*d120*/  PRMT R9, RZ, 0x7610, R9 ;  /* 0x00007610ff097816 */ /* 0x000fe20000000009 */
[----:B------:R2:W-:Y:S04]  /*d130*/  STS.U16 [R161+UR8+0x4800], R12 ;  /* 0x0048000ca1007988 */ /* 0x0005e80008000408 */
[----:B------:R4:W3:Y:S04]  /*d140*/  @!P0 LDG.E.U16 R8, desc[UR10][R10.64] ;  /* 0x0000000a0a088981 */ /* 0x0008e8000c1e1500 */
[----:B------:R0:W-:Y:S04]  /*d150*/  STS.U16 [R161+UR8+0x4400], R13 ;  /* 0x0044000da1007988 */ /* 0x0001e80008000408 */
[----:B------:R-:W3:Y:S01]  /*d160*/  LDL.LU R180, [R1+0x2a0] ;  /* 0x0002a00001b47983 */ /* 0x000ee20000300800 */
[----:B----4-:R-:W-:-:S03]  /*d170*/  IADD3 R10, P1, R177, R252, RZ ;  /* 0x000000fcb10a7210 */ /* 0x010fc60007f3e0ff */
[----:B------:R-:W4:Y:S02]  /*d180*/  LDL.LU R181, [R1+0x130] ;  /* 0x0001300001b57983 */ /* 0x000f240000300800 */
[----:B------:R-:W-:Y:S02]  /*d190*/  IMAD.X R11, R176, 0x1, R251, P1 ;  /* 0x00000001b00b7824 */ /* 0x000fe400008e06fb */
[----:B------:R-:W4:Y:S04]  /*d1a0*/  LDL.LU R188, [R1+0x290] ;  /* 0x0002900001bc7983 */ /* 0x000f280000300800 */
[----:B------:R1:W4:Y:S04]  /*d1b0*/  @!P0 LDG.E.U16 R9, desc[UR10][R10.64] ;  /* 0x0000000a0a098981 */ /* 0x000328000c1e1500 */
[----:B------:R-:W4:Y:S04]  /*d1c0*/  LDL.LU R189, [R1+0x150] ;  /* 0x0001500001bd7983 */ /* 0x000f280000300800 */
[----:B------:R3:W-:Y:S01]  /*d1d0*/  STS.U16 [R161+UR8+0x5000], R14 ;  /* 0x0050000ea1007988 */ /* 0x0007e20008000408 */
[----:B-1----:R-:W-:-:S03]  /*d1e0*/  PRMT R10, RZ, 0x7610, R10 ;  /* 0x00007610ff0a7816 */ /* 0x002fc6000000000a */
[----:B------:R1:W-:Y:S04]  /*d1f0*/  STS.U16 [R161+UR8+0x4c00], R15 ;  /* 0x004c000fa1007988 */ /* 0x0003e80008000408 */
[----:B------:R-:W4:Y:S04]  /*d200*/  LDL.LU R197, [R1+0x170] ;  /* 0x0001700001c57983 */ /* 0x000f280000300800 */
[----:B------:R-:W4:Y:S04]  /*d210*/  LDL.LU R196, [R1+0x280] ;  /* 0x0002800001c47983 */ /* 0x000f280000300800 */
[----:B------:R-:W4:Y:S04]  /*d220*/  LDL R177, [R1+0x41c] ;  /* 0x00041c0001b17983 */ /* 0x000f280000100800 */
[----:B------:R-:W4:Y:S04]  /*d230*/  LDL R183, [R1+0x3fc] ;  /* 0x0003fc0001b77983 */ /* 0x000f280000100800 */
[----:B------:R-:W4:Y:S04]  /*d240*/  LDL R176, [R1+0x3ec] ;  /* 0x0003ec0001b07983 */ /* 0x000f280000100800 */
[----:B------:R-:W4:Y:S04]  /*d250*/  LDL R184, [R1+0x3dc] ;  /* 0x0003dc0001b87983 */ /* 0x000f280000100800 */
[----:B------:R-:W4:Y:S01]  /*d260*/  LDL R182, [R1+0x19c] ;  /* 0x00019c0001b67983 */ /* 0x000f220000100800 */
[----:B--2---:R-:W-:-:S03]  /*d270*/  IADD3 R12, P1, R175, R252, RZ ;  /* 0x000000fcaf0c7210 */ /* 0x004fc60007f3e0ff */
[----:B------:R-:W2:Y:S02]  /*d280*/  LDL R175, [R1+0x40c] ;  /* 0x00040c0001af7983 */ /* 0x000ea40000100800 */
[----:B0-----:R-:W-:Y:S02]  /*d290*/  IMAD.X R13, R174, 0x1, R251, P1 ;  /* 0x00000001ae0d7824 */ /* 0x001fe400008e06fb */
[----:B------:R-:W2:Y:S04]  /*d2a0*/  LDL R174, [R1+0x21c] ;  /* 0x00021c0001ae7983 */ /* 0x000ea80000100800 */
[----:B------:R0:W2:Y:S02]  /*d2b0*/  @!P0 LDG.E.U16 R10, desc[UR10][R12.64] ;  /* 0x0000000a0c0a8981 */ /* 0x0000a4000c1e1500 */
[----:B0-----:R-:W-:-:S02]  /*d2c0*/  IADD3 R12, P1, R3, R252, RZ ;  /* 0x000000fc030c7210 */ /* 0x001fc40007f3e0ff */
[----:B------:R-:W2:Y:S03]  /*d2d0*/  LDL R3, [R1+0x1fc] ;  /* 0x0001fc0001037983 */ /* 0x000ea60000100800 */
[----:B------:R-:W-:Y:S02]  /*d2e0*/  IMAD.X R13, R2, 0x1, R251, P1 ;  /* 0x00000001020d7824 */ /* 0x000fe400008e06fb */
[----:B------:R-:W2:Y:S01]  /*d2f0*/  LDL R2, [R1+0x1dc] ;  /* 0x0001dc0001027983 */ /* 0x000ea20000100800 */
[----:B---3--:R-:W-:-:S05]  /*d300*/  IADD3 R14, P1, R243, R252, RZ ;  /* 0x000000fcf30e7210 */ /* 0x008fca0007f3e0ff */
[----:B-1----:R-:W-:Y:S02]  /*d310*/  IMAD.X R15, R0, 0x1, R251, P1 ;  /* 0x00000001000f7824 */ /* 0x002fe400008e06fb */
[----:B------:R-:W3:Y:S04]  /*d320*/  LDL R0, [R1+0x1bc] ;  /* 0x0001bc0001007983 */ /* 0x000ee80000100800 */
[----:B------:R-:W2:Y:S04]  /*d330*/  LDL.LU R237, [R1+0x210] ;  /* 0x0002100001ed7983 */ /* 0x000ea80000300800 */
[----:B------:R-:W3:Y:S04]  /*d340*/  LDL.LU R236, [R1+0x230] ;  /* 0x0002300001ec7983 */ /* 0x000ee80000300800 */
[----:B------:R-:W2:Y:S04]  /*d350*/  LDL.LU R229, [R1+0x1f0] ;  /* 0x0001f00001e57983 */ /* 0x000ea80000300800 */
[----:B------:R-:W3:Y:S04]  /*d360*/  LDL.LU R228, [R1+0x240] ;  /* 0x0002400001e47983 */ /* 0x000ee80000300800 */
[----:B------:R-:W2:Y:S04]  /*d370*/  LDL.LU R221, [R1+0x1d0] ;  /* 0x0001d00001dd7983 */ /* 0x000ea80000300800 */
[----:B------:R-:W3:Y:S04]  /*d380*/  LDL.LU R220, [R1+0x250] ;  /* 0x0002500001dc7983 */ /* 0x000ee80000300800 */
[----:B------:R-:W2:Y:S04]  /*d390*/  LDL.LU R213, [R1+0x1b0] ;  /* 0x0001b00001d57983 */ /* 0x000ea80000300800 */
[----:B------:R-:W3:Y:S04]  /*d3a0*/  LDL.LU R212, [R1+0x260] ;  /* 0x0002600001d47983 */ /* 0x000ee80000300800 */
[----:B------:R-:W2:Y:S04]  /*d3b0*/  LDL.LU R205, [R1+0x190] ;  /* 0x0001900001cd7983 */ /* 0x000ea80000300800 */
[----:B------:R-:W3:Y:S01]  /*d3c0*/  LDL.LU R204, [R1+0x270] ;  /* 0x0002700001cc7983 */ /* 0x000ee20000300800 */
[----:B------:R-:W-:-:S06]  /*d3d0*/  PRMT R11, RZ, 0x7610, R11 ;  /* 0x00007610ff0b7816 */ /* 0x000fcc000000000b */
[----:B------:R0:W2:Y:S02]  /*d3e0*/  @!P0 LDG.E.U16 R11, desc[UR10][R12.64] ;  /* 0x0000000a0c0b8981 */ /* 0x0000a4000c1e1500 */
[----:B0-----:R-:W-:-:S06]  /*d3f0*/  PRMT R12, RZ, 0x7610, R12 ;  /* 0x00007610ff0c7816 */ /* 0x001fcc000000000c */
[----:B------:R0:W2:Y:S01]  /*d400*/  @!P0 LDG.E.U16 R12, desc[UR10][R14.64] ;  /* 0x0000000a0e0c8981 */ /* 0x0000a2000c1e1500 */
[----:B------:R-:W-:-:S03]  /*d410*/  PRMT R13, RZ, 0x7610, R13 ;  /* 0x00007610ff0d7816 */ /* 0x000fc6000000000d */
[----:B------:R1:W-:Y:S01]  /*d420*/  STS.U16 [R161+UR8+0x5800], R22 ;  /* 0x00580016a1007988 */ /* 0x0003e20008000408 */
[----:B0-----:R-:W-:-:S05]  /*d430*/  IADD3 R14, P1, R180, R252, RZ ;  /* 0x000000fcb40e7210 */ /* 0x001fca0007f3e0ff */
[--C-:B----4-:R-:W-:Y:S01]  /*d440*/  IMAD.X R15, R181, 0x1, R251.reuse, P1 ;  /* 0x00000001b50f7824 */ /* 0x110fe200008e06fb */
[----:B-1----:R-:W-:Y:S01]  /*d450*/  IADD3 R22, P1, R188, R252, RZ ;  /* 0x000000fcbc167210 */ /* 0x002fe20007f3e0ff */
[----:B------:R0:W-:Y:S04]  /*d460*/  STS.U16 [R161+UR8+0x5400], R23 ;  /* 0x00540017a1007988 */ /* 0x0001e80008000408 */
[----:B------:R1:W4:Y:S01]  /*d470*/  @!P0 LDG.E.U16 R13, desc[UR10][R14.64] ;  /* 0x0000000a0e0d8981 */ /* 0x000322000c1e1500 */
[----:B0-----:R-:W-:Y:S01]  /*d480*/  IMAD.X R23, R189, 0x1, R251, P1 ;  /* 0x00000001bd177824 */ /* 0x001fe200008e06fb */
[----:B-1----:R-:W-:-:S06]  /*d490*/  PRMT R14, RZ, 0x7610, R14 ;  /* 0x00007610ff0e7816 */ /* 0x002fcc000000000e */
[----:B------:R0:W4:Y:S01]  /*d4a0*/  @!P0 LDG.E.U16 R14, desc[UR10][R22.64] ;  /* 0x0000000a160e8981 */ /* 0x000122000c1e1500 */
[----:B------:R-:W-:Y:S02]  /*d4b0*/  PRMT R15, RZ, 0x7610, R15 ;  /* 0x00007610ff0f7816 */ /* 0x000fe4000000000f */
[----:B0-----:R-:W-:-:S05]  /*d4c0*/  IADD3 R22, P1, R196, R252, RZ ;  /* 0x000000fcc4167210 */ /* 0x001fca0007f3e0ff */
[----:B------:R-:W-:Y:S01]  /*d4d0*/  IMAD.X R23, R197, 0x1, R251, P1 ;  /* 0x00000001c5177824 */ /* 0x000fe200008e06fb */
[----:B------:R0:W-:Y:S04]  /*d4e0*/  STS.U16 [R161+UR8+0x6000], R17 ;  /* 0x00600011a1007988 */ /* 0x0001e80008000408 */
[----:B------:R3:W4:Y:S01]  /*d4f0*/  @!P0 LDG.E.U16 R15, desc[UR10][R22.64] ;  /* 0x0000000a160f8981 */ /* 0x000722000c1e1500 */
[----:B0-----:R-:W-:-:S03]  /*d500*/  PRMT R17, RZ, 0x7610, R17 ;  /* 0x00007610ff117816 */ /* 0x001fc60000000011 */
        /* <DEDUP_REMOVED lines=12> */
[----:B------:R-:W-:Y:S04]  /*d5d0*/  STS.U16 [R161+UR8+0x5c00], R173 ;  /* 0x005c00ada1007988 */ /* 0x000fe80008000408 */
[----:B------:R0:W-:Y:S02]  /*d5e0*/  STS.U16 [R161+UR8+0x7c00], R163 ;  /* 0x007c00a3a1007988 */ /* 0x0001e40008000408 */
[----:B0-----:R-:W-:Y:S02]  /*d5f0*/  PRMT R161, RZ, 0x7610, R161 ;  /* 0x00007610ffa17816 */ /* 0x001fe400000000a1 */
[----:B---3--:R-:W-:-:S05]  /*d600*/  IADD3 R22, P1, R204, R252, RZ ;  /* 0x000000fccc167210 */ /* 0x008fca0007f3e0ff */
[----:B--2---:R-:W-:-:S05]  /*d610*/  IMAD.X R23, R205, 0x1, R251, P1 ;  /* 0x00000001cd177824 */ /* 0x004fca00008e06fb */
[----:B------:R0:W2:Y:S02]  /*d620*/  @!P0 LDG.E.U16 R17, desc[UR10][R22.64] ;  /* 0x0000000a16118981 */ /* 0x0000a4000c1e1500 */
[----:B0-----:R-:W-:-:S05]  /*d630*/  IADD3 R22, P1, R212, R252, RZ ;  /* 0x000000fcd4167210 */ /* 0x001fca0007f3e0ff */
[----:B------:R-:W-:-:S05]  /*d640*/  IMAD.X R23, R213, 0x1, R251, P1 ;  /* 0x00000001d5177824 */ /* 0x000fca00008e06fb */
[----:B------:R0:W3:Y:S02]  /*d650*/  @!P0 LDG.E.U16 R19, desc[UR10][R22.64] ;  /* 0x0000000a16138981 */ /* 0x0000e4000c1e1500 */
        /* <DEDUP_REMOVED lines=9> */
[-C--:B0-----:R-:W-:Y:S02]  /*d6f0*/  IADD3 R22, P1, R177, R252.reuse, RZ ;  /* 0x000000fcb1167210 */ /* 0x081fe40007f3e0ff */
[----:B------:R-:W4:Y:S03]  /*d700*/  LDL R177, [R1+0x3cc] ;  /* 0x0003cc0001b17983 */ /* 0x000f260000100800 */
[----:B------:R-:W-:Y:S02]  /*d710*/  IMAD.X R23, R174, 0x1, R251, P1 ;  /* 0x00000001ae177824 */ /* 0x000fe400008e06fb */
[----:B------:R-:W2:Y:S04]  /*d720*/  LDL R174, [R1+0x17c] ;  /* 0x00017c0001ae7983 */ /* 0x000ea80000100800 */
[----:B------:R0:W3:Y:S02]  /*d730*/  @!P0 LDG.E.U16 R157, desc[UR10][R22.64] ;  /* 0x0000000a169d8981 */ /* 0x0000e4000c1e1500 */
[----:B0-----:R-:W-:-:S02]  /*d740*/  IADD3 R22, P1, R175, R252, RZ ;  /* 0x000000fcaf167210 */ /* 0x001fc40007f3e0ff */
[----:B------:R-:W3:Y:S03]  /*d750*/  LDL R175, [R1+0x3bc] ;  /* 0x0003bc0001af7983 */ /* 0x000ee60000100800 */
[----:B------:R-:W-:Y:S02]  /*d760*/  IMAD.X R23, R3, 0x1, R251, P1 ;  /* 0x0000000103177824 */ /* 0x000fe400008e06fb */
[----:B------:R-:W3:Y:S04]  /*d770*/  LDL R3, [R1+0x15c] ;  /* 0x00015c0001037983 */ /* 0x000ee80000100800 */
        /* <DEDUP_REMOVED lines=9> */
[----:B------:R-:W3:Y:S01]  /*d810*/  LDL.LU R0, [R1+0x3ac] ;  /* 0x0003ac0001007983 */ /* 0x000ee20000300800 */
[----:B------:R-:W-:-:S06]  /*d820*/  PRMT R163, RZ, 0x7610, R163 ;  /* 0x00007610ffa37816 */ /* 0x000fcc00000000a3 */
[----:B------:R0:W3:Y:S04]  /*d830*/  @!P0 LDG.E.U16 R163, desc[UR10][R22.64] ;  /* 0x0000000a16a38981 */ /* 0x0000e8000c1e1500 */
[----:B------:R1:W-:Y:S01]  /*d840*/  STS.U16 [R5+UR8+0x100], R165 ;  /* 0x000100a505007988 */ /* 0x0003e20008000408 */
[----:B0-----:R-:W-:Y:S02]  /*d850*/  IADD3 R22, P1, R184, R252, RZ ;  /* 0x000000fcb8167210 */ /* 0x001fe40007f3e0ff */
[----:B-1----:R-:W-:-:S03]  /*d860*/  PRMT R165, RZ, 0x7610, R165 ;  /* 0x00007610ffa57816 */ /* 0x002fc600000000a5 */
[----:B------:R-:W-:Y:S01]  /*d870*/  IMAD.X R23, R182, 0x1, R251, P1 ;  /* 0x00000001b6177824 */ /* 0x000fe200008e06fb */
[----:B------:R0:W-:Y:S04]  /*d880*/  STS.U16 [R5+UR8+0x500], R166 ;  /* 0x000500a605007988 */ /* 0x0001e80008000408 */
[----:B------:R4:W3:Y:S04]  /*d890*/  @!P0 LDG.E.U16 R165, desc[UR10][R22.64] ;  /* 0x0000000a16a58981 */ /* 0x0008e8000c1e1500 */
[----:B------:R1:W-:Y:S01]  /*d8a0*/  STS.U16 [R5+UR8+0x900], R169 ;  /* 0x000900a905007988 */ /* 0x0003e20008000408 */
[----:B0-----:R-:W-:-:S03]  /*d8b0*/  PRMT R166, RZ, 0x7610, R166 ;  /* 0x00007610ffa67816 */ /* 0x001fc600000000a6 */
[----:B------:R-:W3:Y:S01]  /*d8c0*/  LDL R182, [R1+0xfc] ;  /* 0x0000fc0001b67983 */ /* 0x000ee20000100800 */
[----:B-1----:R-:W-:Y:S02]  /*d8d0*/  PRMT R169, RZ, 0x7610, R169 ;  /* 0x00007610ffa97816 */ /* 0x002fe400000000a9 */
[-C--:B----4-:R-:W-:Y:S02]  /*d8e0*/  IADD3 R22, P1, R177, R252.reuse, RZ ;  /* 0x000000fcb1167210 */ /* 0x090fe40007f3e0ff */
[----:B------:R-:W4:Y:S03]  /*d8f0*/  LDL R177, [R1+0xdc] ;  /* 0x0000dc0001b17983 */ /* 0x000f260000100800 */
[----:B--2---:R-:W-:Y:S02]  /*d900*/  IMAD.X R23, R174, 0x1, R251, P1 ;  /* 0x00000001ae177824 */ /* 0x004fe400008e06fb */
[----:B------:R-:W2:Y:S04]  /*d910*/  LDL R174, [R1+0x37c] ;  /* 0x00037c0001ae7983 */ /* 0x000ea80000100800 */
[----:B------:R3:W4:Y:S02]  /*d920*/  @!P0 LDG.E.U16 R166, desc[UR10][R22.64] ;  /* 0x0000000a16a68981 */ /* 0x000724000c1e1500 */
[----:B---3--:R-:W-:-:S02]  /*d930*/  IADD3 R22, P1, R175, R252, RZ ;  /* 0x000000fcaf167210 */ /* 0x008fc40007f3e0ff */
[----:B------:R-:W3:Y:S03]  /*d940*/  LDL R175, [R1+0xbc] ;  /* 0x0000bc0001af7983 */ /* 0x000ee60000100800 */
[----:B------:R-:W-:-:S05]  /*d950*/  IMAD.X R23, R3, 0x1, R251, P1 ;  /* 0x0000000103177824 */ /* 0x000fca00008e06fb */
[----:B------:R0:W3:Y:S02]  /*d960*/  @!P0 LDG.E.U16 R169, desc[UR10][R22.64] ;  /* 0x0000000a16a98981 */ /* 0x0000e4000c1e1500 */
[----:B0-----:R-:W-:Y:S02]  /*d970*/  IADD3 R22, P1, R0, R252, RZ ;  /* 0x000000fc00167210 */ /* 0x001fe40007f3e0ff */
[----:B------:R0:W-:Y:S04]  /*d980*/  STL [R1+0x85c], R0 ;  /* 0x00085c0001007387 */ /* 0x0001e80000100800 */
[----:B0-----:R-:W2:Y:S01]  /*d990*/  LDL.LU R0, [R1+0x38c] ;  /* 0x00038c0001007983 */ /* 0x001ea20000300800 */
[----:B------:R-:W-:-:S03]  /*d9a0*/  IMAD.X R23, R2, 0x1, R251, P1 ;  /* 0x0000000102177824 */ /* 0x000fc600008e06fb */
[----:B------:R0:W-:Y:S04]  /*d9b0*/  STS.U16 [R5+UR8+0xd00], R170 ;  /* 0x000d00aa05007988 */ /* 0x0001e80008000408 */
[----:B------:R1:W-:Y:S04]  /*d9c0*/  STS.U16 [R5+UR8+0x1100], R172 ;  /* 0x001100ac05007988 */ /* 0x0003e80008000408 */
[----:B------:R-:W3:Y:S01]  /*d9d0*/  LDL R3, [R1+0x35c] ;  /* 0x00035c0001037983 */ /* 0x000ee20000100800 */
[----:B0-----:R-:W-:-:S03]  /*d9e0*/  PRMT R170, RZ, 0x7610, R170 ;  /* 0x00007610ffaa7816 */ /* 0x001fc600000000aa */
[----:B------:R-:W3:Y:S04]  /*d9f0*/  LDL R2, [R1+0x9c] ;  /* 0x00009c0001027983 */ /* 0x000ee80000100800 */
[----:B------:R0:W3:Y:S01]  /*da00*/  @!P0 LDG.E.U16 R170, desc[UR10][R22.64] ;  /* 0x0000000a16aa8981 */ /* 0x0000e2000c1e1500 */
[----:B-1----:R-:W-:Y:S02]  /*da10*/  PRMT R172, RZ, 0x7610, R172 ;  /* 0x00007610ffac7816 */ /* 0x002fe400000000ac */
[----:B0-----:R-:W-:-:S05]  /*da20*/  IADD3 R22, P1, R183, R252, RZ ;  /* 0x000000fcb7167210 */ /* 0x001fca0007f3e0ff */
[--C-:B------:R-:W-:Y:S02]  /*da30*/  IMAD.X R23, R176, 0x1, R251.reuse, P1 ;  /* 0x00000001b0177824 */ /* 0x100fe400008e06fb */
[----:B------:R-:W3:Y:S04]  /*da40*/  LDL R176, [R1+0x7c] ;  /* 0x00007c0001b07983 */ /* 0x000ee80000100800 */
[----:B------:R2:W3:Y:S02]  /*da50*/  @!P0 LDG.E.U16 R172, desc[UR10][R22.64] ;  /* 0x0000000a16ac8981 */ /* 0x0004e4000c1e1500 */
[----:B--2---:R-:W-:Y:S02]  /*da60*/  IADD3 R22, P1, R0, R252, RZ ;  /* 0x000000fc00167210 */ /* 0x004fe40007f3e0ff */
[----:B------:R0:W-:Y:S04]  /*da70*/  STL [R1+0x864], R0 ;  /* 0x0008640001007387 */ /* 0x0001e80000100800 */
[----:B0-----:R-:W2:Y:S01]  /*da80*/  LDL.LU R0, [R1+0x36c] ;  /* 0x00036c0001007983 */ /* 0x001ea20000300800 */
[----:B------:R-:W-:-:S03]  /*da90*/  IMAD.X R23, R182, 0x1, R251, P1 ;  /* 0x00000001b6177824 */ /* 0x000fc600008e06fb */
[----:B------:R0:W-:Y:S02]  /*daa0*/  STS.U16 [R5+UR8+0x1500], R171 ;  /* 0x001500ab05007988 */ /* 0x0001e40008000408 */
[----:B0-----:R-:W-:Y:S02]  /*dab0*/  PRMT R171, RZ, 0x7610, R171 ;  /* 0x00007610ffab7816 */ /* 0x001fe400000000ab */
[----:B------:R0:W-:Y:S04]  /*dac0*/  STS.U16 [R5+UR8+0x1900], R168 ;  /* 0x001900a805007988 */ /* 0x0001e80008000408 */
[----:B------:R1:W3:Y:S01]  /*dad0*/  @!P0 LDG.E.U16 R171, desc[UR10][R22.64] ;  /* 0x0000000a16ab8981 */ /* 0x0002e2000c1e1500 */
[----:B0-----:R-:W-:Y:S02]  /*dae0*/  PRMT R168, RZ, 0x7610, R168 ;  /* 0x00007610ffa87816 */ /* 0x001fe400000000a8 */
[----:B-1----:R-:W-:-:S02]  /*daf0*/  IADD3 R22, P1, R174, R252, RZ ;  /* 0x000000fcae167210 */ /* 0x002fc40007f3e0ff */
[----:B------:R-:W3:Y:S03]  /*db00*/  LDL R174, [R1+0x5c] ;  /* 0x00005c0001ae7983 */ /* 0x000ee60000100800 */
[----:B----4-:R-:W-:-:S05]  /*db10*/  IMAD.X R23, R177, 0x1, R251, P1 ;  /* 0x00000001b1177824 */ /* 0x010fca00008e06fb */
[----:B------:R2:W4:Y:S02]  /*db20*/  @!P0 LDG.E.U16 R168, desc[UR10][R22.64] ;  /* 0x0000000a16a88981 */ /* 0x000524000c1e1500 */
[----:B--2---:R-:W-:Y:S02]  /*db30*/  IADD3 R22, P1, R0, R252, RZ ;  /* 0x000000fc00167210 */ /* 0x004fe40007f3e0ff */
[----:B------:R0:W-:Y:S04]  /*db40*/  STL [R1+0x878], R0 ;  /* 0x0008780001007387 */ /* 0x0001e80000100800 */
[----:B0-----:R-:W2:Y:S01]  /*db50*/  LDL.LU R0, [R1+0x34c] ;  /* 0x00034c0001007983 */ /* 0x001ea20000300800 */
[----:B---3--:R-:W-:-:S03]  /*db60*/  IMAD.X R23, R175, 0x1, R251, P1 ;  /* 0x00000001af177824 */ /* 0x008fc600008e06fb */
[----:B------:R0:W-:Y:S04]  /*db70*/  STS.U16 [R5+UR8+0x1d00], R167 ;  /* 0x001d00a705007988 */ /* 0x0001e80008000408 */
[----:B------:R1:W-:Y:S04]  /*db80*/  STS.U16 [R5+UR8+0x2100], R164 ;  /* 0x002100a405007988 */ /* 0x0003e80008000408 */
[----:B------:R-:W3:Y:S01]  /*db90*/  LDL R175, [R1+0x3c] ;  /* 0x00003c0001af7983 */ /* 0x000ee20000100800 */
[----:B0-----:R-:W-:-:S06]  /*dba0*/  PRMT R167, RZ, 0x7610, R167 ;  /* 0x00007610ffa77816 */ /* 0x001fcc00000000a7 */
[----:B------:R0:W4:Y:S01]  /*dbb0*/  @!P0 LDG.E.U16 R167, desc[UR10][R22.64] ;  /* 0x0000000a16a78981 */ /* 0x000122000c1e1500 */
[----:B-1----:R-:W-:Y:S02]  /*dbc0*/  PRMT R164, RZ, 0x7610, R164 ;  /* 0x00007610ffa47816 */ /* 0x002fe400000000a4 */
[-C--:B0-----:R-:W-:Y:S02]  /*dbd0*/  IADD3 R22, P1, R3, R252.reuse, RZ ;  /* 0x000000fc03167210 */ /* 0x081fe40007f3e0ff */
[----:B------:R-:W4:Y:S03]  /*dbe0*/  LDL R3, [R1+0x31c] ;  /* 0x00031c0001037983 */ /* 0x000f260000100800 */
[----:B------:R-:W-:Y:S02]  /*dbf0*/  IMAD.X R23, R2, 0x1, R251, P1 ;  /* 0x0000000102177824 */ /* 0x000fe400008e06fb */
[----:B------:R-:W4:Y:S04]  /*dc00*/  LDL R2, [R1+0x38] ;  /* 0x0000380001027983 */ /* 0x000f280000100800 */
[----:B------:R2:W4:Y:S02]  /*dc10*/  @!P0 LDG.E.U16 R164, desc[UR10][R22.64] ;  /* 0x0000000a16a48981 */ /* 0x000524000c1e1500 */
[----:B--2---:R-:W-:-:S02]  /*dc20*/  IADD3 R22, P1, R0, R252, RZ ;  /* 0x000000fc00167210 */ /* 0x004fc40007f3e0ff */
[----:B------:R0:W-:Y:S04]  /*dc30*/  STL [R1+0x898], R0 ;  /* 0x0008980001007387 */ /* 0x0001e80000100800 */
[----:B0-----:R-:W2:Y:S01]  /*dc40*/  LDL.LU R0, [R1+0x33c] ;  /* 0x00033c0001007983 */ /* 0x001ea20000300800 */
[----:B------:R-:W-:-:S03]  /*dc50*/  IMAD.X R23, R176, 0x1, R251, P1 ;  /* 0x00000001b0177824 */ /* 0x000fc600008e06fb */
[----:B------:R0:W-:Y:S04]  /*dc60*/  STS.U16 [R5+UR8+0x2500], R162 ;  /* 0x002500a205007988 */ /* 0x0001e80008000408 */
[----:B------:R-:W4:Y:S01]  /*dc70*/  LDL.LU R246, [R1+0x30c] ;  /* 0x00030c0001f67983 */ /* 0x000f220000300800 */
[----:B0-----:R-:W-:-:S06]  /*dc80*/  PRMT R162, RZ, 0x7610, R162 ;  /* 0x00007610ffa27816 */ /* 0x001fcc00000000a2 */
[----:B------:R2:W4:Y:S02]  /*dc90*/  @!P0 LDG.E.U16 R162, desc[UR10][R22.64] ;  /* 0x0000000a16a28981 */ /* 0x000524000c1e1500 */
[----:B--2---:R-:W-:Y:S02]  /*dca0*/  IADD3 R22, P1, R0, R252, RZ ;  /* 0x000000fc00167210 */ /* 0x004fe40007f3e0ff */
[----:B------:R0:W-:Y:S04]  /*dcb0*/  STL [R1+0x89c], R0 ;  /* 0x00089c0001007387 */ /* 0x0001e80000100800 */
[----:B0-----:R-:W2:Y:S01]  /*dcc0*/  LDL.LU R0, [R1+0x32c] ;  /* 0x00032c0001007983 */ /* 0x001ea20000300800 */
[----:B------:R-:W-:-:S03]  /*dcd0*/  IMAD.X R23, R174, 0x1, R251, P1 ;  /* 0x00000001ae177824 */ /* 0x000fc600008e06fb */
[----:B------:R-:W4:Y:S04]  /*dce0*/  LDL R184, [R1+0x2fc] ;  /* 0x0002fc0001b87983 */ /* 0x000f280000100800 */
[----:B------:R-:W4:Y:S04]  /*dcf0*/  LDL R183, [R1+0x78] ;  /* 0x0000780001b77983 */ /* 0x000f280000100800 */
[----:B------:R-:W4:Y:S04]  /*dd00*/  LDL R182, [R1+0x2ec] ;  /* 0x0002ec0001b67983 */ /* 0x000f280000100800 */
[----:B------:R-:W4:Y:S04]  /*dd10*/  LDL R174, [R1+0x98] ;  /* 0x0000980001ae7983 */ /* 0x000f280000100800 */
[----:B------:R-:W4:Y:S04]  /*dd20*/  LDL.LU R247, [R1+0x58] ;  /* 0x0000580001f77983 */ /* 0x000f280000300800 */
[----:B------:R0:W-:Y:S02]  /*dd30*/  STS.U16 [R5+UR8+0x2900], R160 ;  /* 0x002900a005007988 */ /* 0x0001e40008000408 */
[----:B0-----:R-:W-:-:S06]  /*dd40*/  PRMT R160, RZ, 0x7610, R160 ;  /* 0x00007610ffa07816 */ /* 0x001fcc00000000a0 */
[----:B------:R2:W4:Y:S04]  /*dd50*/  @!P0 LDG.E.U16 R160, desc[UR10][R22.64] ;  /* 0x0000000a16a08981 */ /* 0x000528000c1e1500 */
[----:B------:R0:W-:Y:S02]  /*dd60*/  STS.U16 [R5+UR8+0x2d00], R159 ;  /* 0x002d009f05007988 */ /* 0x0001e40008000408 */
[----:B0-----:R-:W-:Y:S02]  /*dd70*/  PRMT R159, RZ, 0x7610, R159 ;  /* 0x00007610ff9f7816 */ /* 0x001fe4000000009f */
[-C--:B--2---:R-:W-:Y:S01]  /*dd80*/  IADD3 R22, P1, R0, R252.reuse, RZ ;  /* 0x000000fc00167210 */ /* 0x084fe20007f3e0ff */
[----:B------:R0:W-:Y:S04]  /*dd90*/  STL [R1+0x8a8], R0 ;  /* 0x0008a80001007387 */ /* 0x0001e80000100800 */
[----:B---3--:R-:W-:Y:S01]  /*dda0*/  IMAD.X R23, R175, 0x1, R251, P1 ;  /* 0x00000001af177824 */ /* 0x008fe200008e06fb */
[----:B------:R-:W2:Y:S04]  /*ddb0*/  LDL R177, [R1+0xb8] ;  /* 0x0000b80001b17983 */ /* 0x000ea80000100800 */
[----:B------:R-:W3:Y:S04]  /*ddc0*/  LDL R175, [R1+0x2dc] ;  /* 0x0002dc0001af7983 */ /* 0x000ee80000100800 */
[----:B------:R-:W2:Y:S04]  /*ddd0*/  LDL R176, [R1+0x2cc] ;  /* 0x0002cc0001b07983 */ /* 0x000ea80000100800 */
[----:B------:R4:W2:Y:S04]  /*dde0*/  @!P0 LDG.E.U16 R159, desc[UR10][R22.64] ;  /* 0x0000000a169f8981 */ /* 0x0008a8000c1e1500 */
[----:B0-----:R-:W2:Y:S01]  /*ddf0*/  LDL R0, [R1+0xf8] ;  /* 0x0000f80001007983 */ /* 0x001ea20000100800 */
[----:B----4-:R-:W-:-:S03]  /*de00*/  IADD3 R22, P1, R3, R252, RZ ;  /* 0x000000fc03167210 */ /* 0x010fc60007f3e0ff */
[----:B------:R-:W4:Y:S02]  /*de10*/  LDL R3, [R1+0xd8] ;  /* 0x0000d80001037983 */ /* 0x000f240000100800 */
[----:B------:R-:W-:Y:S02]  /*de20*/  IMAD.X R23, R2, 0x1, R251, P1 ;  /* 0x0000000102177824 */ /* 0x000fe400008e06fb */
[----:B------:R-:W4:Y:S04]  /*de30*/  LDL R2, [R1+0x2bc] ;  /* 0x0002bc0001027983 */ /* 0x000f280000100800 */
[----:B------:R0:W-:Y:S02]  /*de40*/  STS.U16 [R5+UR8+0x3100], R156 ;  /* 0x0031009c05007988 */ /* 0x0001e40008000408 */
[----:B0-----:R-:W-:-:S02]  /*de50*/  PRMT R156, RZ, 0x7610, R156 ;  /* 0x00007610ff9c7816 */ /* 0x001fc4000000009c */
[----:B------:R0:W-:Y:S04]  /*de60*/  STS.U16 [R5+UR8+0x3500], R154 ;  /* 0x0035009a05007988 */ /* 0x0001e80008000408 */
[----:B------:R1:W4:Y:S01]  /*de70*/  @!P0 LDG.E.U16 R156, desc[UR10][R22.64] ;  /* 0x0000000a169c8981 */ /* 0x000322000c1e1500 */
[----:B0-----:R-:W-:Y:S02]  /*de80*/  PRMT R154, RZ, 0x7610, R154 ;  /* 0x00007610ff9a7816 */ /* 0x001fe4000000009a */
[----:B-1----:R-:W-:-:S05]  /*de90*/  IADD3 R22, P1, R246, R252, RZ ;  /* 0x000000fcf6167210 */ /* 0x002fca0007f3e0ff */
[----:B------:R-:W-:Y:S01]  /*dea0*/  IMAD.X R23, R247, 0x1, R251, P1 ;  /* 0x00000001f7177824 */ /* 0x000fe200008e06fb */
        /* <DEDUP_REMOVED lines=12> */
[----:B0-----:R-:W-:-:S03]  /*df70*/  PRMT R18, RZ, 0x7610, R18 ;  /* 0x00007610ff127816 */ /* 0x001fc60000000012 */
[----:B------:R-:W-:Y:S04]  /*df80*/  STL [R1+0x8b4], R246 ;  /* 0x0008b4f601007387 */ /* 0x000fe80000100800 */
[----:B------:R-:W-:Y:S04]  /*df90*/  STL [R1+0x8b8], R247 ;  /* 0x0008b8f701007387 */ /* 0x000fe80000100800 */
[----:B------:R-:W4:Y:S04]  /*dfa0*/  LDL.LU R174, [R1+0x2ac] ;  /* 0x0002ac0001ae7983 */ /* 0x000f280000300800 */
[----:B------:R0:W-:Y:S02]  /*dfb0*/  STS.U16 [R5+UR8+0x4500], R16 ;  /* 0x0045001005007988 */ /* 0x0001e40008000408 */
[----:B0-----:R-:W-:-:S02]  /*dfc0*/  PRMT R16, RZ, 0x7610, R16 ;  /* 0x00007610ff107816 */ /* 0x001fc40000000010 */
[-C--:B---3--:R-:W-:Y:S02]  /*dfd0*/  IADD3 R22, P1, R175, R252.reuse, RZ ;  /* 0x000000fcaf167210 */ /* 0x088fe40007f3e0ff */
[----:B------:R-:W3:Y:S03]  /*dfe0*/  LDL.LU R175, [R1+0x118] ;  /* 0x0001180001af7983 */ /* 0x000ee60000300800 */
[----:B--2---:R-:W-:Y:S01]  /*dff0*/  IMAD.X R23, R177, 0x1, R251, P1 ;  /* 0x00000001b1177824 */ /* 0x004fe200008e06fb */
[----:B------:R-:W2:Y:S04]  /*e000*/  LDL.LU R182, [R1+0x29c] ;  /* 0x00029c0001b67983 */ /* 0x000ea80000300800 */
[----:B------:R0:W2:Y:S04]  /*e010*/  @!P0 LDG.E.U16 R18, desc[UR10][R22.64] ;  /* 0x0000000a16128981 */ /* 0x0000a8000c1e1500 */
[----:B------:R-:W2:Y:S04]  /*e020*/  LDL.LU R183, [R1+0x138] ;  /* 0x0001380001b77983 */ /* 0x000ea80000300800 */
[----:B------:R-:W2:Y:S01]  /*e030*/  LDL.LU R190, [R1+0x28c] ;  /* 0x00028c0001be7983 */ /* 0x000ea20000300800 */
[----:B0-----:R-:W-:-:S03]  /*e040*/  IADD3 R22, P1, R176, R252, RZ ;  /* 0x000000fcb0167210 */ /* 0x001fc60007f3e0ff */
[----:B------:R-:W2:Y:S02]  /*e050*/  LDL.LU R191, [R1+0x158] ;  /* 0x0001580001bf7983 */ /* 0x000ea40000300800 */
[----:B----4-:R-:W-:Y:S02]  /*e060*/  IMAD.X R23, R3, 0x1, R251, P1 ;  /* 0x0000000103177824 */ /* 0x010fe400008e06fb */
[----:B------:R-:W4:Y:S04]  /*e070*/  LDL R208, [R1+0x408] ;  /* 0x0004080001d07983 */ /* 0x000f280000100800 */
[----:B------:R0:W4:Y:S04]  /*e080*/  @!P0 LDG.E.U16 R16, desc[UR10][R22.64] ;  /* 0x0000000a16108981 */ /* 0x000128000c1e1500 */
[----:B------:R-:W4:Y:S04]  /*e090*/  LDL R201, [R1+0x1f4] ;  /* 0x0001f40001c97983 */ /* 0x000f280000100800 */
[----:B------:R-:W4:Y:S01]  /*e0a0*/  LDL R200, [R1+0x418] ;  /* 0x0004180001c87983 */ /* 0x000f220000100800 */
[----:B0-----:R-:W-:-:S03]  /*e0b0*/  IADD3 R22, P1, R2, R252, RZ ;  /* 0x000000fc02167210 */ /* 0x001fc60007f3e0ff */
[----:B------:R-:W4:Y:S02]  /*e0c0*/  LDL R193, [R1+0x214] ;  /* 0x0002140001c17983 */ /* 0x000f240000100800 */
[----:B------:R-:W-:Y:S02]  /*e0d0*/  IMAD.X R23, R0, 0x1, R251, P1 ;  /* 0x0000000100177824 */ /* 0x000fe400008e06fb */
[----:B------:R-:W4:Y:S04]  /*e0e0*/  LDL R192, [R1+0x3f8] ;  /* 0x0003f80001c07983 */ /* 0x000f280000100800 */
[----:B------:R-:W4:Y:S04]  /*e0f0*/  LDL R177, [R1+0x1d4] ;  /* 0x0001d40001b17983 */ /* 0x000f280000100800 */
[----:B------:R-:W4:Y:S04]  /*e100*/  LDL R185, [R1+0x3e8] ;  /* 0x0003e80001b97983 */ /* 0x000f280000100800 */
[----:B------:R-:W4:Y:S04]  /*e110*/  LDL R184, [R1+0x1b4] ;  /* 0x0001b40001b87983 */ /* 0x000f280000100800 */
[----:B------:R-:W4:Y:S04]  /*e120*/  LDL R0, [R1+0x3d8] ;  /* 0x0003d80001007983 */ /* 0x000f280000100800 */
[----:B------:R-:W4:Y:S04]  /*e130*/  LDL R176, [R1+0x194] ;  /* 0x0001940001b07983 */ /* 0x000f280000100800 */
[----:B------:R-:W4:Y:S04]  /*e140*/  LDL R3, [R1+0x3c8] ;  /* 0x0003c80001037983 */ /* 0x000f280000100800 */
[----:B------:R-:W4:Y:S04]  /*e150*/  LDL R2, [R1+0x174] ;  /* 0x0001740001027983 */ /* 0x000f280000100800 */
[----:B------:R-:W4:Y:S04]  /*e160*/  LDL.LU R239, [R1+0x218] ;  /* 0x0002180001ef7983 */ /* 0x000f280000300800 */
        /* <DEDUP_REMOVED lines=11> */
[----:B------:R0:W-:Y:S02]  /*e220*/  STS.U16 [R5+UR8+0x4900], R7 ;  /* 0x0049000705007988 */ /* 0x0001e40008000408 */
[----:B0-----:R-:W-:-:S06]  /*e230*/  PRMT R7, RZ, 0x7610, R7 ;  /* 0x00007610ff077816 */ /* 0x001fcc0000000007 */
[----:B------:R0:W4:Y:S01]  /*e240*/  @!P0 LDG.E.U16 R7, desc[UR10][R22.64] ;  /* 0x0000000a16078981 */ /* 0x000122000c1e1500 */
[----:B------:R-:W-:-:S03]  /*e250*/  PRMT R173, RZ, 0x7610, R173 ;  /* 0x00007610ffad7816 */ /* 0x000fc600000000ad */
[----:B------:R-:W-:Y:S01]  /*e260*/  STS.U16 [R5+UR8+0x4d00], R8 ;  /* 0x004d000805007988 */ /* 0x000fe20008000408 */
[----:B0-----:R-:W-:-:S03]  /*e270*/  IADD3 R22, P1, R174, R252, RZ ;  /* 0x000000fcae167210 */ /* 0x001fc60007f3e0ff */
[----:B------:R-:W-:Y:S04]  /*e280*/  STS.U16 [R5+UR8+0x5100], R9 ;  /* 0x0051000905007988 */ /* 0x000fe80008000408 */
        /* <DEDUP_REMOVED lines=11> */
[----:B0-----:R-:W-:Y:S01]  /*e340*/  PRMT R15, RZ, 0x7610, R15 ;  /* 0x00007610ff0f7816 */ /* 0x001fe2000000000f */
[----:B---3--:R-:W-:Y:S01]  /*e350*/  IMAD.X R23, R175, 0x1, R251, P1 ;  /* 0x00000001af177824 */ /* 0x008fe200008e06fb */
[----:B--2---:R-:W-:-:S04]  /*e360*/  IADD3 R8, P1, R182, R252, RZ ;  /* 0x000000fcb6087210 */ /* 0x004fc80007f3e0ff */
[----:B------:R0:W2:Y:S01]  /*e370*/  @!P0 LDG.E.U16 R173, desc[UR10][R22.64] ;  /* 0x0000000a16ad8981 */ /* 0x0000a2000c1e1500 */
[----:B------:R-:W-:Y:S01]  /*e380*/  IMAD.X R9, R183, 0x1, R251, P1 ;  /* 0x00000001b7097824 */ /* 0x000fe200008e06fb */
[----:B0-----:R-:W-:-:S06]  /*e390*/  PRMT R22, RZ, 0x7610, R22 ;  /* 0x00007610ff167816 */ /* 0x001fcc0000000016 */
[----:B------:R0:W3:Y:S02]  /*e3a0*/  @!P0 LDG.E.U16 R22, desc[UR10][R8.64] ;  /* 0x0000000a08168981 */ /* 0x0000e4000c1e1500 */
[----:B0-----:R-:W-:-:S05]  /*e3b0*/  IADD3 R8, P1, R190, R252, RZ ;  /* 0x000000fcbe087210 */ /* 0x001fca0007f3e0ff */
[----:B------:R-:W-:-:S05]  /*e3c0*/  IMAD.X R9, R191, 0x1, R251, P1 ;  /* 0x00000001bf097824 */ /* 0x000fca00008e06fb */
[----:B------:R4:W3:Y:S04]  /*e3d0*/  @!P0 LDG.E.U16 R10, desc[UR10][R8.64] ;  /* 0x0000000a080a8981 */ /* 0x0008e8000c1e1500 */
[----:B------:R0:W-:Y:S02]  /*e3e0*/  STS.U16 [R5+UR8+0x6d00], R17 ;  /* 0x006d001105007988 */ /* 0x0001e40008000408 */
[----:B0-----:R-:W-:Y:S02]  /*e3f0*/  PRMT R17, RZ, 0x7610, R17 ;  /* 0x00007610ff117816 */ /* 0x001fe40000000011 */
[----:B----4-:R-:W-:-:S05]  /*e400*/  IADD3 R8, P1, R198, R252, RZ ;  /* 0x000000fcc6087210 */ /* 0x010fca0007f3e0ff */
        /* <DEDUP_REMOVED lines=25> */
[----:B------:R-:W-:-:S05]  /*e5a0*/  IMAD.X R9, R193, 0x1, R251, P1 ;  /* 0x00000001c1097824 */ /* 0x000fca00008e06fb */
[----:B------:R0:W4:Y:S02]  /*e5b0*/  @!P0 LDG.E.U16 R21, desc[UR10][R8.64] ;  /* 0x0000000a08158981 */ /* 0x000124000c1e1500 */
[----:B0-----:R-:W-:-:S05]  /*e5c0*/  IADD3 R8, P1, R192, R252, RZ ;  /* 0x000000fcc0087210 */ /* 0x001fca0007f3e0ff */
[----:B------:R-:W-:Y:S02]  /*e5d0*/  IMAD.X R9, R177, 0x1, R251, P1 ;  /* 0x00000001b1097824 */ /* 0x000fe400008e06fb */
[----:B------:R-:W2:Y:S04]  /*e5e0*/  LDL R177, [R1+0x134] ;  /* 0x0001340001b17983 */ /* 0x000ea80000100800 */
[----:B------:R-:W3:Y:S04]  /*e5f0*/  LDL.LU R249, [R1+0x154] ;  /* 0x0001540001f97983 */ /* 0x000ee80000300800 */
[----:B------:R-:W4:Y:S01]  /*e600*/  LDL.LU R248, [R1+0x3b8] ;  /* 0x0003b80001f87983 */ /* 0x000f220000300800 */
[----:B------:R-:W-:-:S03]  /*e610*/  PRMT R23, RZ, 0x7610, R23 ;  /* 0x00007610ff177816 */ /* 0x000fc60000000017 */
[----:B------:R0:W-:Y:S04]  /*e620*/  STS.U16 [R5+UR8+0x7900], R153 ;  /* 0x0079009905007988 */ /* 0x0001e80008000408 */
[----:B------:R1:W2:Y:S04]  /*e630*/  @!P0 LDG.E.U16 R23, desc[UR10][R8.64] ;  /* 0x0000000a08178981 */ /* 0x0002a8000c1e1500 */
[----:B------:R0:W-:Y:S04]  /*e640*/  STS.U16 [R5+UR8+0x7d00], R155 ;  /* 0x007d009b05007988 */ /* 0x0001e80008000408 */
[----:B------:R-:W2:Y:S01]  /*e650*/  LDL R192, [R1+0x398] ;  /* 0x0003980001c07983 */ /* 0x000ea20000100800 */
[----:B-1----:R-:W-:-:S02]  /*e660*/  IADD3 R8, P1, R185, R252, RZ ;  /* 0x000000fcb9087210 */ /* 0x002fc40007f3e0ff */
[----:B0-----:R-:W-:Y:S01]  /*e670*/  PRMT R153, RZ, 0x7610, R153 ;  /* 0x00007610ff997816 */ /* 0x001fe20000000099 */
[----:B------:R-:W2:Y:S01]  /*e680*/  LDL R185, [R1+0xf4] ;  /* 0x0000f40001b97983 */ /* 0x000ea20000100800 */
[----:B------:R-:W-:Y:S01]  /*e690*/  PRMT R5, RZ, 0x7610, R5 ;  /* 0x00007610ff057816 */ /* 0x000fe20000000005 */
[----:B------:R-:W-:-:S05]  /*e6a0*/  IMAD.X R9, R184, 0x1, R251, P1 ;  /* 0x00000001b8097824 */ /* 0x000fca00008e06fb */
[----:B------:R0:W2:Y:S02]  /*e6b0*/  @!P0 LDG.E.U16 R5, desc[UR10][R8.64] ;  /* 0x0000000a08058981 */ /* 0x0000a4000c1e1500 */
[-C--:B0-----:R-:W-:Y:S02]  /*e6c0*/  IADD3 R8, P1, R0, R252.reuse, RZ ;  /* 0x000000fc00087210 */ /* 0x081fe40007f3e0ff */
[----:B------:R-:W-:Y:S01]  /*e6d0*/  PRMT R155, RZ, 0x7610, R155 ;  /* 0x00007610ff9b7816 */ /* 0x000fe2000000009b */
[----:B------:R-:W2:Y:S02]  /*e6e0*/  LDL R0, [R1+0x114] ;  /* 0x0001140001007983 */ /* 0x000ea40000100800 */
        /* <DEDUP_REMOVED lines=8> */
[----:B----4-:R-:W-:-:S02]  /*e770*/  IADD3 R8, P1, R248, R252, RZ ;  /* 0x000000fcf8087210 */ /* 0x010fc40007f3e0ff */
[----:B---3--:R0:W-:Y:S04]  /*e780*/  STL.64 [R1+0x840], R248 ;  /* 0x000840f801007387 */ /* 0x0081e80000100a00 */
[----:B0-----:R-:W3:Y:S01]  /*e790*/  LDL.LU R248, [R1+0x3a8] ;  /* 0x0003a80001f87983 */ /* 0x001ee20000300800 */
[----:B------:R-:W-:-:S03]  /*e7a0*/  IMAD.X R9, R249, 0x1, R251, P1 ;  /* 0x00000001f9097824 */ /* 0x000fc600008e06fb */
[----:B------:R0:W-:Y:S02]  /*e7b0*/  STS.U16 [R6+UR8+0x200], R157 ;  /* 0x0002009d06007988 */ /* 0x0001e40008000408 */
[----:B0-----:R-:W-:-:S06]  /*e7c0*/  PRMT R157, RZ, 0x7610, R157 ;  /* 0x00007610ff9d7816 */ /* 0x001fcc000000009d */
[----:B------:R3:W4:Y:S02]  /*e7d0*/  @!P0 LDG.E.U16 R157, desc[UR10][R8.64] ;  /* 0x0000000a089d8981 */ /* 0x000724000c1e1500 */
[----:B---3--:R-:W-:Y:S02]  /*e7e0*/  IADD3 R8, P1, R248, R252, RZ ;  /* 0x000000fcf8087210 */ /* 0x008fe40007f3e0ff */
[----:B------:R0:W-:Y:S04]  /*e7f0*/  STL [R1+0x860], R248 ;  /* 0x000860f801007387 */ /* 0x0001e80000100800 */
[----:B0-----:R-:W3:Y:S01]  /*e800*/  LDL.LU R248, [R1+0x388] ;  /* 0x0003880001f87983 */ /* 0x001ee20000300800 */
[----:B--2---:R-:W-:-:S03]  /*e810*/  IMAD.X R9, R177, 0x1, R251, P1 ;  /* 0x00000001b1097824 */ /* 0x004fc600008e06fb */
[----:B------:R0:W-:Y:S04]  /*e820*/  STS.U16 [R6+UR8+0x600], R158 ;  /* 0x0006009e06007988 */ /* 0x0001e80008000408 */
[----:B------:R1:W-:Y:S04]  /*e830*/  STS.U16 [R6+UR8+0xa00], R161 ;  /* 0x000a00a106007988 */ /* 0x0003e80008000408 */
[----:B------:R-:W2:Y:S01]  /*e840*/  LDL R184, [R1+0x358] ;  /* 0x0003580001b87983 */ /* 0x000ea20000100800 */
[----:B0-----:R-:W-:-:S03]  /*e850*/  PRMT R158, RZ, 0x7610, R158 ;  /* 0x00007610ff9e7816 */ /* 0x001fc6000000009e */
[----:B------:R-:W4:Y:S04]  /*e860*/  LDL R177, [R1+0x94] ;  /* 0x0000940001b17983 */ /* 0x000f280000100800 */
[----:B------:R0:W4:Y:S01]  /*e870*/  @!P0 LDG.E.U16 R158, desc[UR10][R8.64] ;  /* 0x0000000a089e8981 */ /* 0x000122000c1e1500 */
[----:B-1----:R-:W-:Y:S02]  /*e880*/  PRMT R161, RZ, 0x7610, R161 ;  /* 0x00007610ffa17816 */ /* 0x002fe400000000a1 */
[----:B0-----:R-:W-:-:S05]  /*e890*/  IADD3 R8, P1, R192, R252, RZ ;  /* 0x000000fcc0087210 */ /* 0x001fca0007f3e0ff */
[--C-:B------:R-:W-:Y:S02]  /*e8a0*/  IMAD.X R9, R0, 0x1, R251.reuse, P1 ;  /* 0x0000000100097824 */ /* 0x100fe400008e06fb */
[----:B------:R-:W4:Y:S04]  /*e8b0*/  LDL R0, [R1+0x74] ;  /* 0x0000740001007983 */ /* 0x000f280000100800 */
[----:B------:R3:W4:Y:S02]  /*e8c0*/  @!P0 LDG.E.U16 R161, desc[UR10][R8.64] ;  /* 0x0000000a08a18981 */ /* 0x000724000c1e1500 */
[----:B---3--:R-:W-:Y:S02]  /*e8d0*/  IADD3 R8, P1, R248, R252, RZ ;  /* 0x000000fcf8087210 */ /* 0x008fe40007f3e0ff */
[----:B------:R0:W-:Y:S04]  /*e8e0*/  STL [R1+0x868], R248 ;  /* 0x000868f801007387 */ /* 0x0001e80000100800 */
[----:B0-----:R-:W3:Y:S01]  /*e8f0*/  LDL.LU R248, [R1+0x368] ;  /* 0x0003680001f87983 */ /* 0x001ee20000300800 */
[----:B------:R-:W-:-:S03]  /*e900*/  IMAD.X R9, R185, 0x1, R251, P1 ;  /* 0x00000001b9097824 */ /* 0x000fc600008e06fb */
[----:B------:R0:W-:Y:S02]  /*e910*/  STS.U16 [R6+UR8+0xe00], R163 ;  /* 0x000e00a306007988 */ /* 0x0001e40008000408 */
[----:B0-----:R-:W-:Y:S02]  /*e920*/  PRMT R163, RZ, 0x7610, R163 ;  /* 0x00007610ffa37816 */ /* 0x001fe400000000a3 */
[----:B------:R0:W-:Y:S04]  /*e930*/  STS.U16 [R6+UR8+0x1200], R165 ;  /* 0x001200a506007988 */ /* 0x0001e80008000408 */
[----:B------:R1:W4:Y:S01]  /*e940*/  @!P0 LDG.E.U16 R163, desc[UR10][R8.64] ;  /* 0x0000000a08a38981 */ /* 0x000322000c1e1500 */
[----:B0-----:R-:W-:Y:S02]  /*e950*/  PRMT R165, RZ, 0x7610, R165 ;  /* 0x00007610ffa57816 */ /* 0x001fe400000000a5 */
[----:B-1----:R-:W-:-:S02]  /*e960*/  IADD3 R8, P1, R3, R252, RZ ;  /* 0x000000fc03087210 */ /* 0x002fc40007f3e0ff */
[----:B------:R-:W4:Y:S03]  /*e970*/  LDL.LU R3, [R1+0x54] ;  /* 0x0000540001037983 */ /* 0x000f260000300800 */
[----:B------:R-:W-:Y:S02]  /*e980*/  IMAD.X R9, R2, 0x1, R251, P1 ;  /* 0x0000000102097824 */ /* 0x000fe400008e06fb */
[----:B------:R-:W4:Y:S04]  /*e990*/  LDL.LU R2, [R1+0x338] ;  /* 0x0003380001027983 */ /* 0x000f280000300800 */
[----:B------:R3:W4:Y:S02]  /*e9a0*/  @!P0 LDG.E.U16 R165, desc[UR10][R8.64] ;  /* 0x0000000a08a58981 */ /* 0x000724000c1e1500 */
[----:B---3--:R-:W-:-:S02]  /*e9b0*/  IADD3 R8, P1, R248, R252, RZ ;  /* 0x000000fcf8087210 */ /* 0x008fc40007f3e0ff */
[----:B------:R0:W-:Y:S04]  /*e9c0*/  STL [R1+0x87c], R248 ;  /* 0x00087cf801007387 */ /* 0x0001e80000100800 */
[----:B0-----:R-:W3:Y:S01]  /*e9d0*/  LDL.LU R248, [R1+0x348] ;  /* 0x0003480001f87983 */ /* 0x001ee20000300800 */
[----:B------:R-:W-:-:S03]  /*e9e0*/  IMAD.X R9, R176, 0x1, R251, P1 ;  /* 0x00000001b0097824 */ /* 0x000fc600008e06fb */
[----:B------:R0:W-:Y:S04]  /*e9f0*/  STS.U16 [R6+UR8+0x1600], R166 ;  /* 0x001600a606007988 */ /* 0x0001e80008000408 */
[----:B------:R1:W-:Y:S04]  /*ea00*/  STS.U16 [R6+UR8+0x1a00], R169 ;  /* 0x001a00a906007988 */ /* 0x0003e80008000408 */
[----:B------:R-:W3:Y:S01]  /*ea10*/  LDL R176, [R1+0x34] ;  /* 0x0000340001b07983 */ /* 0x000ee20000100800 */
[----:B0-----:R-:W-:-:S06]  /*ea20*/  PRMT R166, RZ, 0x7610, R166 ;  /* 0x00007610ffa67816 */ /* 0x001fcc00000000a6 */
[----:B------:R2:W3:Y:S01]  /*ea30*/  @!P0 LDG.E.U16 R166, desc[UR10][R8.64] ;  /* 0x0000000a08a68981 */ /* 0x0004e2000c1e1500 */
[----:B-1----:R-:W-:Y:S02]  /*ea40*/  PRMT R169, RZ, 0x7610, R169 ;  /* 0x00007610ffa97816 */ /* 0x002fe400000000a9 */
[----:B--2---:R-:W-:-:S05]  /*ea50*/  IADD3 R8, P1, R184, R252, RZ ;  /* 0x000000fcb8087210 */ /* 0x004fca0007f3e0ff */
[----:B----4-:R-:W-:-:S05]  /*ea60*/  IMAD.X R9, R177, 0x1, R251, P1 ;  /* 0x00000001b1097824 */ /* 0x010fca00008e06fb */
[----:B------:R3:W2:Y:S02]  /*ea70*/  @!P0 LDG.E.U16 R169, desc[UR10][R8.64] ;  /* 0x0000000a08a98981 */ /* 0x0006a4000c1e1500 */
[----:B---3--:R-:W-:Y:S02]  /*ea80*/  IADD3 R8, P1, R248, R252, RZ ;  /* 0x000000fcf8087210 */ /* 0x008fe40007f3e0ff */
[----:B------:R0:W-:Y:S04]  /*ea90*/  STL [R1+0x8a0], R248 ;  /* 0x0008a0f801007387 */ /* 0x0001e80000100800 */
[----:B0-----:R-:W3:Y:S01]  /*eaa0*/  LDL.LU R248, [R1+0x328] ;  /* 0x0003280001f87983 */ /* 0x001ee20000300800 */
[----:B------:R-:W-:-:S03]  /*eab0*/  IMAD.X R9, R0, 0x1, R251, P1 ;  /* 0x0000000100097824 */ /* 0x000fc600008e06fb */
[----:B------:R0:W-:Y:S04]  /*eac0*/  STS.U16 [R6+UR8+0x1e00], R170 ;  /* 0x001e00aa06007988 */ /* 0x0001e80008000408 */
[----:B------:R-:W4:Y:S04]  /*ead0*/  LDL.LU R245, [R1+0x60] ;  /* 0x0000600001f57983 */ /* 0x000f280000300800 */
[----:B------:R-:W2:Y:S01]  /*eae0*/  LDL.LU R244, [R1+0x308] ;  /* 0x0003080001f47983 */ /* 0x000ea20000300800 */
[----:B0-----:R-:W-:-:S03]  /*eaf0*/  PRMT R170, RZ, 0x7610, R170 ;  /* 0x00007610ffaa7816 */ /* 0x001fc600000000aa */
[----:B------:R-:W4:Y:S04]  /*eb00*/  LDL.LU R0, [R1+0x40] ;  /* 0x0000400001007983 */ /* 0x000f280000300800 */
[----:B------:R0:W2:Y:S04]  /*eb10*/  @!P0 LDG.E.U16 R170, desc[UR10][R8.64] ;  /* 0x0000000a08aa8981 */ /* 0x0000a8000c1e1500 */
[----:B------:R1:W-:Y:S01]  /*eb20*/  STL [R1+0x8a4], R2 ;  /* 0x0008a40201007387 */ /* 0x0003e20000100800 */
[----:B0-----:R-:W-:-:S03]  /*eb30*/  IADD3 R8, P1, R2, R252, RZ ;  /* 0x000000fc02087210 */ /* 0x001fc60007f3e0ff */
[----:B-1----:R-:W4:Y:S02]  /*eb40*/  LDL.LU R2, [R1+0x318] ;  /* 0x0003180001027983 */ /* 0x002f240000300800 */
[----:B------:R-:W-:Y:S02]  /*eb50*/  IMAD.X R9, R3, 0x1, R251, P1 ;  /* 0x0000000103097824 */ /* 0x000fe400008e06fb */
[----:B------:R0:W-:Y:S04]  /*eb60*/  STS.U16 [R6+UR8+0x2600], R171 ;  /* 0x002600ab06007988 */ /* 0x0001e80008000408 */
[----:B------:R1:W-:Y:S01]  /*eb70*/  STL [R1+0x8ac], R3 ;  /* 0x0008ac0301007387 */ /* 0x0003e20000100800 */
[----:B0-----:R-:W-:-:S03]  /*eb80*/  PRMT R171, RZ, 0x7610, R171 ;  /* 0x00007610ffab7816 */ /* 0x001fc600000000ab */
[----:B-1----:R-:W2:Y:S04]  /*eb90*/  LDL.LU R3, [R1+0x2f8] ;  /* 0x0002f80001037983 */ /* 0x002ea80000300800 */
[----:B------:R3:W2:Y:S02]  /*eba0*/  @!P0 LDG.E.U16 R171, desc[UR10][R8.64] ;  /* 0x0000000a08ab8981 */ /* 0x0006a4000c1e1500 */
[----:B---3--:R-:W-:Y:S02]  /*ebb0*/  IADD3 R8, P1, R248, R252, RZ ;  /* 0x000000fcf8087210 */ /* 0x008fe40007f3e0ff */
[----:B------:R0:W-:Y:S03]  /*ebc0*/  STL [R1+0x8b0], R248 ;  /* 0x0008b0f801007387 */ /* 0x0001e60000100800 */
[----:B------:R-:W-:Y:S01]  /*ebd0*/  IMAD.X R9, R176, 0x1, R251, P1 ;  /* 0x00000001b0097824 */ /* 0x000fe200008e06fb */
[----:B0-----:R-:W3:Y:S04]  /*ebe0*/  LDL.LU R248, [R1+0x80] ;  /* 0x0000800001f87983 */ /* 0x001ee80000300800 */
[----:B------:R-:W3:Y:S04]  /*ebf0*/  LDL R177, [R1+0x2d8] ;  /* 0x0002d80001b17983 */ /* 0x000ee80000100800 */
[----:B------:R-:W3:Y:S04]  /*ec00*/  LDL.LU R176, [R1+0x2a8] ;  /* 0x0002a80001b07983 */ /* 0x000ee80000300800 */
[----:B------:R-:W3:Y:S04]  /*ec10*/  LDL.LU R247, [R1+0xa0] ;  /* 0x0000a00001f77983 */ /* 0x000ee80000300800 */
[----:B------:R-:W3:Y:S04]  /*ec20*/  LDL.LU R246, [R1+0x2e8] ;  /* 0x0002e80001f67983 */ /* 0x000ee80000300800 */
[----:B------:R0:W-:Y:S02]  /*ec30*/  STS.U16 [R6+UR8+0x2a00], R168 ;  /* 0x002a00a806007988 */ /* 0x0001e40008000408 */
[----:B0-----:R-:W-:-:S02]  /*ec40*/  PRMT R168, RZ, 0x7610, R168 ;  /* 0x00007610ffa87816 */ /* 0x001fc400000000a8 */
[----:B------:R0:W-:Y:S04]  /*ec50*/  STS.U16 [R6+UR8+0x2e00], R167 ;  /* 0x002e00a706007988 */ /* 0x0001e80008000408 */
[----:B------:R4:W3:Y:S01]  /*ec60*/  @!P0 LDG.E.U16 R168, desc[UR10][R8.64] ;  /* 0x0000000a08a88981 */ /* 0x0008e2000c1e1500 */
[----:B0-----:R-:W-:Y:S02]  /*ec70*/  PRMT R167, RZ, 0x7610, R167 ;  /* 0x00007610ffa77816 */ /* 0x001fe400000000a7 */
[----:B----4-:R-:W-:-:S05]  /*ec80*/  IADD3 R8, P1, R2, R252, RZ ;  /* 0x000000fc02087210 */ /* 0x010fca0007f3e0ff */
[----:B------:R-:W-:Y:S01]  /*ec90*/  IMAD.X R9, R0, 0x1, R251, P1 ;  /* 0x0000000100097824 */ /* 0x000fe200008e06fb */
[----:B------:R0:W-:Y:S04]  /*eca0*/  STL [R1+0x8c4], R2 ;  /* 0x0008c40201007387 */ /* 0x0001e80000100800 */
[----:B------:R2:W4:Y:S04]  /*ecb0*/  @!P0 LDG.E.U16 R167, desc[UR10][R8.64] ;  /* 0x0000000a08a78981 */ /* 0x000528000c1e1500 */
[----:B------:R1:W-:Y:S04]  /*ecc0*/  STS.U16 [R6+UR8+0x3200], R164 ;  /* 0x003200a406007988 */ /* 0x0003e80008000408 */
[----:B0-----:R-:W4:Y:S01]  /*ecd0*/  LDL.LU R2, [R1+0xc0] ;  /* 0x0000c00001027983 */ /* 0x001f220000300800 */
[----:B--2---:R-:W-:-:S03]  /*ece0*/  IADD3 R8, P1, R244, R252, RZ ;  /* 0x000000fcf4087210 */ /* 0x004fc60007f3e0ff */
[----:B------:R0:W-:Y:S01]  /*ecf0*/  STL [R1+0x8c8], R0 ;  /* 0x0008c80001007387 */ /* 0x0001e20000100800 */
[----:B-1----:R-:W-:Y:S01]  /*ed00*/  PRMT R164, RZ, 0x7610, R164 ;  /* 0x00007610ffa47816 */ /* 0x002fe200000000a4 */
[----:B------:R-:W-:Y:S02]  /*ed10*/  IMAD.X R9, R245, 0x1, R251, P1 ;  /* 0x00000001f5097824 */ /* 0x000fe400008e06fb */
[----:B------:R1:W-:Y:S04]  /*ed20*/  STS.U16 [R6+UR8+0x3600], R162 ;  /* 0x003600a206007988 */ /* 0x0003e80008000408 */
[----:B------:R2:W4:Y:S04]  /*ed30*/  @!P0 LDG.E.U16 R164, desc[UR10][R8.64] ;  /* 0x0000000a08a48981 */ /* 0x000528000c1e1500 */
[----:B0-----:R-:W4:Y:S04]  /*ed40*/  LDL.LU R0, [R1+0x2c8] ;  /* 0x0002c80001007983 */ /* 0x001f280000300800 */
[----:B------:R0:W-:Y:S01]  /*ed50*/  STL [R1+0x8cc], R244 ;  /* 0x0008ccf401007387 */ /* 0x0001e20000100800 */
[----:B--2---:R-:W-:-:S02]  /*ed60*/  IADD3 R8, P1, R3, R252, RZ ;  /* 0x000000fc03087210 */ /* 0x004fc40007f3e0ff */
[----:B-1----:R-:W-:Y:S01]  /*ed70*/  PRMT R162, RZ, 0x7610, R162 ;  /* 0x00007610ffa27816 */ /* 0x002fe200000000a2 */
[----:B0-----:R-:W2:Y:S04]  /*ed80*/  LDL.LU R244, [R1+0xe0] ;  /* 0x0000e00001f47983 */ /* 0x001ea80000300800 */
[----:B------:R0:W-:Y:S04]  /*ed90*/  STL [R1+0x8d8], R245 ;  /* 0x0008d8f501007387 */ /* 0x0001e80000100800 */
[----:B0-----:R-:W2:Y:S04]  /*eda0*/  LDL.LU R245, [R1+0x2b8] ;  /* 0x0002b80001f57983 */ /* 0x001ea80000300800 */
[----:B------:R0:W-:Y:S04]  /*edb0*/  STL [R1+0x8dc], R3 ;  /* 0x0008dc0301007387 */ /* 0x0001e80000100800 */
[----:B------:R1:W-:Y:S04]  /*edc0*/  STS.U16 [R6+UR8+0x3a00], R160 ;  /* 0x003a00a006007988 */ /* 0x0003e80008000408 */
[----:B0-----:R-:W2:Y:S04]  /*edd0*/  LDL.LU R3, [R1+0x100] ;  /* 0x0001000001037983 */ /* 0x001ea80000300800 */
[----:B------:R-:W2:Y:S04]  /*ede0*/  LDL.LU R233, [R1+0x200] ;  /* 0x0002000001e97983 */ /* 0x000ea80000300800 */
[----:B------:R-:W2:Y:S04]  /*edf0*/  LDL.LU R232, [R1+0x238] ;  /* 0x0002380001e87983 */ /* 0x000ea80000300800 */
[----:B------:R-:W2:Y:S01]  /*ee00*/  LDL.LU R225, [R1+0x1e0] ;  /* 0x0001e00001e17983 */ /* 0x000ea20000300800 */
[----:B-1----:R-:W-:-:S03]  /*ee10*/  PRMT R160, RZ, 0x7610, R160 ;  /* 0x00007610ffa07816 */ /* 0x002fc600000000a0 */
[----:B------:R-:W2:Y:S04]  /*ee20*/  LDL.LU R224, [R1+0x248] ;  /* 0x0002480001e07983 */ /* 0x000ea80000300800 */
        /* <DEDUP_REMOVED lines=9> */
[----:B------:R-:W2:Y:S01]  /*eec0*/  LDL.LU R184, [R1+0x298] ;  /* 0x0002980001b87983 */ /* 0x000ea20000300800 */
[----:B---3--:R-:W-:-:S05]  /*eed0*/  IMAD.X R9, R248, 0x1, R251, P1 ;  /* 0x00000001f8097824 */ /* 0x008fca00008e06fb */
[----:B------:R0:W3:Y:S02]  /*eee0*/  @!P0 LDG.E.U16 R162, desc[UR10][R8.64] ;  /* 0x0000000a08a28981 */ /* 0x0000e4000c1e1500 */
[----:B0-----:R-:W-:-:S05]  /*eef0*/  IADD3 R8, P1, R246, R252, RZ ;  /* 0x000000fcf6087210 */ /* 0x001fca0007f3e0ff */
[----:B------:R-:W-:-:S05]  /*ef00*/  IMAD.X R9, R247, 0x1, R251, P1 ;  /* 0x00000001f7097824 */ /* 0x000fca00008e06fb */
[----:B------:R0:W3:Y:S02]  /*ef10*/  @!P0 LDG.E.U16 R160, desc[UR10][R8.64] ;  /* 0x0000000a08a08981 */ /* 0x0000e4000c1e1500 */
[----:B0-----:R-:W-:Y:S02]  /*ef20*/  IADD3 R8, P1, R177, R252, RZ ;  /* 0x000000fcb1087210 */ /* 0x001fe40007f3e0ff */
[----:B------:R-:W3:Y:S04]  /*ef30*/  LDL.LU R177, [R1+0x120] ;  /* 0x0001200001b17983 */ /* 0x000ee80000300800 */
[----:B------:R0:W-:Y:S02]  /*ef40*/  STS.U16 [R6+UR8+0x3e00], R159 ;  /* 0x003e009f06007988 */ /* 0x0001e40008000408 */
[----:B0-----:R-:W-:-:S02]  /*ef50*/  PRMT R159, RZ, 0x7610, R159 ;  /* 0x00007610ff9f7816 */ /* 0x001fc4000000009f */
[----:B------:R0:W-:Y:S01]  /*ef60*/  STS.U16 [R6+UR8+0x4200], R156 ;  /* 0x0042009c06007988 */ /* 0x0001e20008000408 */
[----:B----4-:R-:W-:-:S05]  /*ef70*/  IMAD.X R9, R2, 0x1, R251, P1 ;  /* 0x0000000102097824 */ /* 0x010fca00008e06fb */
[----:B------:R1:W4:Y:S01]  /*ef80*/  @!P0 LDG.E.U16 R159, desc[UR10][R8.64] ;  /* 0x0000000a089f8981 */ /* 0x000322000c1e1500 */
[----:B0-----:R-:W-:Y:S02]  /*ef90*/  PRMT R156, RZ, 0x7610, R156 ;  /* 0x00007610ff9c7816 */ /* 0x001fe4000000009c */
[----:B-1----:R-:W-:Y:S01]  /*efa0*/  IADD3 R8, P1, R0, R252, RZ ;  /* 0x000000fc00087210 */ /* 0x002fe20007f3e0ff */
[----:B------:R0:W-:Y:S04]  /*efb0*/  STS.U16 [R6+UR8+0x4600], R154 ;  /* 0x0046009a06007988 */ /* 0x0001e80008000408 */
[----:B--2---:R-:W-:-:S05]  /*efc0*/  IMAD.X R9, R244, 0x1, R251, P1 ;  /* 0x00000001f4097824 */ /* 0x004fca00008e06fb */
[----:B------:R1:W2:Y:S01]  /*efd0*/  @!P0 LDG.E.U16 R156, desc[UR10][R8.64] ;  /* 0x0000000a089c8981 */ /* 0x0002a2000c1e1500 */
[----:B0-----:R-:W-:Y:S02]  /*efe0*/  PRMT R154, RZ, 0x7610, R154 ;  /* 0x00007610ff9a7816 */ /* 0x001fe4000000009a */
[----:B-1----:R-:W-:Y:S01]  /*eff0*/  IADD3 R8, P1, R245, R252, RZ ;  /* 0x000000fcf5087210 */ /* 0x002fe20007f3e0ff */
[----:B------:R0:W-:Y:S04]  /*f000*/  STS.U16 [R6+UR8+0x4a00], R152 ;  /* 0x004a009806007988 */ /* 0x0001e80008000408 */
[----:B------:R-:W-:-:S05]  /*f010*/  IMAD.X R9, R3, 0x1, R251, P1 ;  /* 0x0000000103097824 */ /* 0x000fca00008e06fb */
[----:B------:R1:W2:Y:S01]  /*f020*/  @!P0 LDG.E.U16 R154, desc[UR10][R8.64] ;  /* 0x0000000a089a8981 */ /* 0x0002a2000c1e1500 */
[----:B0-----:R-:W-:Y:S02]  /*f030*/  PRMT R152, RZ, 0x7610, R152 ;  /* 0x00007610ff987816 */ /* 0x001fe40000000098 */
[----:B-1----:R-:W-:Y:S01]  /*f040*/  IADD3 R8, P1, R176, R252, RZ ;  /* 0x000000fcb0087210 */ /* 0x002fe20007f3e0ff */
        /* <DEDUP_REMOVED lines=26> */
[----:B------:R0:W4:Y:S04]  /*f1f0*/  @!P0 LDG.E.U16 R172, desc[UR10][R8.64] ;  /* 0x0000000a08ac8981 */ /* 0x000128000c1e1500 */
[----:B------:R1:W-:Y:S02]  /*f200*/  STS.U16 [R6+UR8+0x5e00], R173 ;  /* 0x005e00ad06007988 */ /* 0x0003e40008000408 */
[----:B-1----:R-:W1:Y:S01]  /*f210*/  S2R R173, SR_TID.X ;  /* 0x0000000000ad7919 */ /* 0x002e620000002100 */
[-C--:B0-----:R-:W-:Y:S01]  /*f220*/  IADD3 R8, P1, R224, R252.reuse, RZ ;  /* 0x000000fce0087210 */ /* 0x081fe20007f3e0ff */
[----:B------:R0:W-:Y:S04]  /*f230*/  STS.U16 [R6+UR8+0x6200], R22 ;  /* 0x0062001606007988 */ /* 0x0001e80008000408 */
[----:B------:R-:W-:Y:S01]  /*f240*/  IMAD.X R9, R225, 0x1, R251, P1 ;  /* 0x00000001e1097824 */ /* 0x000fe200008e06fb */
[----:B0-----:R-:W-:Y:S01]  /*f250*/  PRMT R22, RZ, 0x7610, R22 ;  /* 0x00007610ff167816 */ /* 0x001fe20000000016 */
[----:B------:R-:W-:Y:S05]  /*f260*/  STL.64 [R1+0x6b8], R250 ;  /* 0x0006b8fa01007387 */ /* 0x000fea0000100a00 */
[----:B------:R0:W3:Y:S04]  /*f270*/  @!P0 LDG.E.U16 R22, desc[UR10][R8.64] ;  /* 0x0000000a08168981 */ /* 0x0000e8000c1e1500 */
[----:B------:R2:W-:Y:S01]  /*f280*/  STS.U16 [R6+UR8+0x6600], R10 ;  /* 0x0066000a06007988 */ /* 0x0005e20008000408 */
[----:B0-----:R-:W-:-:S03]  /*f290*/  IADD3 R8, P1, R232, R252, RZ ;  /* 0x000000fce8087210 */ /* 0x001fc60007f3e0ff */
[----:B------:R-:W-:Y:S01]  /*f2a0*/  STL.64 [R1+0x740], R240 ;  /* 0x000740f001007387 */ /* 0x000fe20000100a00 */
[----:B--2---:R-:W-:-:S03]  /*f2b0*/  PRMT R10, RZ, 0x7610, R10 ;  /* 0x00007610ff0a7816 */ /* 0x004fc6000000000a */
[----:B------:R-:W-:Y:S01]  /*f2c0*/  STL.64 [R1+0x748], R238 ;  /* 0x000748ee01007387 */ /* 0x000fe20000100a00 */
[----:B------:R-:W-:-:S03]  /*f2d0*/  IMAD.X R9, R233, 0x1, R251, P1 ;  /* 0x00000001e9097824 */ /* 0x000fc600008e06fb */
[----:B------:R-:W-:Y:S01]  /*f2e0*/  STL.64 [R1+0x750], R236 ;  /* 0x000750ec01007387 */ /* 0x000fe20000100a00 */
[----:B-1----:R-:W-:-:S03]  /*f2f0*/  LOP3.LUT R249, R173, 0x3f, RZ, 0xc0, !PT ;  /* 0x0000003fadf97812 */ /* 0x002fc600078ec0ff */
[----:B------:R-:W-:Y:S04]  /*f300*/  STL.64 [R1+0x758], R234 ;  /* 0x000758ea01007387 */ /* 0x000fe80000100a00 */
[----:B------:R-:W-:Y:S04]  /*f310*/  STL.64 [R1+0x768], R232 ;  /* 0x000768e801007387 */ /* 0x000fe80000100a00 */
[----:B------:R-:W-:Y:S04]  /*f320*/  STL.64 [R1+0x778], R230 ;  /* 0x000778e601007387 */ /* 0x000fe80000100a00 */
[----:B------:R-:W-:Y:S04]  /*f330*/  STL.64 [R1+0x780], R228 ;  /* 0x000780e401007387 */ /* 0x000fe80000100a00 */
[----:B------:R0:W2:Y:S01]  /*f340*/  @!P0 LDG.E.U16 R10, desc[UR10][R8.64] ;  /* 0x0000000a080a8981 */ /* 0x0000a2000c1e1500 */
[----:B------:R-:W-:-:S03]  /*f350*/  LOP3.LUT P0, RZ, R173, 0x40, RZ, 0xc0, !PT ;  /* 0x00000040adff7812 */ /* 0x000fc6000780c0ff */
[----:B------:R-:W-:Y:S04]  /*f360*/  STL.64 [R1+0x790], R226 ;  /* 0x000790e201007387 */ /* 0x000fe80000100a00 */
[----:B------:R-:W-:Y:S01]  /*f370*/  STL.64 [R1+0x7a0], R224 ;  /* 0x0007a0e001007387 */ /* 0x000fe20000100a00 */
[----:B0-----:R-:W-:-:S03]  /*f380*/  IMAD.SHL.U32 R9, R249, 0x2, RZ ;  /* 0x00000002f9097824 */ /* 0x001fc600078e00ff */
[----:B------:R-:W-:Y:S01]  /*f390*/  STL.64 [R1+0x7a8], R222 ;  /* 0x0007a8de01007387 */ /* 0x000fe20000100a00 */
[----:B------:R-:W-:-:S03]  /*f3a0*/  SEL R8, RZ, 0x90, !P0 ;  /* 0x00000090ff087807 */ /* 0x000fc60004000000 */
[----:B------:R-:W-:Y:S04]  /*f3b0*/  STL.64 [R1+0x7b8], R220 ;  /* 0x0007b8dc01007387 */ /* 0x000fe80000100a00 */
[----:B------:R-:W-:Y:S04]  /*f3c0*/  STL.64 [R1+0x7c8], R218 ;  /* 0x0007c8da01007387 */ /* 0x000fe80000100a00 */
[----:B------:R-:W-:Y:S01]  /*f3d0*/  STL.64 [R1+0x7d0], R216 ;  /* 0x0007d0d801007387 */ /* 0x000fe20000100a00 */
[----:B------:R-:W-:-:S03]  /*f3e0*/  LOP3.LUT R8, R8, R9, RZ, 0x3c, !PT ;  /* 0x0000000908087212 */ /* 0x000fc600078e3cff */
[----:B------:R-:W-:Y:S04]  /*f3f0*/  STL.64 [R1+0x7e0], R214 ;  /* 0x0007e0d601007387 */ /* 0x000fe80000100a00 */
[----:B------:R-:W2:Y:S04]  /*f400*/  LDL.LU R173, [R1+0x110] ;  /* 0x0001100001ad7983 */ /* 0x000ea80000300800 */
[----:B------:R-:W2:Y:S04]  /*f410*/  LDL.LU R249, [R1+0x2b4] ;  /* 0x0002b40001f97983 */ /* 0x000ea80000300800 */
[----:B------:R-:W-:Y:S01]  /*f420*/  STL.64 [R1+0x7f0], R212 ;  /* 0x0007f0d401007387 */ /* 0x000fe20000100a00 */
[----:B------:R-:W-:-:S03]  /*f430*/  LOP3.LUT R9, R8, 0x60, RZ, 0x3c, !PT ;  /* 0x0000006008097812 */ /* 0x000fc600078e3cff */
[----:B------:R-:W-:Y:S04]  /*f440*/  STL.64 [R1+0x7f8], R210 ;  /* 0x0007f8d201007387 */ /* 0x000fe80000100a00 */
[----:B------:R-:W-:Y:S04]  /*f450*/  STL.64 [R1+0x808], R208 ;  /* 0x000808d001007387 */ /* 0x000fe80000100a00 */
[----:B------:R-:W-:Y:S04]  /*f460*/  STL.64 [R1+0x818], R206 ;  /* 0x000818ce01007387 */ /* 0x000fe80000100a00 */
[----:B------:R-:W-:Y:S04]  /*f470*/  STL.64 [R1+0x820], R204 ;  /* 0x000820cc01007387 */ /* 0x000fe80000100a00 */
[----:B------:R-:W-:Y:S04]  /*f480*/  STL.64 [R1+0x830], R202 ;  /* 0x000830ca01007387 */ /* 0x000fe80000100a00 */
[----:B------:R-:W-:Y:S04]  /*f490*/  STL.64 [R1+0x850], R200 ;  /* 0x000850c801007387 */ /* 0x000fe80000100a00 */
[----:B------:R-:W-:Y:S04]  /*f4a0*/  STL.64 [R1+0x870], R198 ;  /* 0x000870c601007387 */ /* 0x000fe80000100a00 */
[----:B------:R-:W-:Y:S04]  /*f4b0*/  STS.U16 [R6+UR8+0x6a00], R11 ;  /* 0x006a000b06007988 */ /* 0x000fe80008000408 */
[----:B------:R-:W-:Y:S04]  /*f4c0*/  STS.U16 [R6+UR8+0x6e00], R12 ;  /* 0x006e000c06007988 */ /* 0x000fe80008000408 */
[----:B------:R-:W-:Y:S04]  /*f4d0*/  STS.U16 [R6+UR8+0x7200], R13 ;  /* 0x0072000d06007988 */ /* 0x000fe80008000408 */
[----:B------:R-:W-:Y:S04]  /*f4e0*/  STS.U16 [R6+UR8+0x7600], R14 ;  /* 0x0076000e06007988 */ /* 0x000fe80008000408 */
[----:B------:R-:W-:Y:S04]  /*f4f0*/  STS.U16 [R6+UR8+0x7a00], R15 ;  /* 0x007a000f06007988 */ /* 0x000fe80008000408 */
[----:B------:R-:W-:Y:S04]  /*f500*/  STS.U16 [R6+UR8+0x7e00], R17 ;  /* 0x007e001106007988 */ /* 0x000fe80008000408 */
[----:B------:R-:W-:Y:S04]  /*f510*/  STL.64 [R1+0x880], R196 ;  /* 0x000880c401007387 */ /* 0x000fe80000100a00 */
[----:B------:R-:W-:Y:S04]  /*f520*/  STL.64 [R1+0x888], R194 ;  /* 0x000888c201007387 */ /* 0x000fe80000100a00 */
[----:B------:R0:W-:Y:S04]  /*f530*/  STS.U16 [R9+UR8+0x3b00], R171 ;  /* 0x003b00ab09007988 */ /* 0x0001e80008000408 */
[----:B------:R-:W-:Y:S04]  /*f540*/  STL.64 [R1+0x890], R192 ;  /* 0x000890c001007387 */ /* 0x000fe80000100a00 */
[----:B------:R-:W-:Y:S01]  /*f550*/  STS.U16 [R9+UR8+0x2f00], R166 ;  /* 0x002f00a609007988 */ /* 0x000fe20008000408 */
[----:B0-----:R-:W-:-:S03]  /*f560*/  IMAD.MOV.U32 R171, RZ, RZ, R242 ;  /* 0x000000ffffab7224 */ /* 0x001fc600078e00f2 */
[----:B------:R-:W-:Y:S04]  /*f570*/  STS.U16 [R9+UR8+0x2b00], R165 ;  /* 0x002b00a509007988 */ /* 0x000fe80008000408 */
[----:B------:R-:W-:Y:S04]  /*f580*/  STS.U16 [R9+UR8+0x2700], R163 ;  /* 0x002700a309007988 */ /* 0x000fe80008000408 */
[----:B------:R-:W-:Y:S04]  /*f590*/  STS.U16 [R9+UR8+0x2300], R161 ;  /* 0x002300a109007988 */ /* 0x000fe80008000408 */
[----:B----4-:R0:W-:Y:S02]  /*f5a0*/  STS.U16 [R9+UR8+0x7300], R172 ;  /* 0x007300ac09007988 */ /* 0x0101e40008000408 */
[----:B0-----:R-:W-:-:S02]  /*f5b0*/  IMAD.MOV.U32 R172, RZ, RZ, R243 ;  /* 0x000000ffffac7224 */ /* 0x001fc400078e00f3 */
[----:B------:R-:W4:Y:S04]  /*f5c0*/  LDL.LU R243, [R1+0x8e4] ;  /* 0x0008e40001f37983 */ /* 0x000f280000300800 */
[----:B------:R-:W4:Y:S04]  /*f5d0*/  LDL.LU R242, [R1+0x8e0] ;  /* 0x0008e00001f27983 */ /* 0x000f280000300800 */
[----:B------:R-:W4:Y:S04]  /*f5e0*/  LDL.LU R166, [R1+0xf8] ;  /* 0x0000f80001a67983 */ /* 0x000f280000300800 */
[----:B------:R-:W4:Y:S04]  /*f5f0*/  LDL.LU R165, [R1+0x2bc] ;  /* 0x0002bc0001a57983 */ /* 0x000f280000300800 */
[----:B------:R-:W4:Y:S04]  /*f600*/  LDL.LU R163, [R1+0xf0] ;  /* 0x0000f00001a37983 */ /* 0x000f280000300800 */
[----:B------:R-:W4:Y:S04]  /*f610*/  LDL.LU R161, [R1+0x2c0] ;  /* 0x0002c00001a17983 */ /* 0x000f280000300800 */
[----:B------:R0:W-:Y:S04]  /*f620*/  STS.U16 [R9+UR8+0x5300], R159 ;  /* 0x0053009f09007988 */ /* 0x0001e80008000408 */
[----:B------:R1:W-:Y:S04]  /*f630*/  STS.U16 [R9+UR8+0x1f00], R158 ;  /* 0x001f009e09007988 */ /* 0x0003e80008000408 */
[----:B------:R3:W-:Y:S04]  /*f640*/  STS.U16 [R9+UR8+0x5700], R156 ;  /* 0x0057009c09007988 */ /* 0x0007e80008000408 */
[----:B0-----:R-:W4:Y:S04]  /*f650*/  LDL.LU R159, [R1+0xd8] ;  /* 0x0000d800019f7983 */ /* 0x001f280000300800 */
[----:B-1----:R-:W4:Y:S04]  /*f660*/  LDL.LU R158, [R1+0x2cc] ;  /* 0x0002cc00019e7983 */ /* 0x002f280000300800 */
[----:B------:R0:W-:Y:S04]  /*f670*/  STS.U16 [R9+UR8+0x1b00], R157 ;  /* 0x001b009d09007988 */ /* 0x0001e80008000408 */
[----:B---3--:R-:W3:Y:S04]  /*f680*/  LDL.LU R156, [R1+0xd0] ;  /* 0x0000d000019c7983 */ /* 0x008ee80000300800 */
[----:B------:R1:W-:Y:S04]  /*f690*/  STS.U16 [R9+UR8+0x5b00], R154 ;  /* 0x005b009a09007988 */ /* 0x0003e80008000408 */
[----:B0-----:R-:W3:Y:S04]  /*f6a0*/  LDL.LU R157, [R1+0x2d0] ;  /* 0x0002d000019d7983 */ /* 0x001ee80000300800 */
[----:B------:R0:W-:Y:S04]  /*f6b0*/  STS.U16 [R9+UR8+0x1700], R155 ;  /* 0x0017009b09007988 */ /* 0x0001e80008000408 */
[----:B-1----:R-:W3:Y:S04]  /*f6c0*/  LDL.LU R154, [R1+0xc8] ;  /* 0x0000c800019a7983 */ /* 0x002ee80000300800 */
        /* <DEDUP_REMOVED lines=8> */
[----:B0-----:R-:W3:Y:S04]  /*f750*/  LDL.LU R19, [R1+0xb0] ;  /* 0x0000b00001137983 */ /* 0x001ee80000300800 */
[----:B------:R-:W3:Y:S04]  /*f760*/  LDL.LU R17, [R1+0x2e0] ;  /* 0x0002e00001117983 */ /* 0x000ee80000300800 */
[----:B------:R-:W3:Y:S04]  /*f770*/  LDL.LU R15, [R1+0x98] ;  /* 0x00009800010f7983 */ /* 0x000ee80000300800 */
[----:B------:R-:W3:Y:S04]  /*f780*/  LDL.LU R14, [R1+0x2ec] ;  /* 0x0002ec00010e7983 */ /* 0x000ee80000300800 */
[----:B------:R-:W3:Y:S04]  /*f790*/  LDL.LU R13, [R1+0x90] ;  /* 0x00009000010d7983 */ /* 0x000ee80000300800 */
[----:B------:R-:W3:Y:S04]  /*f7a0*/  LDL.LU R12, [R1+0x2f0] ;  /* 0x0002f000010c7983 */ /* 0x000ee80000300800 */
[----:B------:R-:W3:Y:S04]  /*f7b0*/  LDL.LU R8, [R1+0x88] ;  /* 0x0000880001087983 */ /* 0x000ee80000300800 */
[----:B------:R0:W-:Y:S04]  /*f7c0*/  STS.U16 [R9+UR8+0x6f00], R7 ;  /* 0x006f000709007988 */ /* 0x0001e80008000408 */
[----:B------:R-:W3:Y:S04]  /*f7d0*/  LDL.LU R11, [R1+0x2f4] ;  /* 0x0002f400010b7983 */ /* 0x000ee80000300800 */
[----:B------:R1:W-:Y:S04]  /*f7e0*/  STS.U16 [R9+UR8+0xf00], R5 ;  /* 0x000f000509007988 */ /* 0x0003e80008000408 */
[----:B0-----:R-:W3:Y:S04]  /*f7f0*/  LDL.LU R7, [R1+0x78] ;  /* 0x0000780001077983 */ /* 0x001ee80000300800 */
[----:B------:R-:W3:Y:S04]  /*f800*/  LDL.LU R6, [R1+0x2fc] ;  /* 0x0002fc0001067983 */ /* 0x000ee80000300800 */
        /* <DEDUP_REMOVED lines=14> */
[----:B------:R2:W-:Y:S04]  /*f8f0*/  STS.U16 [R9+UR8+0x3700], R170 ;  /* 0x003700aa09007988 */ /* 0x0005e80008000408 */
[----:B------:R-:W-:Y:S04]  /*f900*/  STS.U16 [R9+UR8+0x4300], R167 ;  /* 0x004300a709007988 */ /* 0x000fe80008000408 */
[----:B------:R-:W3:Y:S01]  /*f910*/  LDL.LU R250, [R1+0x3c] ;  /* 0x00003c0001fa7983 */ /* 0x000ee20000300800 */
[----:B--2---:R-:W-:-:S03]  /*f920*/  IMAD.MOV.U32 R170, RZ, RZ, R249 ;  /* 0x000000ffffaa7224 */ /* 0x004fc600078e00f9 */
[----:B------:R0:W-:Y:S04]  /*f930*/  STS.U16 [R9+UR8+0x3300], R169 ;  /* 0x003300a909007988 */ /* 0x0001e80008000408 */
[----:B------:R-:W2:Y:S04]  /*f940*/  LDL.LU R251, [R1+0x44] ;  /* 0x0000440001fb7983 */ /* 0x000ea80000300800 */
[----:B------:R1:W-:Y:S01]  /*f950*/  STS.U16 [R9+UR8+0x3f00], R168 ;  /* 0x003f00a809007988 */ /* 0x0003e20008000408 */
[----:B0-----:R-:W-:-:S03]  /*f960*/  IMAD.MOV.U32 R169, RZ, RZ, R3 ;  /* 0x000000ffffa97224 */ /* 0x001fc600078e0003 */
[----:B------:R-:W2:Y:S04]  /*f970*/  LDL.LU R249, [R1+0x330] ;  /* 0x0003300001f97983 */ /* 0x000ea80000300800 */
[----:B------:R-:W2:Y:S01]  /*f980*/  LDL.LU R3, [R1+0x8dc] ;  /* 0x0008dc0001037983 */ /* 0x000ea20000300800 */
[----:B-1----:R-:W-:-:S03]  /*f990*/  IMAD.MOV.U32 R168, RZ, RZ, R245 ;  /* 0x000000ffffa87224 */ /* 0x002fc600078e00f5 */
[----:B------:R-:W-:Y:S04]  /*f9a0*/  STS.U16 [R9+UR8+0x4b00], R162 ;  /* 0x004b00a209007988 */ /* 0x000fe80008000408 */
[----:B------:R-:W2:Y:S04]  /*f9b0*/  LDL.LU R245, [R1+0x8d8] ;  /* 0x0008d80001f57983 */ /* 0x000ea80000300800 */
[----:B------:R-:W-:Y:S04]  /*f9c0*/  STS.U16 [R9+UR8+0x4700], R164 ;  /* 0x004700a409007988 */ /* 0x000fe80008000408 */
[----:B------:R0:W-:Y:S02]  /*f9d0*/  STS.U16 [R9+UR8+0x4f00], R160 ;  /* 0x004f00a009007988 */ /* 0x0001e40008000408 */
[----:B0-----:R-:W-:-:S02]  /*f9e0*/  IMAD.MOV.U32 R160, RZ, RZ, R0 ;  /* 0x000000ffffa07224 */ /* 0x001fc400078e0000 */
[----:B----4-:R-:W-:Y:S02]  /*f9f0*/  IMAD.MOV.U32 R162, RZ, RZ, R242 ;  /* 0x000000ffffa27224 */ /* 0x010fe400078e00f2 */
[----:B------:R-:W-:Y:S02]  /*fa00*/  IMAD.MOV.U32 R167, RZ, RZ, R166 ;  /* 0x000000ffffa77224 */ /* 0x000fe400078e00a6 */
[----:B------:R-:W-:Y:S02]  /*fa10*/  IMAD.MOV.U32 R166, RZ, RZ, R165 ;  /* 0x000000ffffa67224 */ /* 0x000fe400078e00a5 */
[----:B------:R-:W-:Y:S02]  /*fa20*/  IMAD.MOV.U32 R165, RZ, RZ, R163 ;  /* 0x000000ffffa57224 */ /* 0x000fe400078e00a3 */
[----:B------:R-:W-:Y:S02]  /*fa30*/  IMAD.MOV.U32 R163, RZ, RZ, R243 ;  /* 0x000000ffffa37224 */ /* 0x000fe400078e00f3 */
[----:B------:R-:W4:Y:S01]  /*fa40*/  LDL.LU R243, [R1+0x8d4] ;  /* 0x0008d40001f37983 */ /* 0x000f220000300800 */
[----:B------:R-:W-:-:S03]  /*fa50*/  IMAD.MOV.U32 R164, RZ, RZ, R161 ;  /* 0x000000ffffa47224 */ /* 0x000fc600078e00a1 */
[----:B------:R-:W2:Y:S01]  /*fa60*/  LDL.LU R242, [R1+0x8d0] ;  /* 0x0008d00001f27983 */ /* 0x000ea20000300800 */
[----:B------:R-:W-:-:S03]  /*fa70*/  IMAD.MOV.U32 R161, RZ, RZ, R244 ;  /* 0x000000ffffa17224 */ /* 0x000fc600078e00f4 */
[----:B------:R-:W4:Y:S04]  /*fa80*/  LDL.LU R244, [R1+0x8cc] ;  /* 0x0008cc0001f47983 */ /* 0x000f280000300800 */
[----:B------:R-:W4:Y:S04]  /*fa90*/  LDL.LU R0, [R1+0x8c8] ;  /* 0x0008c80001007983 */ /* 0x000f280000300800 */
[----:B------:R-:W-:Y:S04]  /*faa0*/  STS.U16 [R9+UR8+0x5f00], R152 ;  /* 0x005f009809007988 */ /* 0x000fe80008000408 */
[----:B------:R-:W-:Y:S04]  /*fab0*/  STS.U16 [R9+UR8+0x7700], R22 ;  /* 0x0077001609007988 */ /* 0x000fe80008000408 */
[----:B------:R-:W-:Y:S04]  /*fac0*/  STS.U16 [R9+UR8+0x6300], R20 ;  /* 0x0063001409007988 */ /* 0x000fe80008000408 */
[----:B------:R-:W-:Y:S04]  /*fad0*/  STS.U16 [R9+UR8+0x6700], R18 ;  /* 0x0067001209007988 */ /* 0x000fe80008000408 */
[----:B------:R0:W-:Y:S04]  /*fae0*/  STS.U16 [R9+UR8+0x6b00], R16 ;  /* 0x006b001009007988 */ /* 0x0001e80008000408 */
[----:B------:R1:W-:Y:S01]  /*faf0*/  STS.U16 [R9+UR8+0x7b00], R10 ;  /* 0x007b000a09007988 */ /* 0x0003e20008000408 */
[----:B---3--:R-:W-:Y:S01]  /*fb00*/  LOP3.LUT R157, R157, R156, RZ, 0x3c, !PT ;  /* 0x0000009c9d9d7212 */ /* 0x008fe200078e3cff */
[----:B------:R3:W-:Y:S06]  /*fb10*/  MEMBAR.ALL.CTA ;  /* 0x0000000000007992 */ /* 0x0007ec0000008000 */
[----:B---3--:R-:W3:Y:S01]  /*fb20*/  FENCE.VIEW.ASYNC.S ;  /* 0x00000000000073c6 */ /* 0x008ee20000000000 */
[----:B0-----:R-:W-:-:S02]  /*fb30*/  IMAD.MOV.U32 R16, RZ, RZ, R246 ;  /* 0x000000ffff107224 */ /* 0x001fc400078e00f6 */
[----:B-1----:R-:W-:Y:S02]  /*fb40*/  IMAD.MOV.U32 R9, RZ, RZ, R248 ;  /* 0x000000ffff097224 */ /* 0x002fe400078e00f8 */
[----:B------:R-:W-:Y:S02]  /*fb50*/  IMAD.MOV.U32 R152, RZ, RZ, R153 ;  /* 0x000000ffff987224 */ /* 0x000fe400078e0099 */
[----:B------:R-:W-:Y:S02]  /*fb60*/  IMAD.MOV.U32 R153, RZ, RZ, R2 ;  /* 0x000000ffff997224 */ /* 0x000fe400078e0002 */
[----:B------:R-:W3:Y:S01]  /*fb70*/  LDL.LU R2, [R1+0x8c4] ;  /* 0x0008c40001027983 */ /* 0x000ee20000300800 */
[----:B------:R-:W-:Y:S02]  /*fb80*/  IMAD.MOV.U32 R22, RZ, RZ, R21 ;  /* 0x000000ffff167224 */ /* 0x000fe400078e0015 */
[----:B------:R-:W-:Y:S02]  /*fb90*/  IMAD.MOV.U32 R20, RZ, RZ, R17 ;  /* 0x000000ffff147224 */ /* 0x000fe400078e0011 */
[----:B------:R-:W-:-:S02]  /*fba0*/  IMAD.MOV.U32 R10, RZ, RZ, R11 ;  /* 0x000000ffff0a7224 */ /* 0x000fc400078e000b */
[----:B------:R-:W-:Y:S02]  /*fbb0*/  IMAD.MOV.U32 R197, RZ, RZ, R231 ;  /* 0x000000ffffc57224 */ /* 0x000fe400078e00e7 */
[----:B------:R-:W-:Y:S02]  /*fbc0*/  IMAD.MOV.U32 R196, RZ, RZ, R232 ;  /* 0x000000ffffc47224 */ /* 0x000fe400078e00e8 */
[----:B--2---:R-:W-:Y:S02]  /*fbd0*/  IMAD.MOV.U32 R18, RZ, RZ, R242 ;  /* 0x000000ffff127224 */ /* 0x004fe400078e00f2 */
[----:B----4-:R-:W-:Y:S02]  /*fbe0*/  IMAD.MOV.U32 R195, RZ, RZ, R0 ;  /* 0x000000ffffc37224 */ /* 0x010fe400078e0000 */
[----:B------:R-:W-:Y:S02]  /*fbf0*/  IMAD.MOV.U32 R192, RZ, RZ, R234 ;  /* 0x000000ffffc07224 */ /* 0x000fe400078e00ea */
[----:B------:R-:W-:Y:S01]  /*fc00*/  IMAD.MOV.U32 R193, RZ, RZ, R233 ;  /* 0x000000ffffc17224 */ /* 0x000fe200078e00e9 */
[----:B------:R-:W-:Y:S01]  /*fc10*/  LOP3.LUT R156, R157, R156, RZ, 0x3c, !PT ;  /* 0x0000009c9d9c7212 */ /* 0x000fe200078e3cff */
[----:B------:R-:W-:Y:S01]  /*fc20*/  IMAD.MOV.U32 R21, RZ, RZ, R19 ;  /* 0x000000ffff157224 */ /* 0x000fe200078e0013 */
[----:B------:R-:W-:Y:S01]  /*fc30*/  LOP3.LUT R155, R155, R154, RZ, 0x3c, !PT ;  /* 0x0000009a9b9b7212 */ /* 0x000fe200078e3cff */
[----:B------:R-:W-:Y:S01]  /*fc40*/  IMAD.MOV.U32 R19, RZ, RZ, R243 ;  /* 0x000000ffff137224 */ /* 0x000fe200078e00f3 */
[----:B---3--:R-:W-:Y:S01]  /*fc50*/  BAR.SYNC.DEFER_BLOCKING 0x0 ;  /* 0x0000000000007b1d */ /* 0x008fe20000010000 */
[----:B------:R-:W-:-:S02]  /*fc60*/  IMAD.MOV.U32 R17, RZ, RZ, R247 ;  /* 0x000000ffff117224 */ /* 0x000fc400078e00f7 */
[----:B------:R-:W-:-:S03]  /*fc70*/  IMAD.MOV.U32 R11, RZ, RZ, R8 ;  /* 0x000000ffff0b7224 */ /* 0x000fc600078e0008 */
[----:B------:R-:W2:Y:S01]  /*fc80*/  LDL.LU R243, [R1+0x8c0] ;  /* 0x0008c00001f37983 */ /* 0x000ea20000300800 */
[----:B------:R-:W-:-:S03]  /*fc90*/  IMAD.MOV.U32 R8, RZ, RZ, R3 ;  /* 0x000000ffff087224 */ /* 0x000fc600078e0003 */
[----:B------:R-:W2:Y:S04]  /*fca0*/  LDL.LU R242, [R1+0x8bc] ;  /* 0x0008bc0001f27983 */ /* 0x000ea80000300800 */
[----:B------:R-:W3:Y:S04]  /*fcb0*/  LDL.LU R247, [R1+0x8b8] ;  /* 0x0008b80001f77983 */ /* 0x000ee80000300800 */
[----:B------:R-:W3:Y:S04]  /*fcc0*/  LDL.LU R246, [R1+0x8b4] ;  /* 0x0008b40001f67983 */ /* 0x000ee80000300800 */
[----:B------:R-:W4:Y:S04]  /*fcd0*/  LDL.LU R248, [R1+0x8b0] ;  /* 0x0008b00001f87983 */ /* 0x000f280000300800 */
[----:B------:R-:W3:Y:S04]  /*fce0*/  LDL.LU R3, [R1+0x8ac] ;  /* 0x0008ac0001037983 */ /* 0x000ee80000300800 */
[----:B------:R0:W-:Y:S04]  /*fcf0*/  STL.64 [R1], R196 ;  /* 0x000000c401007387 */ /* 0x0001e80000100a00 */
[----:B------:R-:W2:Y:S04]  /*fd00*/  LDL.LU R0, [R1+0x8a8] ;  /* 0x0008a80001007983 */ /* 0x000ea80000300800 */
[----:B------:R1:W-:Y:S01]  /*fd10*/  STL.64 [R1+0x8], R192 ;  /* 0x000008c001007387 */ /* 0x0003e20000100a00 */
[----:B------:R-:W-:-:S03]  /*fd20*/  IMAD.MOV.U32 R194, RZ, RZ, R2 ;  /* 0x000000ffffc27224 */ /* 0x000fc600078e0002 */
[----:B------:R-:W3:Y:S01]  /*fd30*/  LDL.LU R2, [R1+0x8a4] ;  /* 0x0008a40001027983 */ /* 0x000ee20000300800 */
[----:B0-----:R-:W-:Y:S02]  /*fd40*/  IMAD.MOV.U32 R196, RZ, RZ, R238 ;  /* 0x000000ffffc47224 */ /* 0x001fe400078e00ee */
[----:B------:R-:W-:Y:S01]  /*fd50*/  IMAD.MOV.U32 R197, RZ, RZ, R237 ;  /* 0x000000ffffc57224 */ /* 0x000fe200078e00ed */
[----:B------:R0:W-:Y:S01]  /*fd60*/  STL.64 [R1+0x10], R194 ;  /* 0x000010c201007387 */ /* 0x0001e20000100a00 */
[----:B-1----:R-:W-:Y:S02]  /*fd70*/  IMAD.MOV.U32 R192, RZ, RZ, R236 ;  /* 0x000000ffffc07224 */ /* 0x002fe400078e00ec */
[----:B------:R-:W-:-:S05]  /*fd80*/  IMAD.MOV.U32 R193, RZ, RZ, R235 ;  /* 0x000000ffffc17224 */ /* 0x000fca00078e00eb */
[----:B------:R1:W-:Y:S01]  /*fd90*/  STL.64 [R1+0x18], R192 ;  /* 0x000018c001007387 */ /* 0x0003e20000100a00 */
[----:B0-----:R-:W-:Y:S02]  /*fda0*/  IMAD.MOV.U32 R194, RZ, RZ, R240 ;  /* 0x000000ffffc27224 */ /* 0x001fe400078e00f0 */
[----:B------:R-:W-:Y:S01]  /*fdb0*/  IMAD.MOV.U32 R195, RZ, RZ, R239 ;  /* 0x000000ffffc37224 */ /* 0x000fe200078e00ef */
[----:B------:R-:W-:Y:S01]  /*fdc0*/  STL.64 [R1+0x20], R196 ;  /* 0x000020c401007387 */ /* 0x000fe20000100a00 */
[----:B-1----:R-:W-:Y:S02]  /*fdd0*/  IMAD.MOV.U32 R193, RZ, RZ, R241 ;  /* 0x000000ffffc17224 */ /* 0x002fe400078e00f1 */
[----:B----4-:R-:W-:Y:S02]  /*fde0*/  IMAD.MOV.U32 R192, RZ, RZ, R248 ;  /* 0x000000ffffc07224 */ /* 0x010fe400078e00f8 */
[----:B------:R-:W4:Y:S04]  /*fdf0*/  LDL.LU R248, [R1+0x8a0] ;  /* 0x0008a00001f87983 */ /* 0x000f280000300800 */
[----:B------:R2:W-:Y:S02]  /*fe00*/  STL.64 [R1+0x28], R194 ;  /* 0x000028c201007387 */ /* 0x0005e40000100a00 */
[----:B--2---:R-:W-:-:S02]  /*fe10*/  IMAD.MOV.U32 R194, RZ, RZ, R0 ;  /* 0x000000ffffc27224 */ /* 0x004fc400078e0000 */
[----:B------:R-:W2:Y:S01]  /*fe20*/  LDL.LU R0, [R1+0x89c] ;  /* 0x00089c0001007983 */ /* 0x000ea20000300800 */
[----:B------:R-:W-:-:S03]  /*fe30*/  IMAD.MOV.U32 R195, RZ, RZ, R250 ;  /* 0x000000ffffc37224 */ /* 0x000fc600078e00fa */
[----:B------:R0:W-:Y:S04]  /*fe40*/  STL.64 [R1+0x228], R192 ;  /* 0x000228c001007387 */ /* 0x0001e80000100a00 */
[----:B------:R-:W3:Y:S04]  /*fe50*/  LDL.LU R250, [R1+0x4c] ;  /* 0x00004c0001fa7983 */ /* 0x000ee80000300800 */
[----:B------:R1:W-:Y:S01]  /*fe60*/  STL.64 [R1+0x230], R194 ;  /* 0x000230c201007387 */ /* 0x0003e20000100a00 */
[----:B0-----:R-:W-:Y:S02]  /*fe70*/  IMAD.MOV.U32 R192, RZ, RZ, R249 ;  /* 0x000000ffffc07224 */ /* 0x001fe400078e00f9 */
[----:B------:R-:W-:-:S02]  /*fe80*/  IMAD.MOV.U32 R193, RZ, RZ, R251 ;  /* 0x000000ffffc17224 */ /* 0x000fc400078e00fb */
[----:B------:R-:W3:Y:S04]  /*fe90*/  LDL.LU R251, [R1+0x334] ;  /* 0x0003340001fb7983 */ /* 0x000ee80000300800 */
[----:B------:R2:W-:Y:S04]  /*fea0*/  STL.64 [R1+0x238], R192 ;  /* 0x000238c001007387 */ /* 0x0005e80000100a00 */
[----:B-1----:R-:W4:Y:S04]  /*feb0*/  LDL.LU R194, [R1+0x5c] ;  /* 0x00005c0001c27983 */ /* 0x002f280000300800 */
        /* <DEDUP_REMOVED lines=47> */
[----:B------:R-:W3:Y:S01]  /*101b0*/  LDL.LU R249, [R1+0x13c] ;  /* 0x00013c0001f97983 */ /* 0x000ee20000300800 */
[----:B--2---:R-:W-:-:S03]  /*101c0*/  IMAD.MOV.U32 R192, RZ, RZ, R0 ;  /* 0x000000ffffc07224 */ /* 0x004fc600078e0000 */
[----:B------:R-:W2:Y:S01]  /*101d0*/  LDL.LU R0, [R1+0x898] ;  /* 0x0008980001007983 */ /* 0x000ea20000300800 */
[----:B----4-:R-:W-:-:S05]  /*101e0*/  IMAD.MOV.U32 R193, RZ, RZ, R194 ;  /* 0x000000ffffc17224 */ /* 0x010fca00078e00c2 */
[----:B------:R0:W-:Y:S01]  /*101f0*/  STL.64 [R1+0x250], R192 ;  /* 0x000250c001007387 */ /* 0x0001e20000100a00 */
[----:B---3--:R-:W-:Y:S02]  /*10200*/  IMAD.MOV.U32 R194, RZ, RZ, R196 ;  /* 0x000000ffffc27224 */ /* 0x008fe400078e00c4 */
[----:B------:R-:W-:Y:S01]  /*10210*/  IMAD.MOV.U32 R196, RZ, RZ, R198 ;  /* 0x000000ffffc47224 */ /* 0x000fe200078e00c6 */
[----:B0-----:R-:W3:Y:S01]  /*10220*/  LDL.LU.64 R192, [R1+0x890] ;  /* 0x0008900001c07983 */ /* 0x001ee20000300a00 */
[----:B------:R-:W-:-:S03]  /*10230*/  IMAD.MOV.U32 R198, RZ, RZ, R248 ;  /* 0x000000ffffc67224 */ /* 0x000fc600078e00f8 */
[----:B------:R0:W-:Y:S04]  /*10240*/  STL.64 [R1+0x258], R194 ;  /* 0x000258c201007387 */ /* 0x0001e80000100a00 */
[----:B0-----:R-:W4:Y:S04]  /*10250*/  LDL.LU.64 R194, [R1+0x888] ;  /* 0x0008880001c27983 */ /* 0x001f280000300a00 */
[----:B------:R0:W-:Y:S04]  /*10260*/  STL.64 [R1+0x260], R196 ;  /* 0x000260c401007387 */ /* 0x0001e80000100a00 */
[----:B0-----:R-:W3:Y:S04]  /*10270*/  LDL.LU.64 R196, [R1+0x880] ;  /* 0x0008800001c47983 */ /* 0x001ee80000300a00 */
[----:B------:R-:W4:Y:S04]  /*10280*/  LDL.LU R248, [R1+0x87c] ;  /* 0x00087c0001f87983 */ /* 0x000f280000300800 */
[----:B------:R2:W-:Y:S02]  /*10290*/  STL.64 [R1+0x268], R198 ;  /* 0x000268c601007387 */ /* 0x0005e40000100a00 */
[----:B--2---:R-:W-:-:S02]  /*102a0*/  IMAD.MOV.U32 R198, RZ, RZ, R0 ;  /* 0x000000ffffc67224 */ /* 0x004fc400078e0000 */
[----:B------:R-:W2:Y:S01]  /*102b0*/  LDL.LU R0, [R1+0x878] ;  /* 0x0008780001007983 */ /* 0x000ea20000300800 */
[----:B------:R-:W-:Y:S02]  /*102c0*/  IMAD.MOV.U32 R199, RZ, RZ, R200 ;  /* 0x000000ffffc77224 */ /* 0x000fe400078e00c8 */
[----:B------:R-:W-:-:S03]  /*102d0*/  IMAD.MOV.U32 R200, RZ, RZ, R202 ;  /* 0x000000ffffc87224 */ /* 0x000fc600078e00ca */
[----:B------:R0:W-:Y:S01]  /*102e0*/  STL.64 [R1+0x270], R198 ;  /* 0x000270c601007387 */ /* 0x0001e20000100a00 */
[----:B------:R-:W-:-:S03]  /*102f0*/  IMAD.MOV.U32 R202, RZ, RZ, R206 ;  /* 0x000000ffffca7224 */ /* 0x000fc600078e00ce */
[----:B0-----:R-:W3:Y:S04]  /*10300*/  LDL.LU.64 R198, [R1+0x870] ;  /* 0x0008700001c67983 */ /* 0x001ee80000300a00 */
[----:B------:R0:W-:Y:S02]  /*10310*/  STL.64 [R1+0x278], R200 ;  /* 0x000278c801007387 */ /* 0x0001e40000100a00 */
[----:B0-----:R-:W-:Y:S02]  /*10320*/  IMAD.MOV.U32 R200, RZ, RZ, R204 ;  /* 0x000000ffffc87224 */ /* 0x001fe400078e00cc */
[----:B------:R-:W-:Y:S02]  /*10330*/  IMAD.MOV.U32 R201, RZ, RZ, R203 ;  /* 0x000000ffffc97224 */ /* 0x000fe400078e00cb */
[----:B------:R-:W-:-:S03]  /*10340*/  IMAD.MOV.U32 R203, RZ, RZ, R205 ;  /* 0x000000ffffcb7224 */ /* 0x000fc600078e00cd */
[----:B------:R0:W-:Y:S01]  /*10350*/  STL.64 [R1+0x280], R200 ;  /* 0x000280c801007387 */ /* 0x0001e20000100a00 */
[----:B------:R-:W-:Y:S02]  /*10360*/  IMAD.MOV.U32 R204, RZ, RZ, R210 ;  /* 0x000000ffffcc7224 */ /* 0x000fe400078e00d2 */
[----:B------:R-:W-:Y:S01]  /*10370*/  IMAD.MOV.U32 R205, RZ, RZ, R209 ;  /* 0x000000ffffcd7224 */ /* 0x000fe200078e00d1 */
[----:B------:R1:W-:Y:S01]  /*10380*/  STL.64 [R1+0x288], R202 ;  /* 0x000288ca01007387 */ /* 0x0003e20000100a00 */
[----:B0-----:R-:W-:Y:S02]  /*10390*/  IMAD.MOV.U32 R200, RZ, RZ, R208 ;  /* 0x000000ffffc87224 */ /* 0x001fe400078e00d0 */
[----:B------:R-:W-:Y:S02]  /*103a0*/  IMAD.MOV.U32 R201, RZ, RZ, R207 ;  /* 0x000000ffffc97224 */ /* 0x000fe400078e00cf */
[----:B-1----:R-:W-:Y:S02]  /*103b0*/  IMAD.MOV.U32 R202, RZ, RZ, R212 ;  /* 0x000000ffffca7224 */ /* 0x002fe400078e00d4 */
[----:B------:R-:W-:Y:S01]  /*103c0*/  IMAD.MOV.U32 R203, RZ, RZ, R211 ;  /* 0x000000ffffcb7224 */ /* 0x000fe200078e00d3 */
[----:B------:R4:W-:Y:S04]  /*103d0*/  STL.64 [R1+0x290], R200 ;  /* 0x000290c801007387 */ /* 0x0009e80000100a00 */
[----:B------:R-:W-:Y:S01]  /*103e0*/  STL.64 [R1+0x298], R204 ;  /* 0x000298cc01007387 */ /* 0x000fe20000100a00 */
[----:B----4-:R-:W-:-:S03]  /*103f0*/  IMAD.MOV.U32 R200, RZ, RZ, R248 ;  /* 0x000000ffffc87224 */ /* 0x010fc600078e00f8 */
[----:B------:R-:W4:Y:S04]  /*10400*/  LDL.LU R248, [R1+0x868] ;  /* 0x0008680001f87983 */ /* 0x000f280000300800 */
[----:B------:R2:W-:Y:S02]  /*10410*/  STL.64 [R1+0x2a0], R202 ;  /* 0x0002a0ca01007387 */ /* 0x0005e40000100a00 */
[----:B--2---:R-:W-:Y:S02]  /*10420*/  IMAD.MOV.U32 R202, RZ, RZ, R0 ;  /* 0x000000ffffca7224 */ /* 0x004fe400078e0000 */
[----:B------:R-:W2:Y:S01]  /*10430*/  LDL.LU R0, [R1+0x864] ;  /* 0x0008640001007983 */ /* 0x000ea20000300800 */
        /* <DEDUP_REMOVED lines=11> */
[----:B------:R1:W-:Y:S04]  /*104f0*/  STL.64 [R1+0x2c0], R204 ;  /* 0x0002c0cc01007387 */ /* 0x0003e80000100a00 */
[----:B------:R3:W-:Y:S01]  /*10500*/  STL.64 [R1+0x2c8], R202 ;  /* 0x0002c8ca01007387 */ /* 0x0007e20000100a00 */
[----:B0-----:R-:W-:-:S02]  /*10510*/  IMAD.MOV.U32 R200, RZ, RZ, R222 ;  /* 0x000000ffffc87224 */ /* 0x001fc400078e00de */
[----:B------:R-:W-:Y:S02]  /*10520*/  IMAD.MOV.U32 R201, RZ, RZ, R221 ;  /* 0x000000ffffc97224 */ /* 0x000fe400078e00dd */
[----:B-1----:R-:W-:Y:S02]  /*10530*/  IMAD.MOV.U32 R204, RZ, RZ, R224 ;  /* 0x000000ffffcc7224 */ /* 0x002fe400078e00e0 */
[----:B------:R-:W-:Y:S01]  /*10540*/  IMAD.MOV.U32 R205, RZ, RZ, R223 ;  /* 0x000000ffffcd7224 */ /* 0x000fe200078e00df */
[----:B------:R4:W-:Y:S01]  /*10550*/  STL.64 [R1+0x2d0], R200 ;  /* 0x0002d0c801007387 */ /* 0x0009e20000100a00 */
[----:B---3--:R-:W-:Y:S02]  /*10560*/  IMAD.MOV.U32 R202, RZ, RZ, R226 ;  /* 0x000000ffffca7224 */ /* 0x008fe400078e00e2 */
[----:B------:R-:W-:Y:S01]  /*10570*/  IMAD.MOV.U32 R203, RZ, RZ, R225 ;  /* 0x000000ffffcb7224 */ /* 0x000fe200078e00e1 */
[----:B------:R2:W-:Y:S01]  /*10580*/  STL.64 [R1+0x2d8], R204 ;  /* 0x0002d8cc01007387 */ /* 0x0005e20000100a00 */
[----:B----4-:R-:W-:-:S03]  /*10590*/  IMAD.MOV.U32 R200, RZ, RZ, R248 ;  /* 0x000000ffffc87224 */ /* 0x010fc600078e00f8 */
[----:B------:R-:W3:Y:S04]  /*105a0*/  LDL.LU R248, [R1+0x860] ;  /* 0x0008600001f87983 */ /* 0x000ee80000300800 */
[----:B------:R0:W-:Y:S01]  /*105b0*/  STL.64 [R1+0x2e0], R202 ;  /* 0x0002e0ca01007387 */ /* 0x0001e20000100a00 */
[----:B--2---:R-:W-:-:S03]  /*105c0*/  IMAD.MOV.U32 R204, RZ, RZ, R0 ;  /* 0x000000ffffcc7224 */ /* 0x004fc600078e0000 */
[----:B------:R-:W2:Y:S01]  /*105d0*/  LDL.LU R0, [R1+0x85c] ;  /* 0x00085c0001007983 */ /* 0x000ea20000300800 */
[----:B------:R-:W-:Y:S02]  /*105e0*/  IMAD.MOV.U32 R201, RZ, RZ, R227 ;  /* 0x000000ffffc97224 */ /* 0x000fe400078e00e3 */
[----:B------:R-:W-:-:S03]  /*105f0*/  IMAD.MOV.U32 R205, RZ, RZ, R228 ;  /* 0x000000ffffcd7224 */ /* 0x000fc600078e00e4 */
[----:B------:R1:W-:Y:S01]  /*10600*/  STL.64 [R1+0x2e8], R200 ;  /* 0x0002e8c801007387 */ /* 0x0003e20000100a00 */
[----:B0-----:R-:W-:Y:S02]  /*10610*/  IMAD.MOV.U32 R202, RZ, RZ, R232 ;  /* 0x000000ffffca7224 */ /* 0x001fe400078e00e8 */
[----:B------:R-:W-:Y:S01]  /*10620*/  IMAD.MOV.U32 R203, RZ, RZ, R231 ;  /* 0x000000ffffcb7224 */ /* 0x000fe200078e00e7 */
[----:B------:R0:W-:Y:S01]  /*10630*/  STL.64 [R1+0x2f0], R204 ;  /* 0x0002f0cc01007387 */ /* 0x0001e20000100a00 */
[----:B-1----:R-:W-:Y:S02]  /*10640*/  IMAD.MOV.U32 R200, RZ, RZ, R230 ;  /* 0x000000ffffc87224 */ /* 0x002fe400078e00e6 */
[----:B------:R-:W-:Y:S02]  /*10650*/  IMAD.MOV.U32 R201, RZ, RZ, R229 ;  /* 0x000000ffffc97224 */ /* 0x000fe400078e00e5 */
[----:B0-----:R-:W-:Y:S02]  /*10660*/  IMAD.MOV.U32 R204, RZ, RZ, R234 ;  /* 0x000000ffffcc7224 */ /* 0x001fe400078e00ea */
        /* <DEDUP_REMOVED lines=9> */
[----:B----4-:R-:W-:Y:S02]  /*10700*/  IMAD.MOV.U32 R204, RZ, RZ, R240 ;  /* 0x000000ffffcc7224 */ /* 0x010fe400078e00f0 */
[----:B------:R-:W-:Y:S01]  /*10710*/  IMAD.MOV.U32 R205, RZ, RZ, R239 ;  /* 0x000000ffffcd7224 */ /* 0x000fe200078e00ef */
[----:B------:R1:W-:Y:S04]  /*10720*/  STL.64 [R1+0x318], R202 ;  /* 0x000318ca01007387 */ /* 0x0003e80000100a00 */
[----:B------:R-:W-:Y:S01]  /*10730*/  STL.64 [R1+0x320], R204 ;  /* 0x000320cc01007387 */ /* 0x000fe20000100a00 */
[----:B0-----:R-:W-:-:S02]  /*10740*/  IMAD.MOV.U32 R201, RZ, RZ, R241 ;  /* 0x000000ffffc97224 */ /* 0x001fc400078e00f1 */
[----:B-1----:R-:W-:Y:S02]  /*10750*/  IMAD.MOV.U32 R203, RZ, RZ, R249 ;  /* 0x000000ffffcb7224 */ /* 0x002fe400078e00f9 */
[----:B---3--:R-:W-:Y:S02]  /*10760*/  IMAD.MOV.U32 R200, RZ, RZ, R248 ;  /* 0x000000ffffc87224 */ /* 0x008fe400078e00f8 */
[----:B--2---:R-:W-:Y:S02]  /*10770*/  IMAD.MOV.U32 R202, RZ, RZ, R0 ;  /* 0x000000ffffca7224 */ /* 0x004fe400078e0000 */
[----:B------:R-:W2:Y:S04]  /*10780*/  LDL.LU R0, [R1+0x858] ;  /* 0x0008580001007983 */ /* 0x000ea80000300800 */
[----:B------:R0:W-:Y:S04]  /*10790*/  STL.64 [R1+0x328], R200 ;  /* 0x000328c801007387 */ /* 0x0001e80000100a00 */
[----:B0-----:R-:W3:Y:S04]  /*107a0*/  LDL.LU R201, [R1+0x144] ;  /* 0x0001440001c97983 */ /* 0x001ee80000300800 */
[----:B------:R-:W4:Y:S04]  /*107b0*/  LDL.LU R248, [R1+0x3b0] ;  /* 0x0003b00001f87983 */ /* 0x000f280000300800 */
[----:B------:R0:W-:Y:S04]  /*107c0*/  STL.64 [R1+0x330], R202 ;  /* 0x000330ca01007387 */ /* 0x0001e80000100a00 */
[----:B------:R-:W3:Y:S04]  /*107d0*/  LDL.LU R249, [R1+0x14c] ;  /* 0x00014c0001f97983 */ /* 0x000ee80000300800 */
        /* <DEDUP_REMOVED lines=40> */
[----:B----4-:R-:W-:-:S02]  /*10a60*/  IMAD.MOV.U32 R200, RZ, RZ, R248 ;  /* 0x000000ffffc87224 */ /* 0x010fc400078e00f8 */
[----:B--2---:R-:W-:-:S03]  /*10a70*/  IMAD.MOV.U32 R248, RZ, RZ, R0 ;  /* 0x000000fffff87224 */ /* 0x004fc600078e0000 */
[----:B---3--:R0:W-:Y:S04]  /*10a80*/  STL.64 [R1+0x338], R200 ;  /* 0x000338c801007387 */ /* 0x0081e80000100a00 */
[----:B0-----:R-:W2:Y:S04]  /*10a90*/  LDL.LU.64 R200, [R1+0x850] ;  /* 0x0008500001c87983 */ /* 0x001ea80000300a00 */
[----:B------:R-:W3:Y:S04]  /*10aa0*/  LDL.LU R0, [R1+0x848] ;  /* 0x0008480001007983 */ /* 0x000ee80000300800 */
[----:B------:R0:W-:Y:S04]  /*10ab0*/  STL.64 [R1+0x340], R248 ;  /* 0x000340f801007387 */ /* 0x0001e80000100a00 */
[----:B0-----:R-:W4:Y:S01]  /*10ac0*/  LDL.LU.64 R248, [R1+0x840] ;  /* 0x0008400001f87983 */ /* 0x001f220000300a00 */
[----:B------:R-:W-:-:S04]  /*10ad0*/  LOP3.LUT R203, R203, R202, RZ, 0x3c, !PT ;  /* 0x000000cacbcb7212 */ /* 0x000fc800078e3cff */
[C---:B------:R-:W-:Y:S01]  /*10ae0*/  LOP3.LUT R202, R203.reuse, R202, RZ, 0x3c, !PT ;  /* 0x000000cacbca7212 */ /* 0x040fe200078e3cff */
[----:B----4-:R0:W-:Y:S04]  /*10af0*/  STL.64 [R1+0x348], R248 ;  /* 0x000348f801007387 */ /* 0x0101e80000100a00 */
[----:B0-----:R-:W4:Y:S01]  /*10b00*/  LDL.LU R249, [R1+0x83c] ;  /* 0x00083c0001f97983 */ /* 0x001f220000300800 */
[----:B------:R-:W-:Y:S01]  /*10b10*/  LOP3.LUT R203, R203, R202, RZ, 0x3c, !PT ;  /* 0x000000cacbcb7212 */ /* 0x000fe200078e3cff */
[----:B------:R-:W0:Y:S04]  /*10b20*/  LDC R248, c[0x0][0x23c] ;  /* 0x00008f00fff87b82 */ /* 0x000e280000000800 */
[----:B------:R1:W-:Y:S02]  /*10b30*/  STL.64 [R1+0x350], R202 ;  /* 0x000350ca01007387 */ /* 0x0003e40000100a00 */
[----:B-1----:R-:W-:-:S02]  /*10b40*/  IMAD.MOV.U32 R203, RZ, RZ, R204 ;  /* 0x000000ffffcb7224 */ /* 0x002fc400078e00cc */
[----:B---3--:R-:W-:Y:S02]  /*10b50*/  IMAD.MOV.U32 R204, RZ, RZ, R0 ;  /* 0x000000ffffcc7224 */ /* 0x008fe400078e0000 */
[----:B----4-:R-:W-:Y:S02]  /*10b60*/  IMAD.MOV.U32 R202, RZ, RZ, R249 ;  /* 0x000000ffffca7224 */ /* 0x010fe400078e00f9 */
[----:B------:R-:W3:Y:S04]  /*10b70*/  LDL.LU R249, [R1+0x838] ;  /* 0x0008380001f97983 */ /* 0x000ee80000300800 */
[----:B------:R1:W-:Y:S04]  /*10b80*/  STL.64 [R1+0x358], R202 ;  /* 0x000358ca01007387 */ /* 0x0003e80000100a00 */
[----:B-1----:R-:W4:Y:S04]  /*10b90*/  LDL.LU.64 R202, [R1+0x830] ;  /* 0x0008300001ca7983 */ /* 0x002f280000300a00 */
[----:B------:R-:W2:Y:S01]  /*10ba0*/  LDL.LU R0, [R1+0x828] ;  /* 0x0008280001007983 */ /* 0x000ea20000300800 */
[----:B------:R-:W-:-:S02]  /*10bb0*/  LOP3.LUT R207, R207, R206, RZ, 0x3c, !PT ;  /* 0x000000cecfcf7212 */ /* 0x000fc400078e3cff */
[----:B------:R-:W-:Y:S02]  /*10bc0*/  LOP3.LUT R209, R209, R208, RZ, 0x3c, !PT ;  /* 0x000000d0d1d17212 */ /* 0x000fe400078e3cff */
[----:B------:R-:W-:Y:S02]  /*10bd0*/  LOP3.LUT R206, R207, R206, RZ, 0x3c, !PT ;  /* 0x000000cecfce7212 */ /* 0x000fe400078e3cff */
[----:B------:R-:W-:Y:S02]  /*10be0*/  LOP3.LUT R208, R209, R208, RZ, 0x3c, !PT ;  /* 0x000000d0d1d07212 */ /* 0x000fe400078e3cff */
[----:B------:R-:W-:Y:S01]  /*10bf0*/  LOP3.LUT R207, R207, R206, RZ, 0x3c, !PT ;  /* 0x000000cecfcf7212 */ /* 0x000fe200078e3cff */
[----:B------:R1:W-:Y:S01]  /*10c00*/  STL.64 [R1+0x360], R204 ;  /* 0x000360cc01007387 */ /* 0x0003e20000100a00 */
[----:B------:R-:W-:-:S03]  /*10c10*/  LOP3.LUT R209, R209, R208, RZ, 0x3c, !PT ;  /* 0x000000d0d1d17212 */ /* 0x000fc600078e3cff */
[----:B-1----:R-:W4:Y:S04]  /*10c20*/  LDL.LU.64 R204, [R1+0x820] ;  /* 0x0008200001cc7983 */ /* 0x002f280000300a00 */
[----:B------:R1:W-:Y:S04]  /*10c30*/  STL.64 [R1+0x368], R206 ;  /* 0x000368ce01007387 */ /* 0x0003e80000100a00 */
[----:B-1----:R-:W4:Y:S04]  /*10c40*/  LDL.LU.64 R206, [R1+0x818] ;  /* 0x0008180001ce7983 */ /* 0x002f280000300a00 */
[----:B------:R1:W-:Y:S02]  /*10c50*/  STL.64 [R1+0x370], R208 ;  /* 0x000370d001007387 */ /* 0x0003e40000100a00 */
[----:B-1----:R-:W-:-:S02]  /*10c60*/  IMAD.MOV.U32 R209, RZ, RZ, R210 ;  /* 0x000000ffffd17224 */ /* 0x002fc400078e00d2 */
[----:B---3--:R-:W-:Y:S02]  /*10c70*/  IMAD.MOV.U32 R208, RZ, RZ, R249 ;  /* 0x000000ffffd07224 */ /* 0x008fe400078e00f9 */
[----:B------:R-:W3:Y:S04]  /*10c80*/  LDL.LU R249, [R1+0x810] ;  /* 0x0008100001f97983 */ /* 0x000ee80000300800 */
[----:B------:R1:W-:Y:S04]  /*10c90*/  STL.64 [R1+0x378], R208 ;  /* 0x000378d001007387 */ /* 0x0003e80000100a00 */
[----:B-1----:R-:W4:Y:S01]  /*10ca0*/  LDL.LU.64 R208, [R1+0x808] ;  /* 0x0008080001d07983 */ /* 0x002f220000300a00 */
[----:B--2---:R-:W-:-:S03]  /*10cb0*/  IMAD.MOV.U32 R210, RZ, RZ, R0 ;  /* 0x000000ffffd27224 */ /* 0x004fc600078e0000 */
[----:B------:R-:W2:Y:S01]  /*10cc0*/  LDL.LU R0, [R1+0x800] ;  /* 0x0008000001007983 */ /* 0x000ea20000300800 */
[----:B------:R-:W-:Y:S02]  /*10cd0*/  LOP3.LUT R213, R213, R212, RZ, 0x3c, !PT ;  /* 0x000000d4d5d57212 */ /* 0x000fe400078e3cff */
        /* <DEDUP_REMOVED lines=29> */
[----:B------:R-:W-:Y:S02]  /*10eb0*/  IMAD.MOV.U32 R222, RZ, RZ, R223 ;  /* 0x000000ffffde7224 */ /* 0x000fe400078e00df */
        /* <DEDUP_REMOVED lines=48> */
[----:B------:R-:W-:Y:S02]  /*111c0*/  LOP3.LUT R238, R239, R238, RZ, 0x3c, !PT ;  /* 0x000000eeefee7212 */ /* 0x000fe400078e3cff */
[----:B------:R-:W-:-:S02]  /*111d0*/  LOP3.LUT R237, R237, R236, RZ, 0x3c, !PT ;  /* 0x000000eceded7212 */ /* 0x000fc400078e3cff */
[----:B------:R-:W-:Y:S01]  /*111e0*/  LOP3.LUT R240, R241, R240, RZ, 0x3c, !PT ;  /* 0x000000f0f1f07212 */ /* 0x000fe200078e3cff */
[----:B------:R1:W-:Y:S01]  /*111f0*/  STL.64 [R1+0x400], R234 ;  /* 0x000400ea01007387 */ /* 0x0003e20000100a00 */
[----:B------:R-:W-:Y:S02]  /*11200*/  LOP3.LUT R239, R239, R238, RZ, 0x3c, !PT ;  /* 0x000000eeefef7212 */ /* 0x000fe400078e3cff */
[----:B------:R-:W-:Y:S01]  /*11210*/  LOP3.LUT R241, R241, R240, RZ, 0x3c, !PT ;  /* 0x000000f0f1f17212 */ /* 0x000fe200078e3cff */
[----:B-1----:R-:W4:Y:S04]  /*11220*/  LDL.LU.64 R234, [R1+0x758] ;  /* 0x0007580001ea7983 */ /* 0x002f280000300a00 */
[----:B------:R1:W-:Y:S04]  /*11230*/  STL.64 [R1+0x408], R236 ;  /* 0x000408ec01007387 */ /* 0x0003e80000100a00 */
[----:B-1----:R-:W4:Y:S04]  /*11240*/  LDL.LU.64 R236, [R1+0x750] ;  /* 0x0007500001ec7983 */ /* 0x002f280000300a00 */
[----:B------:R1:W-:Y:S04]  /*11250*/  STL.64 [R1+0x410], R238 ;  /* 0x000410ee01007387 */ /* 0x0003e80000100a00 */
[----:B-1----:R-:W4:Y:S04]  /*11260*/  LDL.LU.64 R238, [R1+0x748] ;  /* 0x0007480001ee7983 */ /* 0x002f280000300a00 */
[----:B------:R3:W-:Y:S02]  /*11270*/  STL.64 [R1+0x418], R240 ;  /* 0x000418f001007387 */ /* 0x0007e40000100a00 */
[----:B---3--:R-:W-:-:S02]  /*11280*/  IMAD.MOV.U32 R241, RZ, RZ, R249 ;  /* 0x000000fffff17224 */ /* 0x008fc400078e00f9 */
[----:B--2---:R-:W-:-:S05]  /*11290*/  IMAD.MOV.U32 R240, RZ, RZ, R0 ;  /* 0x000000fffff07224 */ /* 0x004fca00078e0000 */
[----:B------:R1:W-:Y:S04]  /*112a0*/  STL.64 [R1+0x420], R240 ;  /* 0x000420f001007387 */ /* 0x0003e80000100a00 */
[----:B-1----:R-:W2:Y:S01]  /*112b0*/  LDL.LU.64 R240, [R1+0x740] ;  /* 0x0007400001f07983 */ /* 0x002ea20000300a00 */
[----:B0-----:R-:W-:-:S04]  /*112c0*/  IMAD.SHL.U32 R248, R248, 0x40, RZ ;  /* 0x00000040f8f87824 */ /* 0x001fc800078e00ff */
[----:B----4-:R-:W-:-:S04]  /*112d0*/  IMAD.WIDE R232, R248, 0x2, R232 ;  /* 0x00000002f8e87825 */ /* 0x010fc800078e02e8 */
[----:B------:R-:W-:-:S04]  /*112e0*/  IMAD.WIDE R234, R248, 0x2, R234 ;  /* 0x00000002f8ea7825 */ /* 0x000fc800078e02ea */
        /* <DEDUP_REMOVED lines=33> */
[----:B------:R-:W-:Y:S01]  /*11500*/  IMAD.WIDE R168, R248, 0x2, R168 ;  /* 0x00000002f8a87825 */ /* 0x000fe200078e02a8 */
[----:B------:R-:W-:-:S03]  /*11510*/  LOP3.LUT R157, R157, R156, RZ, 0x3c, !PT ;  /* 0x0000009c9d9d7212 */ /* 0x000fc600078e3cff */
[----:B------:R-:W-:Y:S01]  /*11520*/  IMAD.WIDE R166, R248, 0x2, R166 ;  /* 0x00000002f8a67825 */ /* 0x000fe200078e02a6 */
[----:B------:R-:W-:-:S03]  /*11530*/  LOP3.LUT R154, R155, R154, RZ, 0x3c, !PT ;  /* 0x0000009a9b9a7212 */ /* 0x000fc600078e3cff */
[----:B------:R-:W-:-:S04]  /*11540*/  IMAD.WIDE R164, R248, 0x2, R164 ;  /* 0x00000002f8a47825 */ /* 0x000fc800078e02a4 */
[----:B------:R-:W-:-:S04]  /*11550*/  IMAD.WIDE R162, R248, 0x2, R162 ;  /* 0x00000002f8a27825 */ /* 0x000fc800078e02a2 */
[----:B------:R-:W-:Y:S01]  /*11560*/  IMAD.WIDE R160, R248, 0x2, R160 ;  /* 0x00000002f8a07825 */ /* 0x000fe200078e02a0 */
[----:B------:R-:W-:-:S03]  /*11570*/  LOP3.LUT R155, R155, R154, RZ, 0x3c, !PT ;  /* 0x0000009a9b9b7212 */ /* 0x000fc600078e3cff */
[----:B------:R-:W-:-:S04]  /*11580*/  IMAD.WIDE R158, R248, 0x2, R158 ;  /* 0x00000002f89e7825 */ /* 0x000fc800078e029e */
[----:B------:R-:W-:-:S04]  /*11590*/  IMAD.WIDE R156, R248, 0x2, R156 ;  /* 0x00000002f89c7825 */ /* 0x000fc800078e029c */
[----:B------:R-:W-:-:S04]  /*115a0*/  IMAD.WIDE R154, R248, 0x2, R154 ;  /* 0x00000002f89a7825 */ /* 0x000fc800078e029a */
[----:B------:R-:W-:-:S04]  /*115b0*/  IMAD.WIDE R152, R248, 0x2, R152 ;  /* 0x00000002f8987825 */ /* 0x000fc800078e0298 */
[----:B--2---:R-:W-:-:S05]  /*115c0*/  IMAD.WIDE R240, R248, 0x2, R240 ;  /* 0x00000002f8f07825 */ /* 0x004fca00078e02f0 */
[----:B------:R-:W-:Y:S04]  /*115d0*/  STL.64 [R1+0x220], R240 ;  /* 0x000220f001007387 */ /* 0x000fe80000100a00 */
[----:B------:R-:W-:Y:S04]  /*115e0*/  STL.64 [R1+0x218], R238 ;  /* 0x000218ee01007387 */ /* 0x000fe80000100a00 */
[----:B------:R0:W-:Y:S04]  /*115f0*/  STL.64 [R1+0x210], R236 ;  /* 0x000210ec01007387 */ /* 0x0001e80000100a00 */
[----:B------:R-:W-:Y:S04]  /*11600*/  STL.64 [R1+0x208], R234 ;  /* 0x000208ea01007387 */ /* 0x000fe80000100a00 */
        /* <DEDUP_REMOVED lines=37> */
[----:B0-----:R-:W2:Y:S04]  /*11860*/  LDL.LU.64 R236, [R1] ;  /* 0x0000000001ec7983 */ /* 0x001ea80000300a00 */
[----:B------:R-:W-:Y:S04]  /*11870*/  STL.64 [R1+0xd8], R158 ;  /* 0x0000d89e01007387 */ /* 0x000fe80000100a00 */
[----:B------:R-:W-:Y:S04]  /*11880*/  STL.64 [R1+0xd0], R156 ;  /* 0x0000d09c01007387 */ /* 0x000fe80000100a00 */
[----:B-1----:R-:W3:Y:S04]  /*11890*/  LDL.LU.64 R212, [R1+0x8] ;  /* 0x0000080001d47983 */ /* 0x002ee80000300a00 */
[----:B------:R-:W4:Y:S04]  /*118a0*/  LDL.LU.64 R238, [R1+0x10] ;  /* 0x0000100001ee7983 */ /* 0x000f280000300a00 */
[----:B------:R-:W-:Y:S04]  /*118b0*/  STL.64 [R1+0xc8], R154 ;  /* 0x0000c89a01007387 */ /* 0x000fe80000100a00 */
[----:B------:R-:W4:Y:S04]  /*118c0*/  LDL.LU.64 R214, [R1+0x18] ;  /* 0x0000180001d67983 */ /* 0x000f280000300a00 */
[----:B------:R-:W4:Y:S04]  /*118d0*/  LDL.LU.64 R216, [R1+0x20] ;  /* 0x0000200001d87983 */ /* 0x000f280000300a00 */
[----:B------:R-:W-:Y:S04]  /*118e0*/  STL.64 [R1+0xc0], R152 ;  /* 0x0000c09801007387 */ /* 0x000fe80000100a00 */
[----:B------:R-:W4:Y:S04]  /*118f0*/  LDL.LU.64 R218, [R1+0x28] ;  /* 0x0000280001da7983 */ /* 0x000f280000300a00 */
[----:B------:R-:W4:Y:S04]  /*11900*/  LDL.LU.64 R220, [R1+0x228] ;  /* 0x0002280001dc7983 */ /* 0x000f280000300a00 */
[----:B------:R-:W4:Y:S01]  /*11910*/  LDL.LU.64 R240, [R1+0x230] ;  /* 0x0002300001f07983 */ /* 0x000f220000300a00 */
[----:B------:R-:W-:-:S03]  /*11920*/  IMAD.WIDE R22, R248, 0x2, R22 ;  /* 0x00000002f8167825 */ /* 0x000fc600078e0216 */
[----:B------:R-:W4:Y:S01]  /*11930*/  LDL.LU.64 R224, [R1+0x238] ;  /* 0x0002380001e07983 */ /* 0x000f220000300a00 */
[----:B------:R-:W-:-:S04]  /*11940*/  IMAD.WIDE R20, R248, 0x2, R20 ;  /* 0x00000002f8147825 */ /* 0x000fc800078e0214 */
[C---:B------:R-:W-:Y:S01]  /*11950*/  IMAD.WIDE R18, R248.reuse, 0x2, R18 ;  /* 0x00000002f8127825 */ /* 0x040fe200078e0212 */
[----:B------:R-:W-:Y:S03]  /*11960*/  STL.64 [R1+0xb8], R22 ;  /* 0x0000b81601007387 */ /* 0x000fe60000100a00 */
[C---:B------:R-:W-:Y:S01]  /*11970*/  IMAD.WIDE R16, R248.reuse, 0x2, R16 ;  /* 0x00000002f8107825 */ /* 0x040fe200078e0210 */
[----:B------:R-:W-:Y:S03]  /*11980*/  STL.64 [R1+0xb0], R20 ;  /* 0x0000b01401007387 */ /* 0x000fe60000100a00 */
[C---:B------:R-:W-:Y:S01]  /*11990*/  IMAD.WIDE R14, R248.reuse, 0x2, R14 ;  /* 0x00000002f80e7825 */ /* 0x040fe200078e020e */
[----:B------:R-:W-:Y:S03]  /*119a0*/  STL.64 [R1+0xa8], R18 ;  /* 0x0000a81201007387 */ /* 0x000fe60000100a00 */
[C---:B------:R-:W-:Y:S01]  /*119b0*/  IMAD.WIDE R12, R248.reuse, 0x2, R12 ;  /* 0x00000002f80c7825 */ /* 0x040fe200078e020c */
[----:B------:R-:W-:Y:S04]  /*119c0*/  STL.64 [R1+0xa0], R16 ;  /* 0x0000a01001007387 */ /* 0x000fe80000100a00 */
[----:B------:R-:W4:Y:S04]  /*119d0*/  LDL.LU.64 R222, [R1+0x250] ;  /* 0x0002500001de7983 */ /* 0x000f280000300a00 */
[----:B------:R-:W-:Y:S04]  /*119e0*/  STL.64 [R1+0x98], R14 ;  /* 0x0000980e01007387 */ /* 0x000fe80000100a00 */
[----:B------:R-:W4:Y:S04]  /*119f0*/  LDL.LU.64 R226, [R1+0x258] ;  /* 0x0002580001e27983 */ /* 0x000f280000300a00 */
[----:B------:R0:W-:Y:S04]  /*11a00*/  STL.64 [R1+0x90], R12 ;  /* 0x0000900c01007387 */ /* 0x0001e80000100a00 */
[----:B------:R-:W4:Y:S01]  /*11a10*/  LDL.LU.64 R228, [R1+0x260] ;  /* 0x0002600001e47983 */ /* 0x000f220000300a00 */
[----:B0-----:R-:W-:-:S04]  /*11a20*/  IMAD.WIDE R12, R248, 0x2, R10 ;  /* 0x00000002f80c7825 */ /* 0x001fc800078e020a */
[C---:B------:R-:W-:Y:S01]  /*11a30*/  IMAD.WIDE R10, R248.reuse, 0x2, R8 ;  /* 0x00000002f80a7825 */ /* 0x040fe200078e0208 */
[----:B------:R-:W-:Y:S03]  /*11a40*/  STL.64 [R1+0x88], R12 ;  /* 0x0000880c01007387 */ /* 0x000fe60000100a00 */
[C---:B------:R-:W-:Y:S01]  /*11a50*/  IMAD.WIDE R8, R248.reuse, 0x2, R6 ;  /* 0x00000002f8087825 */ /* 0x040fe200078e0206 */
[----:B------:R-:W4:Y:S03]  /*11a60*/  LDL.LU.64 R230, [R1+0x268] ;  /* 0x0002680001e67983 */ /* 0x000f260000300a00 */
[C---:B------:R-:W-:Y:S01]  /*11a70*/  IMAD.WIDE R6, R248.reuse, 0x2, R4 ;  /* 0x00000002f8067825 */ /* 0x040fe200078e0204 */
[----:B------:R-:W-:Y:S04]  /*11a80*/  STL.64 [R1+0x80], R10 ;  /* 0x0000800a01007387 */ /* 0x000fe80000100a00 */
[----:B------:R-:W-:Y:S01]  /*11a90*/  STL.64 [R1+0x78], R8 ;  /* 0x0000780801007387 */ /* 0x000fe20000100a00 */
[----:B------:R-:W-:-:S03]  /*11aa0*/  IMAD.WIDE R4, R248, 0x2, R242 ;  /* 0x00000002f8047825 */ /* 0x000fc600078e02f2 */
[----:B------:R-:W4:Y:S04]  /*11ab0*/  LDL.LU.64 R232, [R1+0x270] ;  /* 0x0002700001e87983 */ /* 0x000f280000300a00 */
[----:B------:R0:W-:Y:S04]  /*11ac0*/  STL.64 [R1+0x70], R6 ;  /* 0x0000700601007387 */ /* 0x0001e80000100a00 */
[----:B------:R-:W4:Y:S04]  /*11ad0*/  LDL.LU.64 R234, [R1+0x278] ;  /* 0x0002780001ea7983 */ /* 0x000f280000300a00 */
[----:B------:R1:W-:Y:S01]  /*11ae0*/  STL.64 [R1+0x68], R4 ;  /* 0x0000680401007387 */ /* 0x0003e20000100a00 */
[----:B0-----:R-:W-:-:S05]  /*11af0*/  IMAD.WIDE R6, R248, 0x2, R244 ;  /* 0x00000002f8067825 */ /* 0x001fca00078e02f4 */
[----:B------:R2:W-:Y:S01]  /*11b00*/  STL.64 [R1+0x60], R6 ;  /* 0x0000600601007387 */ /* 0x0005e20000100a00 */
[----:B-1----:R-:W-:-:S04]  /*11b10*/  IMAD.WIDE R4, R248, 0x2, R246 ;  /* 0x00000002f8047825 */ /* 0x002fc800078e02f6 */
[C---:B--2---:R-:W-:Y:S02]  /*11b20*/  IMAD.WIDE R6, R248.reuse, 0x2, R236 ;  /* 0x00000002f8067825 */ /* 0x044fe400078e02ec */
[----:B------:R-:W2:Y:S04]  /*11b30*/  LDL.LU.64 R236, [R1+0x280] ;  /* 0x0002800001ec7983 */ /* 0x000ea80000300a00 */
[----:B------:R3:W-:Y:S04]  /*11b40*/  STL.64 [R1+0x58], R4 ;  /* 0x0000580401007387 */ /* 0x0007e80000100a00 */
[----:B------:R4:W-:Y:S01]  /*11b50*/  STL.64 [R1+0x50], R6 ;  /* 0x0000500601007387 */ /* 0x0009e20000100a00 */
[----:B---3--:R-:W-:-:S04]  /*11b60*/  IMAD.WIDE R4, R248, 0x2, R212 ;  /* 0x00000002f8047825 */ /* 0x008fc800078e02d4 */
[C---:B----4-:R-:W-:Y:S02]  /*11b70*/  IMAD.WIDE R6, R248.reuse, 0x2, R238 ;  /* 0x00000002f8067825 */ /* 0x050fe400078e02ee */
[----:B------:R-:W3:Y:S04]  /*11b80*/  LDL.LU.64 R238, [R1+0x288] ;  /* 0x0002880001ee7983 */ /* 0x000ee80000300a00 */
[----:B------:R0:W-:Y:S04]  /*11b90*/  STL.64 [R1+0x48], R4 ;  /* 0x0000480401007387 */ /* 0x0001e80000100a00 */
[----:B------:R1:W-:Y:S01]  /*11ba0*/  STL.64 [R1+0x40], R6 ;  /* 0x0000400601007387 */ /* 0x0003e20000100a00 */
[----:B------:R-:W-:-:S04]  /*11bb0*/  IMAD.WIDE R8, R248, 0x2, R218 ;  /* 0x00000002f8087825 */ /* 0x000fc800078e02da */
[----:B0-----:R-:W-:-:S04]  /*11bc0*/  IMAD.WIDE R4, R248, 0x2, R214 ;  /* 0x00000002f8047825 */ /* 0x001fc800078e02d6 */
[C---:B-1----:R-:W-:Y:S01]  /*11bd0*/  IMAD.WIDE R6, R248.reuse, 0x2, R216 ;  /* 0x00000002f8067825 */ /* 0x042fe200078e02d8 */
[----:B------:R-:W-:Y:S04]  /*11be0*/  STL.64 [R1+0x38], R4 ;  /* 0x0000380401007387 */ /* 0x000fe80000100a00 */
[----:B------:R0:W-:Y:S04]  /*11bf0*/  STL.64 [R1+0x30], R6 ;  /* 0x0000300601007387 */ /* 0x0001e80000100a00 */
[----:B------:R-:W-:Y:S01]  /*11c00*/  STL.64 [R1+0x28], R8 ;  /* 0x0000280801007387 */ /* 0x000fe20000100a00 */
[----:B0-----:R-:W-:-:S03]  /*11c10*/  IMAD.WIDE R6, R248, 0x2, R240 ;  /* 0x00000002f8067825 */ /* 0x001fc600078e02f0 */
[----:B------:R-:W4:Y:S01]  /*11c20*/  LDL.LU.64 R240, [R1+0x290] ;  /* 0x0002900001f07983 */ /* 0x000f220000300a00 */
[----:B------:R-:W-:-:S04]  /*11c30*/  LOP3.LUT R251, R251, R250, RZ, 0x3c, !PT ;  /* 0x000000fafbfb7212 */ /* 0x000fc800078e3cff */
[----:B------:R-:W-:Y:S01]  /*11c40*/  LOP3.LUT R250, R251, R250, RZ, 0x3c, !PT ;  /* 0x000000fafbfa7212 */ /* 0x000fe200078e3cff */
[----:B------:R-:W-:-:S03]  /*11c50*/  IMAD.WIDE R4, R248, 0x2, R220 ;  /* 0x00000002f8047825 */ /* 0x000fc600078e02dc */
[----:B------:R-:W-:Y:S02]  /*11c60*/  LOP3.LUT R251, R251, R250, RZ, 0x3c, !PT ;  /* 0x000000fafbfb7212 */ /* 0x000fe400078e3cff */
[----:B------:R0:W-:Y:S01]  /*11c70*/  STL.64 [R1+0x20], R4 ;  /* 0x0000200401007387 */ /* 0x0001e20000100a00 */
[----:B------:R-:W-:-:S03]  /*11c80*/  IMAD.WIDE R250, R248, 0x2, R250 ;  /* 0x00000002f8fa7825 */ /* 0x000fc600078e02fa */
[----:B------:R1:W-:Y:S01]  /*11c90*/  STL.64 [R1+0x18], R6 ;  /* 0x0000180601007387 */ /* 0x0003e20000100a00 */
[----:B------:R-:W-:-:S03]  /*11ca0*/  IMAD.WIDE R2, R248, 0x2, R2 ;  /* 0x00000002f8027825 */ /* 0x000fc600078e0202 */
[----:B------:R-:W-:Y:S01]  /*11cb0*/  STL.64 [R1+0x6c0], R250 ;  /* 0x0006c0fa01007387 */ /* 0x000fe20000100a00 */
[----:B0-----:R-:W-:-:S05]  /*11cc0*/  IMAD.WIDE R4, R248, 0x2, R224 ;  /* 0x00000002f8047825 */ /* 0x001fca00078e02e0 */
[----:B------:R0:W-:Y:S01]  /*11cd0*/  STL.64 [R1+0x10], R4 ;  /* 0x0000100401007387 */ /* 0x0001e20000100a00 */
[----:B-1----:R-:W-:-:S03]  /*11ce0*/  IMAD.WIDE R6, R248, 0x2, R226 ;  /* 0x00000002f8067825 */ /* 0x002fc600078e02e2 */
[----:B------:R-:W4:Y:S01]  /*11cf0*/  LDL.LU.64 R224, [R1+0x298] ;  /* 0x0002980001e07983 */ /* 0x000f220000300a00 */
[----:B------:R-:W-:-:S03]  /*11d00*/  IMAD.WIDE R8, R248, 0x2, R228 ;  /* 0x00000002f8087825 */ /* 0x000fc600078e02e4 */
[----:B------:R-:W-:Y:S01]  /*11d10*/  STL.64 [R1+0x6c8], R2 ;  /* 0x0006c80201007387 */ /* 0x000fe20000100a00 */
[----:B0-----:R-:W-:-:S04]  /*11d20*/  IMAD.WIDE R4, R248, 0x2, R222 ;  /* 0x00000002f8047825 */ /* 0x001fc800078e02de */
[C---:B------:R-:W-:Y:S01]  /*11d30*/  IMAD.WIDE R10, R248.reuse, 0x2, R230 ;  /* 0x00000002f80a7825 */ /* 0x040fe200078e02e6 */
[----:B------:R-:W-:Y:S04]  /*11d40*/  STL.64 [R1+0x6d0], R4 ;  /* 0x0006d00401007387 */ /* 0x000fe80000100a00 */
[----:B------:R-:W-:Y:S01]  /*11d50*/  STL.64 [R1+0x6d8], R6 ;  /* 0x0006d80601007387 */ /* 0x000fe20000100a00 */
[----:B------:R-:W-:-:S03]  /*11d60*/  IMAD.WIDE R12, R248, 0x2, R232 ;  /* 0x00000002f80c7825 */ /* 0x000fc600078e02e8 */
[----:B------:R-:W4:Y:S04]  /*11d70*/  LDL.LU.64 R226, [R1+0x2a0] ;  /* 0x0002a00001e27983 */ /* 0x000f280000300a00 */
[----:B------:R-:W-:Y:S01]  /*11d80*/  STL.64 [R1+0x6e0], R8 ;  /* 0x0006e00801007387 */ /* 0x000fe20000100a00 */
[----:B------:R-:W-:-:S03]  /*11d90*/  IMAD.WIDE R14, R248, 0x2, R234 ;  /* 0x00000002f80e7825 */ /* 0x000fc600078e02ea */
[----:B------:R0:W-:Y:S04]  /*11da0*/  STL.64 [R1+0x6e8], R10 ;  /* 0x0006e80a01007387 */ /* 0x0001e80000100a00 */
[----:B------:R-:W4:Y:S04]  /*11db0*/  LDL.LU.64 R228, [R1+0x2a8] ;  /* 0x0002a80001e47983 */ /* 0x000f280000300a00 */
[----:B------:R-:W-:Y:S04]  /*11dc0*/  STL.64 [R1+0x6f0], R12 ;  /* 0x0006f00c01007387 */ /* 0x000fe80000100a00 */
[----:B------:R-:W4:Y:S04]  /*11dd0*/  LDL.LU.64 R230, [R1+0x2b0] ;  /* 0x0002b00001e67983 */ /* 0x000f280000300a00 */
[----:B------:R-:W-:Y:S04]  /*11de0*/  STL.64 [R1+0x6f8], R14 ;  /* 0x0006f80e01007387 */ /* 0x000fe80000100a00 */
[----:B------:R-:W4:Y:S01]  /*11df0*/  LDL.LU.64 R232, [R1+0x2b8] ;  /* 0x0002b80001e87983 */ /* 0x000f220000300a00 */
[----:B--2---:R-:W-:-:S05]  /*11e00*/  IMAD.WIDE R16, R248, 0x2, R236 ;  /* 0x00000002f8107825 */ /* 0x004fca00078e02ec */
[----:B------:R-:W-:Y:S04]  /*11e10*/  STL.64 [R1+0x700], R16 ;  /* 0x0007001001007387 */ /* 0x000fe80000100a00 */
[----:B------:R-:W2:Y:S04]  /*11e20*/  LDL.LU.64 R206, [R1+0x2c0] ;  /* 0x0002c00001ce7983 */ /* 0x000ea80000300a00 */
[----:B------:R-:W2:Y:S04]  /*11e30*/  LDL.LU.64 R234, [R1+0x2c8] ;  /* 0x0002c80001ea7983 */ /* 0x000ea80000300a00 */
[----:B------:R-:W2:Y:S04]  /*11e40*/  LDL.LU.64 R208, [R1+0x2d0] ;  /* 0x0002d00001d07983 */ /* 0x000ea80000300a00 */
[----:B------:R-:W2:Y:S01]  /*11e50*/  LDL.LU.64 R236, [R1+0x2d8] ;  /* 0x0002d80001ec7983 */ /* 0x000ea20000300a00 */
[----:B---3--:R-:W-:-:S05]  /*11e60*/  IMAD.WIDE R18, R248, 0x2, R238 ;  /* 0x00000002f8127825 */ /* 0x008fca00078e02ee */
[----:B------:R1:W-:Y:S04]  /*11e70*/  STL.64 [R1+0x708], R18 ;  /* 0x0007081201007387 */ /* 0x0003e80000100a00 */
[----:B------:R-:W3:Y:S04]  /*11e80*/  LDL.LU.64 R210, [R1+0x2e0] ;  /* 0x0002e00001d27983 */ /* 0x000ee80000300a00 */
[----:B------:R-:W3:Y:S04]  /*11e90*/  LDL.LU.64 R238, [R1+0x2e8] ;  /* 0x0002e80001ee7983 */ /* 0x000ee80000300a00 */
[----:B------:R-:W3:Y:S01]  /*11ea0*/  LDL.LU.64 R212, [R1+0x2f0] ;  /* 0x0002f00001d47983 */ /* 0x000ee20000300a00 */
[----:B----4-:R-:W-:-:S03]  /*11eb0*/  IMAD.WIDE R20, R248, 0x2, R240 ;  /* 0x00000002f8147825 */ /* 0x010fc600078e02f0 */
[----:B------:R-:W4:Y:S04]  /*11ec0*/  LDL.LU.64 R240, [R1+0x2f8] ;  /* 0x0002f80001f07983 */ /* 0x000f280000300a00 */
[----:B------:R1:W-:Y:S04]  /*11ed0*/  STL.64 [R1+0x710], R20 ;  /* 0x0007101401007387 */ /* 0x0003e80000100a00 */
[----:B------:R-:W4:Y:S04]  /*11ee0*/  LDL.LU.64 R214, [R1+0x300] ;  /* 0x0003000001d67983 */ /* 0x000f280000300a00 */
[----:B------:R-:W4:Y:S04]  /*11ef0*/  LDL.LU.64 R216, [R1+0x308] ;  /* 0x0003080001d87983 */ /* 0x000f280000300a00 */
[----:B------:R-:W4:Y:S04]  /*11f00*/  LDL.LU.64 R218, [R1+0x310] ;  /* 0x0003100001da7983 */ /* 0x000f280000300a00 */
[----:B------:R-:W4:Y:S01]  /*11f10*/  LDL.LU.64 R220, [R1+0x318] ;  /* 0x0003180001dc7983 */ /* 0x000f220000300a00 */
[----:B------:R-:W-:-:S05]  /*11f20*/  IMAD.WIDE R22, R248, 0x2, R224 ;  /* 0x00000002f8167825 */ /* 0x000fca00078e02e0 */
[----:B------:R-:W-:Y:S04]  /*11f30*/  STL.64 [R1+0x718], R22 ;  /* 0x0007181601007387 */ /* 0x000fe80000100a00 */
[----:B------:R-:W4:Y:S04]  /*11f40*/  LDL.LU.64 R222, [R1+0x320] ;  /* 0x0003200001de7983 */ /* 0x000f280000300a00 */
[----:B------:R-:W4:Y:S01]  /*11f50*/  LDL.LU.64 R224, [R1+0x328] ;  /* 0x0003280001e07983 */ /* 0x000f220000300a00 */
[----:B------:R-:W-:-:S03]  /*11f60*/  IMAD.WIDE R152, R248, 0x2, R226 ;  /* 0x00000002f8987825 */ /* 0x000fc600078e02e2 */
[----:B------:R-:W4:Y:S04]  /*11f70*/  LDL.LU.64 R226, [R1+0x330] ;  /* 0x0003300001e27983 */ /* 0x000f280000300a00 */
[----:B------:R-:W-:Y:S01]  /*11f80*/  STL.64 [R1+0x720], R152 ;  /* 0x0007209801007387 */ /* 0x000fe20000100a00 */
[----:B------:R-:W-:-:S03]  /*11f90*/  IMAD.WIDE R154, R248, 0x2, R228 ;  /* 0x00000002f89a7825 */ /* 0x000fc600078e02e4 */
[----:B------:R-:W4:Y:S01]  /*11fa0*/  LDL.LU.64 R228, [R1+0x338] ;  /* 0x0003380001e47983 */ /* 0x000f220000300a00 */
[----:B------:R-:W-:-:S03]  /*11fb0*/  IMAD.WIDE R156, R248, 0x2, R230 ;  /* 0x00000002f89c7825 */ /* 0x000fc600078e02e6 */
[----:B------:R-:W-:Y:S04]  /*11fc0*/  STL.64 [R1+0x728], R154 ;  /* 0x0007289a01007387 */ /* 0x000fe80000100a00 */
[----:B------:R-:W4:Y:S01]  /*11fd0*/  LDL.LU.64 R230, [R1+0x340] ;  /* 0x0003400001e67983 */ /* 0x000f220000300a00 */
[----:B------:R-:W-:-:S03]  /*11fe0*/  IMAD.WIDE R158, R248, 0x2, R232 ;  /* 0x00000002f89e7825 */ /* 0x000fc600078e02e8 */
[----:B------:R-:W-:Y:S04]  /*11ff0*/  STL.64 [R1+0x730], R156 ;  /* 0x0007309c01007387 */ /* 0x000fe80000100a00 */
[----:B------:R-:W4:Y:S04]  /*12000*/  LDL.LU.64 R232, [R1+0x348] ;  /* 0x0003480001e87983 */ /* 0x000f280000300a00 */
[----:B------:R-:W-:Y:S01]  /*12010*/  STL.64 [R1+0x738], R158 ;  /* 0x0007389e01007387 */ /* 0x000fe20000100a00 */
[----:B--2---:R-:W-:-:S03]  /*12020*/  IMAD.WIDE R162, R248, 0x2, R234 ;  /* 0x00000002f8a27825 */ /* 0x004fc600078e02ea */
[----:B------:R-:W2:Y:S01]  /*12030*/  LDL.LU.64 R234, [R1+0x350] ;  /* 0x0003500001ea7983 */ /* 0x000ea20000300a00 */
[----:B------:R-:W-:-:S03]  /*12040*/  IMAD.WIDE R166, R248, 0x2, R236 ;  /* 0x00000002f8a67825 */ /* 0x000fc600078e02ec */
[----:B------:R-:W2:Y:S01]  /*12050*/  LDL.LU.64 R236, [R1+0x358] ;  /* 0x0003580001ec7983 */ /* 0x000ea20000300a00 */
[----:B---3--:R-:W-:-:S03]  /*12060*/  IMAD.WIDE R170, R248, 0x2, R238 ;  /* 0x00000002f8aa7825 */ /* 0x008fc600078e02ee */
[----:B------:R-:W3:Y:S01]  /*12070*/  LDL.LU.64 R238, [R1+0x360] ;  /* 0x0003600001ee7983 */ /* 0x000ee20000300a00 */
[----:B----4-:R-:W-:-:S03]  /*12080*/  IMAD.WIDE R174, R248, 0x2, R240 ;  /* 0x00000002f8ae7825 */ /* 0x010fc600078e02f0 */
[----:B------:R-:W4:Y:S01]  /*12090*/  LDL.LU.64 R240, [R1+0x368] ;  /* 0x0003680001f07983 */ /* 0x000f220000300a00 */
[----:B------:R-:W-:-:S03]  /*120a0*/  IMAD.WIDE R160, R248, 0x2, R206 ;  /* 0x00000002f8a07825 */ /* 0x000fc600078e02ce */
        /* <DEDUP_REMOVED lines=14> */
[----:B------:R-:W4:Y:S04]  /*12190*/  LDL.LU.64 R218, [R1+0x3a8] ;  /* 0x0003a80001da7983 */ /* 0x000f280000300a00 */
        /* <DEDUP_REMOVED lines=13> */
[----:B--2---:R-:W-:-:S03]  /*12270*/  IMAD.WIDE R196, R248, 0x2, R234 ;  /* 0x00000002f8c47825 */ /* 0x004fc600078e02ea */
[----:B------:R-:W2:Y:S01]  /*12280*/  LDL.LU.64 R234, [R1+0x3e8] ;  /* 0x0003e80001ea7983 */ /* 0x000ea20000300a00 */
[----:B------:R-:W-:-:S03]  /*12290*/  IMAD.WIDE R198, R248, 0x2, R236 ;  /* 0x00000002f8c67825 */ /* 0x000fc600078e02ec */
[----:B------:R-:W2:Y:S01]  /*122a0*/  LDL.LU.64 R236, [R1+0x3f0] ;  /* 0x0003f00001ec7983 */ /* 0x000ea20000300a00 */
[----:B---3--:R-:W-:-:S03]  /*122b0*/  IMAD.WIDE R200, R248, 0x2, R238 ;  /* 0x00000002f8c87825 */ /* 0x008fc600078e02ee */
[----:B------:R-:W3:Y:S01]  /*122c0*/  LDL.LU.64 R238, [R1+0x3f8] ;  /* 0x0003f80001ee7983 */ /* 0x000ee20000300a00 */
[----:B----4-:R-:W-:-:S03]  /*122d0*/  IMAD.WIDE R202, R248, 0x2, R240 ;  /* 0x00000002f8ca7825 */ /* 0x010fc600078e02f0 */
[----:B------:R-:W4:Y:S04]  /*122e0*/  LDL.LU.64 R240, [R1+0x400] ;  /* 0x0004000001f07983 */ /* 0x000f280000300a00 */
[----:B------:R-:W4:Y:S04]  /*122f0*/  LDL.LU.64 R242, [R1+0x408] ;  /* 0x0004080001f27983 */ /* 0x000f280000300a00 */
[----:B------:R-:W4:Y:S04]  /*12300*/  LDL.LU.64 R244, [R1+0x410] ;  /* 0x0004100001f47983 */ /* 0x000f280000300a00 */
[----:B------:R-:W4:Y:S04]  /*12310*/  LDL.LU.64 R246, [R1+0x418] ;  /* 0x0004180001f67983 */ /* 0x000f280000300a00 */
[----:B0-----:R-:W4:Y:S04]  /*12320*/  LDL.LU.64 R10, [R1+0x420] ;  /* 0x00042000010a7983 */ /* 0x001f280000300a00 */
[----:B------:R-:W4:Y:S04]  /*12330*/  LDL.LU.64 R8, [R1+0x220] ;  /* 0x0002200001087983 */ /* 0x000f280000300a00 */
[----:B-1----:R-:W4:Y:S04]  /*12340*/  LDL.LU.64 R18, [R1+0x218] ;  /* 0x0002180001127983 */ /* 0x002f280000300a00 */
[----:B------:R-:W4:Y:S04]  /*12350*/  LDL.LU.64 R16, [R1+0x210] ;  /* 0x0002100001107983 */ /* 0x000f280000300a00 */
[----:B------:R-:W4:Y:S04]  /*12360*/  LDL.LU.64 R6, [R1+0x208] ;  /* 0x0002080001067983 */ /* 0x000f280000300a00 */
[----:B------:R-:W4:Y:S04]  /*12370*/  LDL.LU.64 R4, [R1+0x200] ;  /* 0x0002000001047983 */ /* 0x000f280000300a00 */
[----:B------:R-:W4:Y:S04]  /*12380*/  LDL.LU.64 R2, [R1+0x1f8] ;  /* 0x0001f80001027983 */ /* 0x000f280000300a00 */
[----:B------:R-:W4:Y:S04]  /*12390*/  LDL.LU.64 R250, [R1+0x1f0] ;  /* 0x0001f00001fa7983 */ /* 0x000f280000300a00 */
[----:B------:R-:W4:Y:S04]  /*123a0*/  LDL.LU.64 R14, [R1+0x1e8] ;  /* 0x0001e800010e7983 */ /* 0x000f280000300a00 */
[----:B------:R-:W4:Y:S04]  /*123b0*/  LDL.LU.64 R12, [R1+0x1e0] ;  /* 0x0001e000010c7983 */ /* 0x000f280000300a00 */
[----:B------:R-:W4:Y:S01]  /*123c0*/  LDL.LU.64 R20, [R1+0x1d8] ;  /* 0x0001d80001147983 */ /* 0x000f220000300a00 */
        /* <DEDUP_REMOVED lines=15> */
[----:B--2---:R-:W-:-:S04]  /*124c0*/  IMAD.WIDE R234, R248, 0x2, R234 ;  /* 0x00000002f8ea7825 */ /* 0x004fc800078e02ea */
[----:B------:R-:W-:-:S04]  /*124d0*/  IMAD.WIDE R236, R248, 0x2, R236 ;  /* 0x00000002f8ec7825 */ /* 0x000fc800078e02ec */
[----:B---3--:R-:W-:-:S04]  /*124e0*/  IMAD.WIDE R238, R248, 0x2, R238 ;  /* 0x00000002f8ee7825 */ /* 0x008fc800078e02ee */
[----:B----4-:R-:W-:-:S04]  /*124f0*/  IMAD.WIDE R240, R248, 0x2, R240 ;  /* 0x00000002f8f07825 */ /* 0x010fc800078e02f0 */
[----:B------:R-:W-:-:S04]  /*12500*/  IMAD.WIDE R242, R248, 0x2, R242 ;  /* 0x00000002f8f27825 */ /* 0x000fc800078e02f2 */
[----:B------:R-:W-:-:S04]  /*12510*/  IMAD.WIDE R244, R248, 0x2, R244 ;  /* 0x00000002f8f47825 */ /* 0x000fc800078e02f4 */
[----:B------:R-:W-:-:S04]  /*12520*/  IMAD.WIDE R246, R248, 0x2, R246 ;  /* 0x00000002f8f67825 */ /* 0x000fc800078e02f6 */
[----:B------:R-:W-:Y:S02]  /*12530*/  IMAD.WIDE R248, R248, 0x2, R10 ;  /* 0x00000002f8f87825 */ /* 0x000fe400078e020a */
[----:B------:R-:W2:Y:S02]  /*12540*/  LDL.LU.64 R10, [R1+0x1d0] ;  /* 0x0001d000010a7983 */ /* 0x000ea40000300a00 */
[----:B------:R-:W-:Y:S02]  /*12550*/  IMAD.MOV.U32 R0, RZ, RZ, R9 ;  /* 0x000000ffff007224 */ /* 0x000fe400078e0009 */
[----:B------:R0:W-:Y:S04]  /*12560*/  STL [R1+0x228], R8 ;  /* 0x0002280801007387 */ /* 0x0001e80000100800 */
[----:B0-----:R-:W3:Y:S04]  /*12570*/  LDL.LU.64 R8, [R1+0x1c8] ;  /* 0x0001c80001087983 */ /* 0x001ee80000300a00 */
[----:B------:R0:W-:Y:S04]  /*12580*/  STL [R1+0x220], R0 ;  /* 0x0002200001007387 */ /* 0x0001e80000100800 */
[----:B------:R1:W-:Y:S01]  /*12590*/  STL [R1+0x22c], R18 ;  /* 0x00022c1201007387 */ /* 0x0003e20000100800 */
[----:B0-----:R-:W-:-:S03]  /*125a0*/  IMAD.MOV.U32 R0, RZ, RZ, R19 ;  /* 0x000000ffff007224 */ /* 0x001fc600078e0013 */
[----:B-1----:R-:W4:Y:S04]  /*125b0*/  LDL.LU.64 R18, [R1+0x1c0] ;  /* 0x0001c00001127983 */ /* 0x002f280000300a00 */
[----:B------:R0:W-:Y:S04]  /*125c0*/  STL [R1+0x218], R0 ;  /* 0x0002180001007387 */ /* 0x0001e80000100800 */
[----:B------:R-:W-:Y:S04]  /*125d0*/  STL [R1+0x230], R16 ;  /* 0x0002301001007387 */ /* 0x000fe80000100800 */
[----:B------:R-:W4:Y:S01]  /*125e0*/  LDL.LU.64 R22, [R1+0x1b8] ;  /* 0x0001b80001167983 */ /* 0x000f220000300a00 */
[----:B0-----:R-:W-:-:S05]  /*125f0*/  IMAD.MOV.U32 R0, RZ, RZ, R17 ;  /* 0x000000ffff007224 */ /* 0x001fca00078e0011 */
[----:B------:R0:W-:Y:S04]  /*12600*/  STL [R1+0x210], R0 ;  /* 0x0002100001007387 */ /* 0x0001e80000100800 */
[----:B------:R1:W-:Y:S01]  /*12610*/  STL [R1+0x234], R6 ;  /* 0x0002340601007387 */ /* 0x0003e20000100800 */
[----:B0-----:R-:W-:-:S03]  /*12620*/  IMAD.MOV.U32 R0, RZ, RZ, R7 ;  /* 0x000000ffff007224 */ /* 0x001fc600078e0007 */
[----:B-1----:R-:W4:Y:S04]  /*12630*/  LDL.LU.64 R6, [R1+0x1b0] ;  /* 0x0001b00001067983 */ /* 0x002f280000300a00 */
[----:B------:R0:W-:Y:S04]  /*12640*/  STL [R1+0x208], R0 ;  /* 0x0002080001007387 */ /* 0x0001e80000100800 */
[----:B------:R1:W-:Y:S01]  /*12650*/  STL [R1+0x238], R4 ;  /* 0x0002380401007387 */ /* 0x0003e20000100800 */
[----:B0-----:R-:W-:-:S03]  /*12660*/  IMAD.MOV.U32 R0, RZ, RZ, R5 ;  /* 0x000000ffff007224 */ /* 0x001fc600078e0005 */
[----:B-1----:R-:W4:Y:S04]  /*12670*/  LDL.LU.64 R4, [R1+0x1a8] ;  /* 0x0001a80001047983 */ /* 0x002f280000300a00 */
[----:B------:R0:W-:Y:S04]  /*12680*/  STL [R1+0x200], R0 ;  /* 0x0002000001007387 */ /* 0x0001e80000100800 */
[----:B------:R1:W-:Y:S04]  /*12690*/  STL [R1+0x23c], R2 ;  /* 0x00023c0201007387 */ /* 0x0003e80000100800 */
[----:B------:R-:W4:Y:S01]  /*126a0*/  LDL.LU.64 R16, [R1+0x1a0] ;  /* 0x0001a00001107983 */ /* 0x000f220000300a00 */
[----:B0-----:R-:W-:-:S05]  /*126b0*/  IMAD.MOV.U32 R0, RZ, RZ, R3 ;  /* 0x000000ffff007224 */ /* 0x001fca00078e0003 */
[----:B------:R0:W-:Y:S04]  /*126c0*/  STL [R1+0x1f8], R0 ;  /* 0x0001f80001007387 */ /* 0x0001e80000100800 */
[----:B------:R0:W-:Y:S04]  /*126d0*/  STL [R1+0x240], R250 ;  /* 0x000240fa01007387 */ /* 0x0001e80000100800 */
[----:B-1----:R-:W4:Y:S01]  /*126e0*/  LDL.LU.64 R2, [R1+0x198] ;  /* 0x0001980001027983 */ /* 0x002f220000300a00 */
[----:B0-----:R-:W-:-:S05]  /*126f0*/  IMAD.MOV.U32 R0, RZ, RZ, R251 ;  /* 0x000000ffff007224 */ /* 0x001fca00078e00fb */
[----:B------:R0:W-:Y:S04]  /*12700*/  STL [R1+0x1f0], R0 ;  /* 0x0001f00001007387 */ /* 0x0001e80000100800 */
[----:B------:R1:W-:Y:S04]  /*12710*/  STL [R1+0x244], R14 ;  /* 0x0002440e01007387 */ /* 0x0003e80000100800 */
[----:B------:R-:W4:Y:S01]  /*12720*/  LDL.LU.64 R250, [R1+0x190] ;  /* 0x0001900001fa7983 */ /* 0x000f220000300a00 */
[----:B0-----:R-:W-:-:S03]  /*12730*/  IMAD.MOV.U32 R0, RZ, RZ, R15 ;  /* 0x000000ffff007224 */ /* 0x001fc600078e000f */
[----:B------:R-:W-:Y:S04]  /*12740*/  STL [R1+0x248], R12 ;  /* 0x0002480c01007387 */ /* 0x000fe80000100800 */
[----:B------:R0:W-:Y:S04]  /*12750*/  STL [R1+0x1e8], R0 ;  /* 0x0001e80001007387 */ /* 0x0001e80000100800 */
[----:B-1----:R-:W4:Y:S01]  /*12760*/  LDL.LU.64 R14, [R1+0x188] ;  /* 0x00018800010e7983 */ /* 0x002f220000300a00 */
[----:B0-----:R-:W-:-:S03]  /*12770*/  IMAD.MOV.U32 R0, RZ, RZ, R13 ;  /* 0x000000ffff007224 */ /* 0x001fc600078e000d */
[----:B------:R-:W-:Y:S04]  /*12780*/  STL [R1+0x24c], R20 ;  /* 0x00024c1401007387 */ /* 0x000fe80000100800 */
[----:B------:R0:W-:Y:S04]  /*12790*/  STL [R1+0x1e0], R0 ;  /* 0x0001e00001007387 */ /* 0x0001e80000100800 */
[----:B------:R-:W4:Y:S01]  /*127a0*/  LDL.LU.64 R12, [R1+0x180] ;  /* 0x00018000010c7983 */ /* 0x000f220000300a00 */
[----:B0-----:R-:W-:-:S03]  /*127b0*/  IMAD.MOV.U32 R0, RZ, RZ, R21 ;  /* 0x000000ffff007224 */ /* 0x001fc600078e0015 */
[----:B--2---:R-:W-:Y:S04]  /*127c0*/  STL [R1+0x250], R10 ;  /* 0x0002500a01007387 */ /* 0x004fe80000100800 */
[----:B------:R0:W-:Y:S04]  /*127d0*/  STL [R1+0x1d8], R0 ;  /* 0x0001d80001007387 */ /* 0x0001e80000100800 */
[----:B------:R-:W2:Y:S01]  /*127e0*/  LDL.LU.64 R20, [R1+0x178] ;  /* 0x0001780001147983 */ /* 0x000ea20000300a00 */
[----:B0-----:R-:W-:-:S03]  /*127f0*/  IMAD.MOV.U32 R0, RZ, RZ, R11 ;  /* 0x000000ffff007224 */ /* 0x001fc600078e000b */
[----:B---3--:R-:W-:Y:S04]  /*12800*/  STL [R1+0x254], R8 ;  /* 0x0002540801007387 */ /* 0x008fe80000100800 */
[----:B------:R0:W-:Y:S04]  /*12810*/  STL [R1+0x1d0], R0 ;  /* 0x0001d00001007387 */ /* 0x0001e80000100800 */
[----:B------:R-:W3:Y:S01]  /*12820*/  LDL.LU.64 R10, [R1+0x170] ;  /* 0x00017000010a7983 */ /* 0x000ee20000300a00 */
[----:B0-----:R-:W-:-:S03]  /*12830*/  IMAD.MOV.U32 R0, RZ, RZ, R9 ;  /* 0x000000ffff007224 */ /* 0x001fc600078e0009 */
[----:B----4-:R-:W-:Y:S04]  /*12840*/  STL [R1+0x258], R18 ;  /* 0x0002581201007387 */ /* 0x010fe80000100800 */
[----:B------:R0:W-:Y:S04]  /*12850*/  STL [R1+0x1c8], R0 ;  /* 0x0001c80001007387 */ /* 0x0001e80000100800 */
[----:B------:R-:W4:Y:S01]  /*12860*/  LDL.LU.64 R8, [R1+0x168] ;  /* 0x0001680001087983 */ /* 0x000f220000300a00 */
[----:B0-----:R-:W-:-:S03]  /*12870*/  IMAD.MOV.U32 R0, RZ, RZ, R19 ;  /* 0x000000ffff007224 */ /* 0x001fc600078e0013 */
[----:B------:R-:W-:Y:S04]  /*12880*/  STL [R1+0x25c], R22 ;  /* 0x00025c1601007387 */ /* 0x000fe80000100800 */
[----:B------:R0:W-:Y:S04]  /*12890*/  STL [R1+0x1c0], R0 ;  /* 0x0001c00001007387 */ /* 0x0001e80000100800 */
[----:B------:R-:W4:Y:S01]  /*128a0*/  LDL.LU.64 R18, [R1+0x160] ;  /* 0x0001600001127983 */ /* 0x000f220000300a00 */
[----:B0-----:R-:W-:-:S03]  /*128b0*/  IMAD.MOV.U32 R0, RZ, RZ, R23 ;  /* 0x000000ffff007224 */ /* 0x001fc600078e0017 */
[----:B------:R-:W-:Y:S04]  /*128c0*/  STL [R1+0x260], R6 ;  /* 0x0002600601007387 */ /* 0x000fe80000100800 */
[----:B------:R0:W-:Y:S02]  /*128d0*/  STL [R1+0x1b8], R0 ;  /* 0x0001b80001007387 */ /* 0x0001e40000100800 */
[----:B0-----:R-:W-:Y:S02]  /*128e0*/  IMAD.MOV.U32 R0, RZ, RZ, R7 ;  /* 0x000000ffff007224 */ /* 0x001fe400078e0007 */
[----:B------:R-:W4:Y:S04]  /*128f0*/  LDL.LU.64 R6, [R1+0x158] ;  /* 0x0001580001067983 */ /* 0x000f280000300a00 */
        /* <DEDUP_REMOVED lines=9> */
[----:B------:R1:W-:Y:S01]  /*12990*/  STL [R1+0x26c], R2 ;  /* 0x00026c0201007387 */ /* 0x0003e20000100800 */
        /* <DEDUP_REMOVED lines=27> */
[----:B------:R-:W4:Y:S04]  /*12b50*/  LDL.LU.64 R8, [R1+0x110] ;  /* 0x0001100001087983 */ /* 0x000f280000300a00 */
[----:B------:R-:W4:Y:S01]  /*12b60*/  LDL.LU.64 R22, [R1+0x108] ;  /* 0x0001080001167983 */ /* 0x000f220000300a00 */
[----:B0-----:R-:W-:-:S05]  /*12b70*/  IMAD.MOV.U32 R0, RZ, RZ, R19 ;  /* 0x000000ffff007224 */ /* 0x001fca00078e0013 */
[----:B------:R0:W-:Y:S04]  /*12b80*/  STL [R1+0x160], R0 ;  /* 0x0001600001007387 */ /* 0x0001e80000100800 */
[----:B------:R-:W-:Y:S01]  /*12b90*/  STL [R1+0x28c], R6 ;  /* 0x00028c0601007387 */ /* 0x000fe20000100800 */
[----:B0-----:R-:W-:-:S03]  /*12ba0*/  IMAD.MOV.U32 R0, RZ, RZ, R7 ;  /* 0x000000ffff007224 */ /* 0x001fc600078e0007 */
[----:B------:R-:W4:Y:S04]  /*12bb0*/  LDL.LU.64 R20, [R1+0x100] ;  /* 0x0001000001147983 */ /* 0x000f280000300a00 */
[----:B------:R0:W-:Y:S04]  /*12bc0*/  STL [R1+0x158], R0 ;  /* 0x0001580001007387 */ /* 0x0001e80000100800 */
[----:B------:R1:W-:Y:S01]  /*12bd0*/  STL [R1+0x290], R4 ;  /* 0x0002900401007387 */ /* 0x0003e20000100800 */
[----:B0-----:R-:W-:-:S03]  /*12be0*/  IMAD.MOV.U32 R0, RZ, RZ, R5 ;  /* 0x000000ffff007224 */ /* 0x001fc600078e0005 */
[----:B------:R-:W4:Y:S04]  /*12bf0*/  LDL.LU.64 R6, [R1+0xf8] ;  /* 0x0000f80001067983 */ /* 0x000f280000300a00 */
[----:B------:R-:W-:Y:S04]  /*12c00*/  STL [R1+0x294], R16 ;  /* 0x0002941001007387 */ /* 0x000fe80000100800 */
[----:B------:R0:W-:Y:S04]  /*12c10*/  STL [R1+0x150], R0 ;  /* 0x0001500001007387 */ /* 0x0001e80000100800 */
[----:B-1----:R-:W4:Y:S04]  /*12c20*/  LDL.LU.64 R4, [R1+0xf0] ;  /* 0x0000f00001047983 */ /* 0x002f280000300a00 */
        /* <DEDUP_REMOVED lines=13> */
[----:B0-----:R-:W-:-:S03]  /*12d00*/  IMAD.MOV.U32 R0, RZ, RZ, R15 ;  /* 0x000000ffff007224 */ /* 0x001fc600078e000f */
[----:B--2---:R-:W-:Y:S04]  /*12d10*/  STL [R1+0x2a4], R12 ;  /* 0x0002a40c01007387 */ /* 0x004fe80000100800 */
[----:B------:R0:W-:Y:S04]  /*12d20*/  STL [R1+0x130], R0 ;  /* 0x0001300001007387 */ /* 0x0001e80000100800 */
[----:B-1----:R-:W2:Y:S01]  /*12d30*/  LDL.LU.64 R14, [R1+0xc8] ;  /* 0x0000c800010e7983 */ /* 0x002ea20000300a00 */
[----:B0-----:R-:W-:-:S03]  /*12d40*/  IMAD.MOV.U32 R0, RZ, RZ, R13 ;  /* 0x000000ffff007224 */ /* 0x001fc600078e000d */
[----:B---3--:R-:W-:Y:S04]  /*12d50*/  STL [R1+0x2a8], R152 ;  /* 0x0002a89801007387 */ /* 0x008fe80000100800 */
[----:B------:R0:W-:Y:S04]  /*12d60*/  STL [R1+0x128], R0 ;  /* 0x0001280001007387 */ /* 0x0001e80000100800 */
[----:B------:R-:W3:Y:S01]  /*12d70*/  LDL.LU.64 R12, [R1+0xc0] ;  /* 0x0000c000010c7983 */ /* 0x000ee20000300a00 */
[----:B0-----:R-:W-:-:S03]  /*12d80*/  IMAD.MOV.U32 R0, RZ, RZ, R153 ;  /* 0x000000ffff007224 */ /* 0x001fc600078e0099 */
[----:B----4-:R-:W-:Y:S04]  /*12d90*/  STL [R1+0x2ac], R10 ;  /* 0x0002ac0a01007387 */ /* 0x010fe80000100800 */
[----:B------:R0:W-:Y:S02]  /*12da0*/  STL [R1+0x120], R0 ;  /* 0x0001200001007387 */ /* 0x0001e40000100800 */
[----:B0-----:R-:W-:Y:S02]  /*12db0*/  IMAD.MOV.U32 R0, RZ, RZ, R11 ;  /* 0x000000ffff007224 */ /* 0x001fe400078e000b */
[----:B------:R-:W4:Y:S04]  /*12dc0*/  LDL.LU.64 R10, [R1+0xb8] ;  /* 0x0000b800010a7983 */ /* 0x000f280000300a00 */
        /* <DEDUP_REMOVED lines=8> */
[----:B------:R0:W-:Y:S02]  /*12e50*/  STL [R1+0x108], R0 ;  /* 0x0001080001007387 */ /* 0x0001e40000100800 */
[----:B0-----:R-:W-:Y:S02]  /*12e60*/  IMAD.MOV.U32 R0, RZ, RZ, R21 ;  /* 0x000000ffff007224 */ /* 0x001fe400078e0015 */
[----:B------:R-:W-:Y:S04]  /*12e70*/  STL [R1+0x2bc], R6 ;  /* 0x0002bc0601007387 */ /* 0x000fe80000100800 */
[----:B------:R0:W-:Y:S02]  /*12e80*/  STL [R1+0x100], R0 ;  /* 0x0001000001007387 */ /* 0x0001e40000100800 */
[----:B0-----:R-:W-:-:S02]  /*12e90*/  IMAD.MOV.U32 R0, RZ, RZ, R7 ;  /* 0x000000ffff007224 */ /* 0x001fc400078e0007 */
        /* <DEDUP_REMOVED lines=19> */
[----:B--2---:R-:W-:Y:S04]  /*12fd0*/  STL [R1+0x2d4], R14 ;  /* 0x0002d40e01007387 */ /* 0x004fe80000100800 */
[----:B------:R0:W-:Y:S04]  /*12fe0*/  STL [R1+0xd0], R0 ;  /* 0x0000d00001007387 */ /* 0x0001e80000100800 */
[----:B------:R-:W2:Y:S01]  /*12ff0*/  LDL.LU.64 R158, [R1+0x88] ;  /* 0x00008800019e7983 */ /* 0x000ea20000300a00 */
[----:B0-----:R-:W-:-:S05]  /*13000*/  IMAD.MOV.U32 R0, RZ, RZ, R15 ;  /* 0x000000ffff007224 */ /* 0x001fca00078e000f */
[----:B------:R0:W-:Y:S04]  /*13010*/  STL [R1+0xc8], R0 ;  /* 0x0000c80001007387 */ /* 0x0001e80000100800 */
[----:B---3--:R-:W-:Y:S04]  /*13020*/  STL [R1+0x2d8], R12 ;  /* 0x0002d80c01007387 */ /* 0x008fe80000100800 */
[----:B------:R-:W3:Y:S01]  /*13030*/  LDL.LU.64 R156, [R1+0x80] ;  /* 0x00008000019c7983 */ /* 0x000ee20000300a00 */
[----:B0-----:R-:W-:-:S03]  /*13040*/  IMAD.MOV.U32 R0, RZ, RZ, R13 ;  /* 0x000000ffff007224 */ /* 0x001fc600078e000d */
[----:B------:R-:W3:Y:S04]  /*13050*/  LDL.LU.64 R154, [R1+0x78] ;  /* 0x00007800019a7983 */ /* 0x000ee80000300a00 */
[----:B------:R0:W-:Y:S04]  /*13060*/  STL [R1+0xc0], R0 ;  /* 0x0000c00001007387 */ /* 0x0001e80000100800 */
[----:B----4-:R-:W-:Y:S04]  /*13070*/  STL [R1+0x2dc], R10 ;  /* 0x0002dc0a01007387 */ /* 0x010fe80000100800 */
[----:B------:R-:W4:Y:S01]  /*13080*/  LDL.LU.64 R152, [R1+0x70] ;  /* 0x0000700001987983 */ /* 0x000f220000300a00 */
[----:B0-----:R-:W-:-:S03]  /*13090*/  IMAD.MOV.U32 R0, RZ, RZ, R11 ;  /* 0x000000ffff007224 */ /* 0x001fc600078e000b */
[----:B------:R-:W4:Y:S04]  /*130a0*/  LDL.LU.64 R22, [R1+0x68] ;  /* 0x0000680001167983 */ /* 0x000f280000300a00 */
[----:B------:R0:W-:Y:S04]  /*130b0*/  STL [R1+0xb8], R0 ;  /* 0x0000b80001007387 */ /* 0x0001e80000100800 */
[----:B------:R-:W-:Y:S04]  /*130c0*/  STL [R1+0x2e0], R8 ;  /* 0x0002e00801007387 */ /* 0x000fe80000100800 */
[----:B------:R-:W4:Y:S04]  /*130d0*/  LDL.LU.64 R20, [R1+0x60] ;  /* 0x0000600001147983 */ /* 0x000f280000300a00 */
[----:B------:R-:W4:Y:S01]  /*130e0*/  LDL.LU.64 R18, [R1+0x58] ;  /* 0x0000580001127983 */ /* 0x000f220000300a00 */
[----:B0-----:R-:W-:-:S03]  /*130f0*/  IMAD.MOV.U32 R0, RZ, RZ, R9 ;  /* 0x000000ffff007224 */ /* 0x001fc600078e0009 */
[----:B------:R-:W4:Y:S04]  /*13100*/  LDL.LU.64 R16, [R1+0x50] ;  /* 0x0000500001107983 */ /* 0x000f280000300a00 */
[----:B------:R0:W-:Y:S04]  /*13110*/  STL [R1+0xb0], R0 ;  /* 0x0000b00001007387 */ /* 0x0001e80000100800 */
[----:B------:R-:W-:Y:S04]  /*13120*/  STL [R1+0x2e4], R6 ;  /* 0x0002e40601007387 */ /* 0x000fe80000100800 */
        /* <DEDUP_REMOVED lines=9> */
[----:B------:R1:W-:Y:S04]  /*131c0*/  STL [R1+0x2ec], R2 ;  /* 0x0002ec0201007387 */ /* 0x0003e80000100800 */
[----:B------:R-:W4:Y:S01]  /*131d0*/  LDL.LU.64 R6, [R1+0x28] ;  /* 0x0000280001067983 */ /* 0x000f220000300a00 */
[----:B0-----:R-:W-:-:S03]  /*131e0*/  IMAD.MOV.U32 R0, RZ, RZ, R3 ;  /* 0x000000ffff007224 */ /* 0x001fc600078e0003 */
[----:B------:R-:W4:Y:S04]  /*131f0*/  LDL.LU.64 R4, [R1+0x20] ;  /* 0x0000200001047983 */ /* 0x000f280000300a00 */
[----:B------:R0:W-:Y:S04]  /*13200*/  STL [R1+0x98], R0 ;  /* 0x0000980001007387 */ /* 0x0001e80000100800 */
[----:B------:R0:W-:Y:S04]  /*13210*/  STL [R1+0x2f0], R250 ;  /* 0x0002f0fa01007387 */ /* 0x0001e80000100800 */
[----:B-1----:R-:W4:Y:S01]  /*13220*/  LDL.LU.64 R2, [R1+0x18] ;  /* 0x0000180001027983 */ /* 0x002f220000300a00 */
[----:B0-----:R-:W-:-:S03]  /*13230*/  IMAD.MOV.U32 R0, RZ, RZ, R251 ;  /* 0x000000ffff007224 */ /* 0x001fc600078e00fb */
[----:B------:R-:W4:Y:S04]  /*13240*/  LDL.LU.64 R250, [R1+0x10] ;  /* 0x0000100001fa7983 */ /* 0x000f280000300a00 */
[----:B------:R2:W-:Y:S02]  /*13250*/  STL [R1+0x90], R0 ;  /* 0x0000900001007387 */ /* 0x0005e40000100800 */
[----:B--2---:R-:W-:Y:S02]  /*13260*/  IMAD.MOV.U32 R0, RZ, RZ, R159 ;  /* 0x000000ffff007224 */ /* 0x004fe400078e009f */
[----:B------:R0:W-:Y:S04]  /*13270*/  STL [R1+0x2f4], R158 ;  /* 0x0002f49e01007387 */ /* 0x0001e80000100800 */
[----:B0-----:R-:W2:Y:S04]  /*13280*/  LDL.LU.64 R158, [R1+0x738] ;  /* 0x00073800019e7983 */ /* 0x001ea80000300a00 */
[----:B---3--:R-:W-:Y:S04]  /*13290*/  STL [R1+0x2f8], R156 ;  /* 0x0002f89c01007387 */ /* 0x008fe80000100800 */
[----:B------:R0:W-:Y:S02]  /*132a0*/  STL [R1+0x88], R0 ;  /* 0x0000880001007387 */ /* 0x0001e40000100800 */
[----:B0-----:R-:W-:-:S02]  /*132b0*/  IMAD.MOV.U32 R0, RZ, RZ, R157 ;  /* 0x000000ffff007224 */ /* 0x001fc400078e009d */
[----:B------:R-:W3:Y:S04]  /*132c0*/  LDL.LU.64 R156, [R1+0x730] ;  /* 0x00073000019c7983 */ /* 0x000ee80000300a00 */
[----:B------:R-:W-:Y:S04]  /*132d0*/  STL [R1+0x2fc], R154 ;  /* 0x0002fc9a01007387 */ /* 0x000fe80000100800 */
[----:B------:R0:W-:Y:S02]  /*132e0*/  STL [R1+0x80], R0 ;  /* 0x0000800001007387 */ /* 0x0001e40000100800 */
[----:B0-----:R-:W-:-:S02]  /*132f0*/  IMAD.MOV.U32 R0, RZ, RZ, R155 ;  /* 0x000000ffff007224 */ /* 0x001fc400078e009b */
[----:B------:R-:W2:Y:S04]  /*13300*/  LDL.LU.64 R154, [R1+0x728] ;  /* 0x00072800019a7983 */ /* 0x000ea80000300a00 */
[----:B----4-:R-:W-:Y:S04]  /*13310*/  STL [R1+0x300], R152 ;  /* 0x0003009801007387 */ /* 0x010fe80000100800 */
[----:B------:R0:W-:Y:S02]  /*13320*/  STL [R1+0x78], R0 ;  /* 0x0000780001007387 */ /* 0x0001e40000100800 */
[----:B0-----:R-:W-:-:S02]  /*13330*/  IMAD.MOV.U32 R0, RZ, RZ, R153 ;  /* 0x000000ffff007224 */ /* 0x001fc400078e0099 */
[----:B------:R-:W4:Y:S04]  /*13340*/  LDL.LU.64 R152, [R1+0x720] ;  /* 0x0007200001987983 */ /* 0x000f280000300a00 */
[----:B------:R-:W-:Y:S04]  /*13350*/  STL [R1+0x304], R22 ;  /* 0x0003041601007387 */ /* 0x000fe80000100800 */
[----:B------:R0:W-:Y:S02]  /*13360*/  STL [R1+0x70], R0 ;  /* 0x0000700001007387 */ /* 0x0001e40000100800 */
[----:B0-----:R-:W-:-:S02]  /*13370*/  IMAD.MOV.U32 R0, RZ, RZ, R23 ;  /* 0x000000ffff007224 */ /* 0x001fc400078e0017 */
[----:B------:R-:W3:Y:S04]  /*13380*/  LDL.LU.64 R22, [R1+0x718] ;  /* 0x0007180001167983 */ /* 0x000ee80000300a00 */
[----:B------:R-:W-:Y:S04]  /*13390*/  STL [R1+0x308], R20 ;  /* 0x0003081401007387 */ /* 0x000fe80000100800 */
[----:B------:R0:W-:Y:S02]  /*133a0*/  STL [R1+0x68], R0 ;  /* 0x0000680001007387 */ /* 0x0001e40000100800 */
[----:B0-----:R-:W-:-:S02]  /*133b0*/  IMAD.MOV.U32 R0, RZ, RZ, R21 ;  /* 0x000000ffff007224 */ /* 0x001fc400078e0015 */
[----:B------:R-:W2:Y:S04]  /*133c0*/  LDL.LU.64 R20, [R1+0x710] ;  /* 0x0007100001147983 */ /* 0x000ea80000300a00 */
[----:B------:R-:W-:Y:S04]  /*133d0*/  STL [R1+0x30c], R18 ;  /* 0x00030c1201007387 */ /* 0x000fe80000100800 */
        /* <DEDUP_REMOVED lines=38> */
[----:B------:R-:W4:Y:S01]  /*13640*/  LDL.LU.64 R250, [R1+0x6c0] ;  /* 0x0006c00001fa7983 */ /* 0x000f220000300a00 */
[----:B------:R-:W-:Y:S01]  /*13650*/  WARPGROUP.ARRIVE ;  /* 0x00000000000079c5 */ /* 0x000fe20000000000 */
[----:B------:R-:W-:Y:S01]  /*13660*/  UMOV UR13, 0x40000040 ;  /* 0x40000040000d7882 */ /* 0x000fe20000000000 */
[----:B------:R-:W-:-:S04]  /*13670*/  UMOV UR15, 0x40000040 ;  /* 0x40000040000f7882 */ /* 0x000fc80000000000 */
[----:B------:R-:W-:-:S15]  /*13680*/  HGMMA.64x256x16.F32 R24, gdesc[UR12].tnspA, R24 ;  /* 0x23e000000c1879f0 */ /* 0x000fde0008700818 */
[----:B------:R-:W-:-:S13]  /*13690*/  NOP ;  /* 0x0000000000007918 */ /* 0x000fda0000000000 */
[----:B------:R-:W-:Y:S01]  /*136a0*/  HGMMA.64x256x16.F32 R24, gdesc[UR4].tnspA, R24 ;  /* 0x23e00000041879f0 */ /* 0x000fe20008700818 */
[----:B----4-:R-:W-:Y:S04]  /*136b0*/  STL [R1+0x334], R250 ;  /* 0x000334fa01007387 */ /* 0x010fe80000100800 */
[----:B------:R0:W-:Y:S02]  /*136c0*/  STL [R1+0x44], R0 ;  /* 0x0000440001007387 */ /* 0x0001e40000100800 */
[----:B0-----:R-:W-:Y:S02]  /*136d0*/  IMAD.MOV.U32 R0, RZ, RZ, R251 ;  /* 0x000000ffff007224 */ /* 0x001fe400078e00fb */
[----:B------:R0:W5:Y:S04]  /*136e0*/  LDL.LU.64 R250, [R1+0x6b8] ;  /* 0x0006b80001fa7983 */ /* 0x0001680000300a00 */
[----:B--2---:R-:W-:Y:S04]  /*136f0*/  STL [R1+0x338], R2 ;  /* 0x0003380201007387 */ /* 0x004fe80000100800 */
[----:B------:R1:W-:Y:S02]  /*13700*/  STL [R1+0x4c], R0 ;  /* 0x00004c0001007387 */ /* 0x0003e40000100800 */
[----:B-1----:R-:W-:-:S02]  /*13710*/  IMAD.MOV.U32 R0, RZ, RZ, R3 ;  /* 0x000000ffff007224 */ /* 0x002fc400078e0003 */
[----:B------:R-:W2:Y:S04]  /*13720*/  LDL.LU.64 R2, [R1+0x6b0] ;  /* 0x0006b00001027983 */ /* 0x000ea80000300a00 */
[----:B------:R-:W-:Y:S04]  /*13730*/  STL [R1+0x54], R0 ;  /* 0x0000540001007387 */ /* 0x000fe80000100800 */
[----:B---3--:R1:W-:Y:S04]  /*13740*/  STL [R1+0x33c], R4 ;  /* 0x00033c0401007387 */ /* 0x0083e80000100800 */
[----:B------:R3:W-:Y:S01]  /*13750*/  STL [R1+0x5c], R5 ;  /* 0x00005c0501007387 */ /* 0x0007e20000100800 */
[----:B------:R-:W-:Y:S03]  /*13760*/  HGMMA.64x256x16.F32 R24, gdesc[UR20].tnspA, R24 ;  /* 0x23e00000141879f0 */ /* 0x000fe60008700818 */
[----:B------:R0:W-:Y:S04]  /*13770*/  STL [R1+0x340], R6 ;  /* 0x0003400601007387 */ /* 0x0001e80000100800 */
[----:B------:R0:W-:Y:S01]  /*13780*/  STL [R1+0x64], R7 ;  /* 0x0000640701007387 */ /* 0x0001e20000100800 */
[----:B-1----:R-:W1:Y:S03]  /*13790*/  LDC R4, c[0x0][0x238] ;  /* 0x00008e00ff047b82 */ /* 0x002e660000000800 */
[----:B------:R0:W-:Y:S04]  /*137a0*/  STL [R1+0x344], R8 ;  /* 0x0003440801007387 */ /* 0x0001e80000100800 */
        /* <DEDUP_REMOVED lines=39> */
[----:B------:R0:W-:Y:S01]  /*13a20*/  STL [R1+0x394], R176 ;  /* 0x000394b001007387 */ /* 0x0001e20000100800 */
[----:B------:R-:W-:Y:S03]  /*13a30*/  HGMMA.64x256x16.F32 R24, gdesc[UR16].tnspA, R24, gsb0 ;  /* 0x23e00000101879f0 */ /* 0x000fe60008000818 */
        /* <DEDUP_REMOVED lines=40> */
[----:B---3--:R-:W3:Y:S04]  /*13cc0*/  LDL.LU R5, [R1+0x428] ;  /* 0x0004280001057983 */ /* 0x008ee80000300800 */
        /* <DEDUP_REMOVED lines=16> */
[----:B------:R-:W4:Y:S03]  /*13dd0*/  S2R R0, SR_TID.X ;  /* 0x0000000000007919 */ /* 0x000f260000002100 */
        /* <DEDUP_REMOVED lines=13> */
[----:B----4-:R-:W-:Y:S01]  /*13eb0*/  SHF.R.U32.HI R0, RZ, 0x6, R0 ;  /* 0x00000006ff007819 */ /* 0x010fe20000011600 */
[----:B-1----:R-:W-:Y:S01]  /*13ec0*/  IMAD.SHL.U32 R4, R4, 0x40, RZ ;  /* 0x0000004004047824 */ /* 0x002fe200078e00ff */
[----:B------:R-:W-:Y:S01]  /*13ed0*/  UIADD3 UR24, UR24, -0x40, URZ ;  /* 0xffffffc018187890 */ /* 0x000fe2000fffe03f */
[----:B------:R-:W-:-:S02]  /*13ee0*/  WARPGROUP.DEPBAR.LE gsb0, 0x0 ;  /* 0x00008000000079c5 */ /* 0x000fc40000010000 */
[----:B------:R-:W-:Y:S01]  /*13ef0*/  SGXT.U32 R0, R0, 0x1 ;  /* 0x000000010000781a */ /* 0x000fe20000000000 */
[----:B--2---:R-:W-:-:S04]  /*13f00*/  IMAD.WIDE R2, R4, 0x2, R2 ;  /* 0x0000000204027825 */ /* 0x004fc800078e0202 */
[----:B---3--:R-:W-:-:S05]  /*13f10*/  VIADD R5, R5, 0xffffffff ;  /* 0xffffffff05057836 */ /* 0x008fca0000000000 */
[----:B------:R0:W-:Y:S04]  /*13f20*/  STL [R1+0x428], R5 ;  /* 0x0004280501007387 */ /* 0x0001e80000100800 */
[----:B------:R0:W-:Y:S04]  /*13f30*/  STL [R1+0x420], R246 ;  /* 0x000420f601007387 */ /* 0x0001e80000100800 */
[----:B------:R0:W-:Y:S04]  /*13f40*/  STL [R1+0x224], R247 ;  /* 0x000224f701007387 */ /* 0x0001e80000100800 */
[----:B------:R0:W-:Y:S01]  /*13f50*/  STL [R1+0x424], R248 ;  /* 0x000424f801007387 */ /* 0x0001e20000100800 */
[----:B------:R-:W-:-:S13]  /*13f60*/  ISETP.NE.U32.AND P0, PT, R5, RZ, PT ;  /* 0x000000ff0500720c */ /* 0x000fda0003f05070 */
[----:B0-----:R-:W-:Y:S05]  /*13f70*/  @P0 BRA `(.L_x_1) ;  /* 0xffffff68005c0947 */ /* 0x001fea000383ffff */
[----:B------:R-:W-:Y:S02]  /*13f80*/  F2FP.F16.F32.PACK_AB R147, R151, R147 ;  /* 0x000000939793723e */ /* 0x000fe400000000ff */
[----:B------:R-:W-:Y:S02]  /*13f90*/  F2FP.F16.F32.PACK_AB R146, R150, R146 ;  /* 0x000000929692723e */ /* 0x000fe400000000ff */
[----:B------:R-:W-:Y:S02]  /*13fa0*/  F2FP.F16.F32.PACK_AB R145, R149, R145 ;  /* 0x000000919591723e */ /* 0x000fe400000000ff */
[----:B------:R-:W-:Y:S02]  /*13fb0*/  F2FP.F16.F32.PACK_AB R144, R148, R144 ;  /* 0x000000909490723e */ /* 0x000fe400000000ff */
[----:B------:R-:W-:Y:S02]  /*13fc0*/  F2FP.F16.F32.PACK_AB R139, R143, R139 ;  /* 0x0000008b8f8b723e */ /* 0x000fe400000000ff */
[----:B------:R-:W-:-:S02]  /*13fd0*/  F2FP.F16.F32.PACK_AB R138, R142, R138 ;  /* 0x0000008a8e8a723e */ /* 0x000fc400000000ff */
        /* <DEDUP_REMOVED lines=57> */
[----:B------:R-:W-:-:S07]  /*14370*/  F2FP.F16.F32.PACK_AB R24, R28, R24 ;  /* 0x000000181c18723e */ /* 0x000fce00000000ff */
.L_x_0:
[----:B------:R-:W0:Y:S01]  /*14380*/  S2R R3, SR_TID.X ;  /* 0x0000000000037919 */ /* 0x000e220000002100 */
[----:B------:R-:W1:Y:S01]  /*14390*/  LDC R70, c[0x0][0x248] ;  /* 0x00009200ff467b82 */ /* 0x000e620000000800 */
[----:B------:R-:W-:Y:S01]  /*143a0*/  ULDC UR4, c[0x0][0x244] ;  /* 0x0000910000047ab9 */ /* 0x000fe20000000800 */
[----:B------:R-:W-:Y:S01]  /*143b0*/  ULDC.64 UR12, c[0x0][0x228] ;  /* 0x00008a00000c7ab9 */ /* 0x000fe20000000a00 */
[----:B------:R-:W3:Y:S01]  /*143c0*/  LDL.LU R155, [R1+0x4e4] ;  /* 0x0004e400019b7983 */ /* 0x000ee20000300800 */
[----:B------:R-:W-:Y:S01]  /*143d0*/  ULDC.64 UR6, c[0x0][0x220] ;  /* 0x0000880000067ab9 */ /* 0x000fe20000000a00 */
[----:B------:R-:W-:Y:S02]  /*143e0*/  ULDC UR5, c[0x0][0x22c] ;  /* 0x00008b0000057ab9 */ /* 0x000fe40000000800 */
[----:B------:R-:W1:Y:S04]  /*143f0*/  LDL.LU R154, [R1+0x4e0] ;  /* 0x0004e000019a7983 */ /* 0x000e680000300800 */
[----:B------:R-:W4:Y:S04]  /*14400*/  LDL.LU R153, [R1+0x4dc] ;  /* 0x0004dc0001997983 */ /* 0x000f280000300800 */
[----:B------:R-:W4:Y:S01]  /*14410*/  LDL.LU R152, [R1+0x4d8] ;  /* 0x0004d80001987983 */ /* 0x000f220000300800 */
[----:B0-----:R-:W-:-:S02]  /*14420*/  IMAD.SHL.U32 R2, R3, 0x80, RZ ;  /* 0x0000008003027824 */ /* 0x001fc400078e00ff */
[C---:B------:R-:W-:Y:S02]  /*14430*/  IMAD.SHL.U32 R0, R3.reuse, 0x10, RZ ;  /* 0x0000001003007824 */ /* 0x040fe400078e00ff */
[----:B------:R-:W-:Y:S01]  /*14440*/  IMAD.SHL.U32 R3, R3, 0x8, RZ ;  /* 0x0000000803037824 */ /* 0x000fe200078e00ff */
[----:B------:R-:W-:Y:S02]  /*14450*/  LOP3.LUT R5, R2, 0x400, RZ, 0xc0, !PT ;  /* 0x0000040002057812 */ /* 0x000fe400078ec0ff */
[----:B------:R-:W-:Y:S02]  /*14460*/  LOP3.LUT R2, R0, 0x70, RZ, 0xc0, !PT ;  /* 0x0000007000027812 */ /* 0x000fe400078ec0ff */
[----:B------:R-:W-:Y:S02]  /*14470*/  LOP3.LUT R3, R3, 0x380, RZ, 0xc0, !PT ;  /* 0x0000038003037812 */ /* 0x000fe400078ec0ff */
[----:B------:R-:W-:-:S05]  /*14480*/  IADD3 R2, R5, UR8, R2 ;  /* 0x0000000805027c10 */ /* 0x000fca000fffe002 */
[----:B------:R-:W-:Y:S01]  /*14490*/  IMAD.IADD R68, R3, 0x1, R2 ;  /* 0x0000000103447824 */ /* 0x000fe200078e0202 */
[----:B------:R-:W-:Y:S01]  /*144a0*/  BAR.SYNC.DEFER_BLOCKING 0x0 ;  /* 0x0000000000007b1d */ /* 0x000fe20000010000 */
[----:B------:R-:W-:-:S05]  /*144b0*/  LOP3.LUT R0, R0, 0x7f0, RZ, 0xc0, !PT ;  /* 0x000007f000007812 */ /* 0x000fca00078ec0ff */
[----:B------:R-:W-:Y:S02]  /*144c0*/  STSM.16.M88.4 [R68], R24 ;  /* 0x0000001844007844 */ /* 0x000fe40000000200 */
[----:B------:R-:W-:Y:S06]  /*144d0*/  BAR.SYNC.DEFER_BLOCKING 0x0 ;  /* 0x0000000000007b1d */ /* 0x000fec0000010000 */
[----:B--2---:R-:W0:Y:S02]  /*144e0*/  LDS.128 R4, [R0+UR8] ;  /* 0x0000000800047984 */ /* 0x004e240008000c00 */
[----:B------:R-:W-:Y:S06]  /*144f0*/  BAR.SYNC.DEFER_BLOCKING 0x0 ;  /* 0x0000000000007b1d */ /* 0x000fec0000010000 */
[----:B------:R-:W-:Y:S02]  /*14500*/  STSM.16.M88.4 [R68], R32 ;  /* 0x0000002044007844 */ /* 0x000fe40000000200 */
[----:B------:R-:W-:Y:S06]  /*14510*/  BAR.SYNC.DEFER_BLOCKING 0x0 ;  /* 0x0000000000007b1d */ /* 0x000fec0000010000 */
[----:B------:R-:W2:Y:S02]  /*14520*/  LDS.128 R8, [R0+UR8] ;  /* 0x0000000800087984 */ /* 0x000ea40008000c00 */
        /* <DEDUP_REMOVED lines=17> */
[----:B------:R3:W-:Y:S02]  /*14640*/  STSM.16.M88.4 [R68], R72 ;  /* 0x0000004844007844 */ /* 0x0007e40000000200 */
        /* <DEDUP_REMOVED lines=10> */
[----:B------:R-:W-:Y:S01]  /*146f0*/  BAR.SYNC.DEFER_BLOCKING 0x0 ;  /* 0x0000000000007b1d */ /* 0x000fe20000010000 */
[C---:B---3--:R-:W-:Y:S01]  /*14700*/  IMAD R72, R155.reuse, UR4, RZ ;  /* 0x000000049b487c24 */ /* 0x048fe2000f8e02ff */
[----:B------:R-:W-:-:S04]  /*14710*/  ISETP.GE.AND P0, PT, R155, UR12, PT ;  /* 0x0000000c9b007c0c */ /* 0x000fc8000bf06270 */
[----:B------:R-:W-:Y:S01]  /*14720*/  STSM.16.M88.4 [R68], R96 ;  /* 0x0000006044007844 */ /* 0x000fe20000000200 */
[----:B------:R-:W-:Y:S01]  /*14730*/  ULDC UR4, c[0x0][0x22c] ;  /* 0x00008b0000047ab9 */ /* 0x000fe20000000800 */
[----:B------:R-:W-:Y:S01]  /*14740*/  BAR.SYNC.DEFER_BLOCKING 0x0 ;  /* 0x0000000000007b1d */ /* 0x000fe20000010000 */
[----:B------:R-:W-:Y:S01]  /*14750*/  LEA R71, P2, R72, UR6, 0x1 ;  /* 0x0000000648477c11 */ /* 0x000fe2000f8408ff */
[CC--:B-1----:R-:W-:Y:S01]  /*14760*/  IMAD R65, R154.reuse, R70.reuse, RZ ;  /* 0x000000469a417224 */ /* 0x0c2fe200078e02ff */
[----:B------:R-:W-:Y:S01]  /*14770*/  ISETP.LT.AND P3, PT, R154, UR4, !P0 ;  /* 0x000000049a007c0c */ /* 0x000fe2000c761270 */
[CC--:B----4-:R-:W-:Y:S01]  /*14780*/  IMAD R67, R153.reuse, R70.reuse, RZ ;  /* 0x0000004699437224 */ /* 0x0d0fe200078e02ff */
[----:B------:R-:W-:Y:S01]  /*14790*/  LEA.HI.X.SX32 R72, R72, UR7, 0x1, P2 ;  /* 0x0000000748487c11 */ /* 0x000fe200090f0eff */
[----:B------:R-:W-:Y:S01]  /*147a0*/  ULDC UR6, c[0x0][0x22c] ;  /* 0x00008b0000067ab9 */ /* 0x000fe20000000800 */
[----:B------:R-:W-:Y:S01]  /*147b0*/  ISETP.LT.AND P2, PT, R153, UR5, !P0 ;  /* 0x0000000599007c0c */ /* 0x000fe2000c741270 */
[----:B------:R-:W3:Y:S01]  /*147c0*/  LDL.LU R154, [R1+0x4d4] ;  /* 0x0004d400019a7983 */ /* 0x000ee20000300800 */
[C---:B------:R-:W-:Y:S01]  /*147d0*/  ISETP.LT.AND P4, PT, R152.reuse, UR6, !P0 ;  /* 0x0000000698007c0c */ /* 0x040fe2000c781270 */
[----:B------:R-:W-:-:S02]  /*147e0*/  IMAD R69, R152, R70, RZ ;  /* 0x0000004698457224 */ /* 0x000fc400078e02ff */
[----:B------:R-:W1:Y:S01]  /*147f0*/  LDS.128 R40, [R0+UR8] ;  /* 0x0000000800287984 */ /* 0x000e620008000c00 */
[----:B-----5:R-:W-:Y:S01]  /*14800*/  ISETP.LT.AND P1, PT, R250, UR13, !P0 ;  /* 0x0000000dfa007c0c */ /* 0x020fe2000c721270 */
[----:B------:R-:W-:Y:S01]  /*14810*/  ULDC UR4, c[0x0][0x22c] ;  /* 0x00008b0000047ab9 */ /* 0x000fe20000000800 */
[----:B------:R-:W-:Y:S01]  /*14820*/  LEA R64, P5, R65, R71, 0x1 ;  /* 0x0000004741407211 */ /* 0x000fe200078a08ff */
[----:B------:R-:W-:Y:S06]  /*14830*/  BAR.SYNC.DEFER_BLOCKING 0x0 ;  /* 0x0000000000007b1d */ /* 0x000fec0000010000 */
[----:B------:R-:W-:Y:S01]  /*14840*/  ULDC UR6, c[0x0][0x22c] ;  /* 0x00008b0000067ab9 */ /* 0x000fe20000000800 */
[----:B------:R-:W-:Y:S01]  /*14850*/  ULDC UR7, c[0x0][0x22c] ;  /* 0x00008b0000077ab9 */ /* 0x000fe20000000800 */
[----:B------:R-:W4:Y:S01]  /*14860*/  LDL.LU R155, [R1+0x4d0] ;  /* 0x0004d000019b7983 */ /* 0x000f220000300800 */
[----:B------:R-:W-:-:S03]  /*14870*/  ULDC UR5, c[0x0][0x22c] ;  /* 0x00008b0000057ab9 */ /* 0x000fc60000000800 */
[----:B------:R-:W2:Y:S04]  /*14880*/  LDL.LU R153, [R1+0x4cc] ;  /* 0x0004cc0001997983 */ /* 0x000ea80000300800 */
[----:B------:R-:W4:Y:S01]  /*14890*/  LDL.LU R152, [R1+0x4c8] ;  /* 0x0004c80001987983 */ /* 0x000f220000300800 */
[----:B------:R-:W-:-:S03]  /*148a0*/  IMAD R250, R250, R70, RZ ;  /* 0x00000046fafa7224 */ /* 0x000fc600078e02ff */
[----:B------:R-:W4:Y:S04]  /*148b0*/  LDL.LU R157, [R1+0x4c4] ;  /* 0x0004c400019d7983 */ /* 0x000f280000300800 */
[----:B------:R-:W-:Y:S01]  /*148c0*/  STSM.16.M88.4 [R68], R104 ;  /* 0x0000006844007844 */ /* 0x000fe20000000200 */
[----:B------:R-:W-:Y:S01]  /*148d0*/  BAR.SYNC.DEFER_BLOCKING 0x0 ;  /* 0x0000000000007b1d */ /* 0x000fe20000010000 */
[----:B------:R-:W-:Y:S02]  /*148e0*/  LEA R2, P6, R250, R71, 0x1 ;  /* 0x00000047fa027211 */ /* 0x000fe400078c08ff */
[----:B------:R-:W-:-:S03]  /*148f0*/  LEA.HI.X.SX32 R65, R65, R72, 0x1, P5 ;  /* 0x0000004841417211 */ /* 0x000fc600028f0eff */
[----:B------:R-:W4:Y:S04]  /*14900*/  LDL.LU R156, [R1+0x4c0] ;  /* 0x0004c000019c7983 */ /* 0x000f280000300800 */
[----:B------:R-:W1:Y:S01]  /*14910*/  LDS.128 R44, [R0+UR8] ;  /* 0x00000008002c7984 */ /* 0x000e620008000c00 */
[----:B------:R-:W-:Y:S06]  /*14920*/  BAR.SYNC.DEFER_BLOCKING 0x0 ;  /* 0x0000000000007b1d */ /* 0x000fec0000010000 */
[----:B------:R-:W-:Y:S02]  /*14930*/  STSM.16.M88.4 [R68], R112 ;  /* 0x0000007044007844 */ /* 0x000fe40000000200 */
[----:B------:R-:W-:Y:S06]  /*14940*/  BAR.SYNC.DEFER_BLOCKING 0x0 ;  /* 0x0000000000007b1d */ /* 0x000fec0000010000 */
[----:B------:R-:W1:Y:S02]  /*14950*/  LDS.128 R48, [R0+UR8] ;  /* 0x0000000800307984 */ /* 0x000e640008000c00 */
        /* <DEDUP_REMOVED lines=12> */
[----:B------:R-:W-:Y:S01]  /*14a20*/  BAR.SYNC.DEFER_BLOCKING 0x0 ;  /* 0x0000000000007b1d */ /* 0x000fe20000010000 */
[----:B------:R-:W-:-:S02]  /*14a30*/  LEA.HI.X.SX32 R3, R250, R72, 0x1, P6 ;  /* 0x00000048fa037211 */ /* 0x000fc400030f0eff */
[----:B------:R-:W-:-:S03]  /*14a40*/  LEA R66, P6, R67, R71, 0x1 ;  /* 0x0000004743427211 */ /* 0x000fc600078c08ff */
[----:B------:R0:W-:Y:S02]  /*14a50*/  STSM.16.M88.4 [R68], R144 ;  /* 0x0000009044007844 */ /* 0x0001e40000000200 */
[----:B------:R-:W-:Y:S01]  /*14a60*/  BAR.SYNC.DEFER_BLOCKING 0x0 ;  /* 0x0000000000007b1d */ /* 0x000fe20000010000 */
[----:B------:R-:W-:Y:S02]  /*14a70*/  LEA.HI.X.SX32 R67, R67, R72, 0x1, P6 ;  /* 0x0000004843437211 */ /* 0x000fe400030f0eff */
[----:B0-----:R-:W-:-:S04]  /*14a80*/  LEA R68, P5, R69, R71, 0x1 ;  /* 0x0000004745447211 */ /* 0x001fc800078a08ff */
[----:B------:R-:W-:Y:S01]  /*14a90*/  LEA.HI.X.SX32 R69, R69, R72, 0x1, P5 ;  /* 0x0000004845457211 */ /* 0x000fe200028f0eff */
[----:B------:R0:W-:Y:S01]  /*14aa0*/  @P1 STG.E.U16 desc[UR10][R2.64], R4 ;  /* 0x0000000402001986 */ /* 0x0001e2000c10150a */
[C---:B---3--:R-:W-:Y:S01]  /*14ab0*/  ISETP.LT.AND P1, PT, R154.reuse, UR4, !P0 ;  /* 0x000000049a007c0c */ /* 0x048fe2000c721270 */
[----:B------:R-:W-:Y:S02]  /*14ac0*/  ULDC UR4, c[0x0][0x22c] ;  /* 0x00008b0000047ab9 */ /* 0x000fe40000000800 */
[----:B------:R3:W-:Y:S04]  /*14ad0*/  @P3 STG.E.U16 desc[UR10][R64.64], R5 ;  /* 0x0000000540003986 */ /* 0x0007e8000c10150a */
[----:B------:R4:W-:Y:S01]  /*14ae0*/  @P2 STG.E.U16 desc[UR10][R66.64], R6 ;  /* 0x0000000642002986 */ /* 0x0009e2000c10150a */
[----:B--2---:R-:W-:Y:S01]  /*14af0*/  ISETP.LT.AND P2, PT, R153, UR6, !P0 ;  /* 0x0000000699007c0c */ /* 0x004fe2000c741270 */
[----:B------:R-:W-:Y:S01]  /*14b00*/  ULDC UR6, c[0x0][0x22c] ;  /* 0x00008b0000067ab9 */ /* 0x000fe20000000800 */
[----:B0-----:R-:W-:-:S02]  /*14b10*/  IMAD R3, R154, R70, RZ ;  /* 0x000000469a037224 */ /* 0x001fc400078e02ff */
[----:B------:R-:W2:Y:S01]  /*14b20*/  LDL.LU R154, [R1+0x4bc] ;  /* 0x0004bc00019a7983 */ /* 0x000ea20000300800 */
[----:B---3--:R-:W-:-:S03]  /*14b30*/  IMAD R65, R153, R70, RZ ;  /* 0x0000004699417224 */ /* 0x008fc600078e02ff */
[----:B------:R-:W3:Y:S01]  /*14b40*/  LDL.LU R153, [R1+0x4b8] ;  /* 0x0004b80001997983 */ /* 0x000ee20000300800 */
[----:B----4-:R-:W-:-:S03]  /*14b50*/  IMAD R66, R152, R70, RZ ;  /* 0x0000004698427224 */ /* 0x010fc600078e02ff */
[----:B------:R0:W-:Y:S01]  /*14b60*/  @P4 STG.E.U16 desc[UR10][R68.64], R7 ;  /* 0x0000000744004986 */ /* 0x0001e2000c10150a */
[----:B------:R-:W-:Y:S01]  /*14b70*/  ISETP.LT.AND P4, PT, R152, UR7, !P0 ;  /* 0x0000000798007c0c */ /* 0x000fe2000c781270 */
[----:B------:R-:W-:Y:S02]  /*14b80*/  ULDC UR7, c[0x0][0x22c] ;  /* 0x00008b0000077ab9 */ /* 0x000fe40000000800 */
[----:B------:R-:W4:Y:S01]  /*14b90*/  LDL.LU R152, [R1+0x4b4] ;  /* 0x0004b40001987983 */ /* 0x000f220000300800 */
[----:B------:R-:W-:Y:S01]  /*14ba0*/  PRMT R73, R5, 0x7632, R73 ;  /* 0x0000763205497816 */ /* 0x000fe20000000049 */
[C---:B------:R-:W-:Y:S01]  /*14bb0*/  IMAD R5, R155.reuse, R70, RZ ;  /* 0x000000469b057224 */ /* 0x040fe200078e02ff */
[----:B------:R-:W-:Y:S01]  /*14bc0*/  ISETP.LT.AND P3, PT, R155, UR5, !P0 ;  /* 0x000000059b007c0c */ /* 0x000fe2000c761270 */
[----:B------:R-:W-:Y:S01]  /*14bd0*/  ULDC UR5, c[0x0][0x22c] ;  /* 0x00008b0000057ab9 */ /* 0x000fe20000000800 */
[----:B------:R-:W4:Y:S01]  /*14be0*/  LDL.LU R155, [R1+0x4b0] ;  /* 0x0004b000019b7983 */ /* 0x000f220000300800 */
[----:B------:R-:W-:-:S02]  /*14bf0*/  LEA R2, P6, R3, R71, 0x1 ;  /* 0x0000004703027211 */ /* 0x000fc400078c08ff */
[----:B0-----:R-:W-:Y:S02]  /*14c00*/  PRMT R69, R6, 0x7632, R69 ;  /* 0x0000763206457816 */ /* 0x001fe40000000045 */
[-C--:B------:R-:W-:Y:S02]  /*14c10*/  LEA R6, P5, R5, R71.reuse, 0x1 ;  /* 0x0000004705067211 */ /* 0x080fe400078a08ff */
[----:B------:R-:W-:Y:S02]  /*14c20*/  PRMT R67, R4, 0x7632, R67 ;  /* 0x0000763204437816 */ /* 0x000fe40000000043 */
[----:B------:R-:W-:Y:S02]  /*14c30*/  LEA.HI.X.SX32 R3, R3, R72, 0x1, P6 ;  /* 0x0000004803037211 */ /* 0x000fe400030f0eff */
[----:B------:R-:W-:Y:S02]  /*14c40*/  PRMT R74, R7, 0x7632, R74 ;  /* 0x00007632074a7816 */ /* 0x000fe4000000004a */
[----:B------:R-:W-:-:S02]  /*14c50*/  LEA R4, P6, R65, R71, 0x1 ;  /* 0x0000004741047211 */ /* 0x000fc400078c08ff */
[-C--:B------:R-:W-:Y:S02]  /*14c60*/  LEA.HI.X.SX32 R7, R5, R72.reuse, 0x1, P5 ;  /* 0x0000004805077211 */ /* 0x080fe400028f0eff */
[C---:B------:R-:W-:Y:S02]  /*14c70*/  LEA R64, P5, R66.reuse, R71, 0x1 ;  /* 0x0000004742407211 */ /* 0x040fe400078a08ff */
[-C--:B------:R-:W-:Y:S02]  /*14c80*/  LEA.HI.X.SX32 R5, R65, R72.reuse, 0x1, P6 ;  /* 0x0000004841057211 */ /* 0x080fe400030f0eff */
[----:B------:R-:W-:Y:S01]  /*14c90*/  LEA.HI.X.SX32 R65, R66, R72, 0x1, P5 ;  /* 0x0000004842417211 */ /* 0x000fe200028f0eff */
[----:B------:R0:W-:Y:S04]  /*14ca0*/  @P1 STG.E.U16 desc[UR10][R2.64], R67 ;  /* 0x0000004302001986 */ /* 0x0001e8000c10150a */
[----:B------:R1:W-:Y:S01]  /*14cb0*/  @P3 STG.E.U16 desc[UR10][R6.64], R73 ;  /* 0x0000004906003986 */ /* 0x0003e2000c10150a */
[----:B------:R-:W-:-:S03]  /*14cc0*/  IMAD R66, R157, R70, RZ ;  /* 0x000000469d427224 */ /* 0x000fc600078e02ff */
[----:B------:R1:W-:Y:S01]  /*14cd0*/  @P2 STG.E.U16 desc[UR10][R4.64], R69 ;  /* 0x0000004504002986 */ /* 0x0003e2000c10150a */
[----:B------:R-:W-:Y:S01]  /*14ce0*/  ISETP.LT.AND P2, PT, R157, UR4, !P0 ;  /* 0x000000049d007c0c */ /* 0x000fe2000c741270 */
[----:B------:R-:W-:Y:S02]  /*14cf0*/  ULDC UR4, c[0x0][0x22c] ;  /* 0x00008b0000047ab9 */ /* 0x000fe40000000800 */
[----:B------:R-:W-:Y:S01]  /*14d00*/  @P4 STG.E.U16 desc[UR10][R64.64], R74 ;  /* 0x0000004a40004986 */ /* 0x000fe2000c10150a */
[C---:B------:R-:W-:Y:S01]  /*14d10*/  ISETP.LT.AND P4, PT, R156.reuse, UR5, !P0 ;  /* 0x000000059c007c0c */ /* 0x040fe2000c781270 */
[----:B0-----:R-:W-:Y:S01]  /*14d20*/  IMAD R3, R156, R70, RZ ;  /* 0x000000469c037224 */ /* 0x001fe200078e02ff */
[----:B------:R-:W-:Y:S01]  /*14d30*/  ULDC UR5, c[0x0][0x22c] ;  /* 0x00008b0000057ab9 */ /* 0x000fe20000000800 */
[----:B------:R-:W4:Y:S01]  /*14d40*/  LDL.LU R156, [R1+0x4ac] ;  /* 0x0004ac00019c7983 */ /* 0x000f220000300800 */
[----:B-1----:R-:W-:-:S04]  /*14d50*/  LEA R6, P1, R66, R71, 0x1 ;  /* 0x0000004742067211 */ /* 0x002fc800078208ff */
[----:B------:R-:W-:-:S05]  /*14d60*/  LEA.HI.X.SX32 R7, R66, R72, 0x1, P1 ;  /* 0x0000004842077211 */ /* 0x000fca00008f0eff */
[----:B------:R-:W-:Y:S01]  /*14d70*/  @P2 STG.E.U16 desc[UR10][R6.64], R8 ;  /* 0x0000000806002986 */ /* 0x000fe2000c10150a */
[----:B------:R-:W-:-:S04]  /*14d80*/  LEA R4, P5, R3, R71, 0x1 ;  /* 0x0000004703047211 */ /* 0x000fc800078a08ff */
[----:B------:R-:W-:-:S05]  /*14d90*/  LEA.HI.X.SX32 R5, R3, R72, 0x1, P5 ;  /* 0x0000004803057211 */ /* 0x000fca00028f0eff */
[----:B------:R0:W-:Y:S01]  /*14da0*/  @P4 STG.E.U16 desc[UR10][R4.64], R9 ;  /* 0x0000000904004986 */ /* 0x0001e2000c10150a */
[C---:B--2---:R-:W-:Y:S01]  /*14db0*/  ISETP.LT.AND P3, PT, R154.reuse, UR6, !P0 ;  /* 0x000000069a007c0c */ /* 0x044fe2000c761270 */
[-C--:B------:R-:W-:Y:S02]  /*14dc0*/  IMAD R67, R154, R70.reuse, RZ ;  /* 0x000000469a437224 */ /* 0x080fe400078e02ff */
[CC--:B---3--:R-:W-:Y:S01]  /*14dd0*/  IMAD R68, R153.reuse, R70.reuse, RZ ;  /* 0x0000004699447224 */ /* 0x0c8fe200078e02ff */
[----:B------:R-:W-:Y:S01]  /*14de0*/  ISETP.LT.AND P1, PT, R153, UR4, !P0 ;  /* 0x0000000499007c0c */ /* 0x000fe2000c721270 */
[----:B------:R-:W2:Y:S01]  /*14df0*/  LDL.LU R154, [R1+0x4a8] ;  /* 0x0004a800019a7983 */ /* 0x000ea20000300800 */
[----:B------:R-:W-:Y:S01]  /*14e00*/  ULDC UR4, c[0x0][0x22c] ;  /* 0x00008b0000047ab9 */ /* 0x000fe20000000800 */
[C---:B----4-:R-:W-:Y:S02]  /*14e10*/  IMAD R66, R152.reuse, R70, RZ ;  /* 0x0000004698427224 */ /* 0x050fe400078e02ff */
[----:B------:R-:W3:Y:S01]  /*14e20*/  LDL.LU R153, [R1+0x4a4] ;  /* 0x0004a40001997983 */ /* 0x000ee20000300800 */
[----:B------:R-:W-:Y:S01]  /*14e30*/  ISETP.LT.AND P2, PT, R152, UR4, !P0 ;  /* 0x0000000498007c0c */ /* 0x000fe2000c741270 */
[----:B------:R-:W-:Y:S01]  /*14e40*/  ULDC UR4, c[0x0][0x22c] ;  /* 0x00008b0000047ab9 */ /* 0x000fe20000000800 */
[----:B0-----:R-:W-:Y:S01]  /*14e50*/  PRMT R9, R8, 0x7632, R9 ;  /* 0x0000763208097816 */ /* 0x001fe20000000009 */
[----:B------:R-:W4:Y:S01]  /*14e60*/  LDL.LU R152, [R1+0x4a0] ;  /* 0x0004a00001987983 */ /* 0x000f220000300800 */
[----:B------:R-:W-:Y:S01]  /*14e70*/  LEA R2, P6, R67, R71, 0x1 ;  /* 0x0000004743027211 */ /* 0x000fe200078c08ff */
[----:B------:R-:W-:Y:S01]  /*14e80*/  ULDC UR6, c[0x0][0x22c] ;  /* 0x00008b0000067ab9 */ /* 0x000fe20000000800 */
[----:B------:R-:W-:Y:S01]  /*14e90*/  ISETP.LT.AND P4, PT, R155, UR5, !P0 ;  /* 0x000000059b007c0c */ /* 0x000fe2000c781270 */
[----:B------:R-:W-:Y:S01]  /*14ea0*/  ULDC UR5, c[0x0][0x22c] ;  /* 0x00008b0000057ab9 */ /* 0x000fe20000000800 */
[----:B------:R-:W-:Y:S01]  /*14eb0*/  LEA.HI.X.SX32 R3, R67, R72, 0x1, P6 ;  /* 0x0000004843037211 */ /* 0x000fe200030f0eff */
[----:B------:R-:W-:-:S02]  /*14ec0*/  IMAD R67, R155, R70, RZ ;  /* 0x000000469b437224 */ /* 0x000fc400078e02ff */
[----:B------:R-:W4:Y:S01]  /*14ed0*/  LDL.LU R155, [R1+0x49c] ;  /* 0x00049c00019b7983 */ /* 0x000f220000300800 */
[----:B------:R-:W-:-:S04]  /*14ee0*/  LEA R64, P5, R68, R71, 0x1 ;  /* 0x0000004744407211 */ /* 0x000fc800078a08ff */
[----:B------:R-:W-:Y:S01]  /*14ef0*/  LEA.HI.X.SX32 R65, R68, R72, 0x1, P5 ;  /* 0x0000004844417211 */ /* 0x000fe200028f0eff */
[----:B------:R0:W-:Y:S04]  /*14f00*/  @P3 STG.E.U16 desc[UR10][R2.64], R10 ;  /* 0x0000000a02003986 */ /* 0x0001e8000c10150a */
[----:B------:R-:W-:Y:S01]  /*14f10*/  @P1 STG.E.U16 desc[UR10][R64.64], R11 ;  /* 0x0000000b40001986 */ /* 0x000fe2000c10150a */
[-C--:B------:R-:W-:Y:S02]  /*14f20*/  LEA R4, P3, R67, R71.reuse, 0x1 ;  /* 0x0000004743047211 */ /* 0x080fe400078608ff */
[----:B0-----:R-:W-:-:S04]  /*14f30*/  LEA R2, P1, R66, R71, 0x1 ;  /* 0x0000004742027211 */ /* 0x001fc800078208ff */
[----:B------:R-:W-:Y:S01]  /*14f40*/  LEA.HI.X.SX32 R3, R66, R72, 0x1, P1 ;  /* 0x0000004842037211 */ /* 0x000fe200008f0eff */
[C---:B------:R-:W-:Y:S01]  /*14f50*/  IMAD R7, R156.reuse, R70, RZ ;  /* 0x000000469c077224 */ /* 0x040fe200078e02ff */
[----:B------:R-:W-:Y:S01]  /*14f60*/  ISETP.LT.AND P5, PT, R156, UR4, !P0 ;  /* 0x000000049c007c0c */ /* 0x000fe2000c7a1270 */
[----:B------:R-:W-:Y:S01]  /*14f70*/  ULDC UR4, c[0x0][0x22c] ;  /* 0x00008b0000047ab9 */ /* 0x000fe20000000800 */
[----:B------:R-:W-:Y:S01]  /*14f80*/  PRMT R10, R9, 0x7632, R10 ;  /* 0x00007632090a7816 */ /* 0x000fe2000000000a */
[----:B------:R0:W-:Y:S01]  /*14f90*/  @P2 STG.E.U16 desc[UR10][R2.64], R9 ;  /* 0x0000000902002986 */ /* 0x0001e2000c10150a */
[----:B------:R-:W-:Y:S02]  /*14fa0*/  LEA R6, P1, R7, R71, 0x1 ;  /* 0x0000004707067211 */ /* 0x000fe400078208ff */
[-C--:B------:R-:W-:Y:S01]  /*14fb0*/  LEA.HI.X.SX32 R5, R67, R72.reuse, 0x1, P3 ;  /* 0x0000004843057211 */ /* 0x080fe200018f0eff */
[----:B------:R-:W4:Y:S01]  /*14fc0*/  LDL.LU R156, [R1+0x498] ;  /* 0x00049800019c7983 */ /* 0x000f220000300800 */
[----:B------:R-:W-:-:S03]  /*14fd0*/  LEA.HI.X.SX32 R7, R7, R72, 0x1, P1 ;  /* 0x0000004807077211 */ /* 0x000fc600008f0eff */
[----:B------:R1:W-:Y:S01]  /*14fe0*/  @P4 STG.E.U16 desc[UR10][R4.64], R10 ;  /* 0x0000000a04004986 */ /* 0x0003e2000c10150a */
[----:B0-----:R-:W-:Y:S02]  /*14ff0*/  PRMT R3, R10, 0x7632, R3 ;  /* 0x000076320a037816 */ /* 0x001fe40000000003 */
[C---:B--2---:R-:W-:Y:S01]  /*15000*/  ISETP.LT.AND P1, PT, R154.reuse, UR4, !P0 ;  /* 0x000000049a007c0c */ /* 0x044fe2000c721270 */
[-C--:B------:R-:W-:Y:S01]  /*15010*/  IMAD R8, R154, R70.reuse, RZ ;  /* 0x000000469a087224 */ /* 0x080fe200078e02ff */
[C---:B---3--:R-:W-:Y:S01]  /*15020*/  ISETP.LT.AND P3, PT, R153.reuse, UR5, !P0 ;  /* 0x0000000599007c0c */ /* 0x048fe2000c761270 */
[-C--:B------:R-:W-:Y:S01]  /*15030*/  IMAD R9, R153, R70.reuse, RZ ;  /* 0x0000004699097224 */ /* 0x080fe200078e02ff */
[----:B------:R-:W2:Y:S01]  /*15040*/  LDL.LU R154, [R1+0x494] ;  /* 0x00049400019a7983 */ /* 0x000ea20000300800 */
[C---:B----4-:R-:W-:Y:S01]  /*15050*/  ISETP.LT.AND P2, PT, R152.reuse, UR6, !P0 ;  /* 0x0000000698007c0c */ /* 0x050fe2000c741270 */
[----:B-1----:R-:W-:Y:S02]  /*15060*/  IMAD R5, R152, R70, RZ ;  /* 0x0000004698057224 */ /* 0x002fe400078e02ff */
[----:B------:R-:W3:Y:S01]  /*15070*/  LDL.LU R153, [R1+0x490] ;  /* 0x0004900001997983 */ /* 0x000ee20000300800 */
[----:B------:R-:W-:-:S03]  /*15080*/  ISETP.LT.AND P4, PT, R155, UR7, !P0 ;  /* 0x000000079b007c0c */ /* 0x000fc6000c781270 */
[----:B------:R-:W4:Y:S01]  /*15090*/  LDL.LU R152, [R1+0x48c] ;  /* 0x00048c0001987983 */ /* 0x000f220000300800 */
[----:B------:R-:W-:Y:S01]  /*150a0*/  IMAD R10, R155, R70, RZ ;  /* 0x000000469b0a7224 */ /* 0x000fe200078e02ff */
[-C--:B------:R-:W-:Y:S01]  /*150b0*/  LEA R2, P6, R8, R71.reuse, 0x1 ;  /* 0x0000004708027211 */ /* 0x080fe200078c08ff */
[----:B------:R-:W-:Y:S01]  /*150c0*/  ULDC UR5, c[0x0][0x22c] ;  /* 0x00008b0000057ab9 */ /* 0x000fe20000000800 */
[----:B------:R-:W4:Y:S01]  /*150d0*/  LDL.LU R155, [R1+0x488] ;  /* 0x00048800019b7983 */ /* 0x000f220000300800 */
[----:B------:R-:W-:Y:S01]  /*150e0*/  PRMT R11, R11, 0x7632, R11 ;  /* 0x000076320b0b7816 */ /* 0x000fe2000000000b */
[----:B------:R-:W-:Y:S01]  /*150f0*/  ULDC UR6, c[0x0][0x22c] ;  /* 0x00008b0000067ab9 */ /* 0x000fe20000000800 */
[----:B------:R-:W-:Y:S01]  /*15100*/  ULDC UR4, c[0x0][0x22c] ;  /* 0x00008b0000047ab9 */ /* 0x000fe20000000800 */
[----:B------:R0:W-:Y:S01]  /*15110*/  @P5 STG.E.U16 desc[UR10][R6.64], R3 ;  /* 0x0000000306005986 */ /* 0x0001e2000c10150a */
[----:B------:R-:W-:Y:S01]  /*15120*/  ULDC UR7, c[0x0][0x22c] ;  /* 0x00008b0000077ab9 */ /* 0x000fe20000000800 */
[----:B0-----:R-:W-:-:S02]  /*15130*/  LEA R6, P5, R9, R71, 0x1 ;  /* 0x0000004709067211 */ /* 0x001fc400078a08ff */
[-C--:B------:R-:W-:Y:S02]  /*15140*/  LEA.HI.X.SX32 R3, R8, R72.reuse, 0x1, P6 ;  /* 0x0000004808037211 */ /* 0x080fe400030f0eff */
[-C--:B------:R-:W-:Y:S02]  /*15150*/  LEA R4, P6, R5, R71.reuse, 0x1 ;  /* 0x0000004705047211 */ /* 0x080fe400078c08ff */
[-C--:B------:R-:W-:Y:S01]  /*15160*/  LEA.HI.X.SX32 R7, R9, R72.reuse, 0x1, P5 ;  /* 0x0000004809077211 */ /* 0x080fe200028f0eff */
[----:B------:R0:W-:Y:S01]  /*15170*/  @P1 STG.E.U16 desc[UR10][R2.64], R11 ;  /* 0x0000000b02001986 */ /* 0x0001e2000c10150a */
[-C--:B------:R-:W-:Y:S02]  /*15180*/  LEA.HI.X.SX32 R5, R5, R72.reuse, 0x1, P6 ;  /* 0x0000004805057211 */ /* 0x080fe400030f0eff */
[CC--:B------:R-:W-:Y:S01]  /*15190*/  LEA R8, P5, R10.reuse, R71.reuse, 0x1 ;  /* 0x000000470a087211 */ /* 0x0c0fe200078a08ff */
[----:B------:R-:W-:Y:S03]  /*151a0*/  @P3 STG.E.U16 desc[UR10][R6.64], R12 ;  /* 0x0000000c06003986 */ /* 0x000fe6000c10150a */
[----:B------:R-:W-:Y:S01]  /*151b0*/  LEA.HI.X.SX32 R9, R10, R72, 0x1, P5 ;  /* 0x000000480a097211 */ /* 0x000fe200028f0eff */
[----:B------:R-:W-:Y:S04]  /*151c0*/  @P2 STG.E.U16 desc[UR10][R4.64], R13 ;  /* 0x0000000d04002986 */ /* 0x000fe8000c10150a */
[----:B0-----:R-:W4:Y:S01]  /*151d0*/  LDL.LU R11, [R1+0x484] ;  /* 0x00048400010b7983 */ /* 0x001f220000300800 */
[C---:B------:R-:W-:Y:S01]  /*151e0*/  IMAD R3, R156.reuse, R70, RZ ;  /* 0x000000469c037224 */ /* 0x040fe200078e02ff */
[----:B------:R-:W-:Y:S01]  /*151f0*/  ISETP.LT.AND P1, PT, R156, UR4, !P0 ;  /* 0x000000049c007c0c */ /* 0x000fe2000c721270 */
[----:B------:R-:W-:Y:S01]  /*15200*/  ULDC UR4, c[0x0][0x22c] ;  /* 0x00008b0000047ab9 */ /* 0x000fe20000000800 */
[----:B------:R0:W-:Y:S02]  /*15210*/  @P4 STG.E.U16 desc[UR10][R8.64], R14 ;  /* 0x0000000e08004986 */ /* 0x0001e4000c10150a */
[----:B------:R-:W-:-:S02]  /*15220*/  LEA R2, P6, R3, R71, 0x1 ;  /* 0x0000004703027211 */ /* 0x000fc400078c08ff */
[----:B------:R-:W-:Y:S02]  /*15230*/  PRMT R65, R13, 0x7632, R65 ;  /* 0x000076320d417816 */ /* 0x000fe40000000041 */
[----:B------:R-:W-:Y:S02]  /*15240*/  LEA.HI.X.SX32 R3, R3, R72, 0x1, P6 ;  /* 0x0000004803037211 */ /* 0x000fe400030f0eff */
[----:B------:R-:W-:Y:S02]  /*15250*/  PRMT R64, R12, 0x7632, R64 ;  /* 0x000076320c407816 */ /* 0x000fe40000000040 */
[----:B0-----:R-:W-:Y:S01]  /*15260*/  PRMT R14, R14, 0x7632, R14 ;  /* 0x000076320e0e7816 */ /* 0x001fe2000000000e */
[----:B------:R-:W-:Y:S01]  /*15270*/  @P1 STG.E.U16 desc[UR10][R2.64], R15 ;  /* 0x0000000f02001986 */ /* 0x000fe2000c10150a */
[----:B------:R-:W-:Y:S02]  /*15280*/  PRMT R12, R15, 0x7632, R12 ;  /* 0x000076320f0c7816 */ /* 0x000fe4000000000c */
[C---:B--2---:R-:W-:Y:S01]  /*15290*/  ISETP.LT.AND P3, PT, R154.reuse, UR5, !P0 ;  /* 0x000000059a007c0c */ /* 0x044fe2000c761270 */
[-C--:B------:R-:W-:Y:S01]  /*152a0*/  IMAD R5, R154, R70.reuse, RZ ;  /* 0x000000469a057224 */ /* 0x080fe200078e02ff */
[----:B------:R-:W-:Y:S01]  /*152b0*/  ULDC UR5, c[0x0][0x22c] ;  /* 0x00008b0000057ab9 */ /* 0x000fe20000000800 */
[----:B------:R-:W2:Y:S01]  /*152c0*/  LDL.LU R154, [R1+0x480] ;  /* 0x00048000019a7983 */ /* 0x000ea20000300800 */
[C---:B---3--:R-:W-:Y:S01]  /*152d0*/  ISETP.LT.AND P2, PT, R153.reuse, UR6, !P0 ;  /* 0x0000000699007c0c */ /* 0x048fe2000c741270 */
[-C--:B------:R-:W-:Y:S01]  /*152e0*/  IMAD R7, R153, R70.reuse, RZ ;  /* 0x0000004699077224 */ /* 0x080fe200078e02ff */
[----:B------:R-:W-:Y:S01]  /*152f0*/  LEA R4, P5, R5, R71, 0x1 ;  /* 0x0000004705047211 */ /* 0x000fe200078a08ff */
[----:B------:R-:W3:Y:S01]  /*15300*/  LDL.LU R153, [R1+0x47c] ;  /* 0x00047c0001997983 */ /* 0x000ee20000300800 */
[----:B------:R-:W-:Y:S01]  /*15310*/  ULDC UR6, c[0x0][0x22c] ;  /* 0x00008b0000067ab9 */ /* 0x000fe20000000800 */
[C---:B----4-:R-:W-:Y:S01]  /*15320*/  IMAD R9, R152.reuse, R70, RZ ;  /* 0x0000004698097224 */ /* 0x050fe200078e02ff */
[----:B------:R-:W-:-:S02]  /*15330*/  ISETP.LT.AND P4, PT, R152, UR7, !P0 ;  /* 0x0000000798007c0c */ /* 0x000fc4000c781270 */
[-C--:B------:R-:W-:Y:S01]  /*15340*/  LEA R6, P6, R7, R71.reuse, 0x1 ;  /* 0x0000004707067211 */ /* 0x080fe200078c08ff */
[----:B------:R-:W4:Y:S01]  /*15350*/  LDL.LU R152, [R1+0x674] ;  /* 0x0006740001987983 */ /* 0x000f220000300800 */
[-C--:B------:R-:W-:Y:S02]  /*15360*/  LEA.HI.X.SX32 R5, R5, R72.reuse, 0x1, P5 ;  /* 0x0000004805057211 */ /* 0x080fe400028f0eff */
[----:B------:R-:W-:Y:S01]  /*15370*/  LEA R8, P5, R9, R71, 0x1 ;  /* 0x0000004709087211 */ /* 0x000fe200078a08ff */
[----:B------:R-:W4:Y:S01]  /*15380*/  LDL.LU R13, [R1+0x478] ;  /* 0x00047800010d7983 */ /* 0x000f220000300800 */
[-C--:B------:R-:W-:Y:S02]  /*15390*/  LEA.HI.X.SX32 R7, R7, R72.reuse, 0x1, P6 ;  /* 0x0000004807077211 */ /* 0x080fe400030f0eff */
[----:B------:R-:W-:Y:S01]  /*153a0*/  LEA.HI.X.SX32 R9, R9, R72, 0x1, P5 ;  /* 0x0000004809097211 */ /* 0x000fe200028f0eff */
[----:B------:R-:W-:Y:S04]  /*153b0*/  @P3 STG.E.U16 desc[UR10][R4.64], R64 ;  /* 0x0000004004003986 */ /* 0x000fe8000c10150a */
[----:B------:R-:W-:Y:S04]  /*153c0*/  @P2 STG.E.U16 desc[UR10][R6.64], R65 ;  /* 0x0000004106002986 */ /* 0x000fe8000c10150a */
[----:B------:R0:W-:Y:S01]  /*153d0*/  @P4 STG.E.U16 desc[UR10][R8.64], R14 ;  /* 0x0000000e08004986 */ /* 0x0001e2000c10150a */
[----:B------:R-:W-:-:S03]  /*153e0*/  IMAD R10, R155, R70, RZ ;  /* 0x000000469b0a7224 */ /* 0x000fc600078e02ff */
[----:B0-----:R-:W4:Y:S02]  /*153f0*/  LDL.LU R9, [R1+0x474] ;  /* 0x0004740001097983 */ /* 0x001f240000300800 */
[C---:B------:R-:W-:Y:S02]  /*15400*/  LEA R2, P1, R10.reuse, R71, 0x1 ;  /* 0x000000470a027211 */ /* 0x040fe400078208ff */
[----:B------:R-:W4:Y:S02]  /*15410*/  LDL.LU R15, [R1+0x470] ;  /* 0x00047000010f7983 */ /* 0x000f240000300800 */
[----:B------:R-:W-:Y:S02]  /*15420*/  LEA.HI.X.SX32 R3, R10, R72, 0x1, P1 ;  /* 0x000000480a037211 */ /* 0x000fe400008f0eff */
[----:B------:R-:W4:Y:S04]  /*15430*/  LDL.LU R14, [R1+0x680] ;  /* 0x00068000010e7983 */ /* 0x000f280000300800 */
[----:B------:R-:W4:Y:S01]  /*15440*/  LDL.LU R10, [R1+0x46c] ;  /* 0x00046c00010a7983 */ /* 0x000f220000300800 */
[----:B------:R-:W-:Y:S01]  /*15450*/  ISETP.LT.AND P5, PT, R155, UR4, !P0 ;  /* 0x000000049b007c0c */ /* 0x000fe2000c7a1270 */
[----:B------:R-:W-:Y:S01]  /*15460*/  ULDC UR4, c[0x0][0x22c] ;  /* 0x00008b0000047ab9 */ /* 0x000fe20000000800 */
[C---:B------:R-:W-:Y:S01]  /*15470*/  ISETP.LT.AND P2, PT, R11.reuse, UR5, !P0 ;  /* 0x000000050b007c0c */ /* 0x040fe2000c741270 */
[----:B------:R-:W-:Y:S01]  /*15480*/  IMAD R11, R11, R70, RZ ;  /* 0x000000460b0b7224 */ /* 0x000fe200078e02ff */
[----:B------:R-:W-:-:S04]  /*15490*/  ULDC UR5, c[0x0][0x22c] ;  /* 0x00008b0000057ab9 */ /* 0x000fc80000000800 */
[----:B------:R-:W-:-:S04]  /*154a0*/  LEA R4, P6, R11, R71, 0x1 ;  /* 0x000000470b047211 */ /* 0x000fc800078c08ff */
[----:B------:R-:W-:Y:S01]  /*154b0*/  LEA.HI.X.SX32 R5, R11, R72, 0x1, P6 ;  /* 0x000000480b057211 */ /* 0x000fe200030f0eff */
[----:B------:R-:W-:Y:S04]  /*154c0*/  @P5 STG.E.U16 desc[UR10][R2.64], R12 ;  /* 0x0000000c02005986 */ /* 0x000fe8000c10150a */
[----:B------:R0:W-:Y:S02]  /*154d0*/  @P2 STG.E.U16 desc[UR10][R4.64], R16 ;  /* 0x0000001004002986 */ /* 0x0001e4000c10150a */
[----:B0-----:R-:W-:Y:S01]  /*154e0*/  PRMT R16, R16, 0x7632, R16 ;  /* 0x0000763210107816 */ /* 0x001fe20000000010 */
[CC--:B--2---:R-:W-:Y:S02]  /*154f0*/  IMAD R7, R154.reuse, R70.reuse, RZ ;  /* 0x000000469a077224 */ /* 0x0c4fe400078e02ff */
[----:B---3--:R-:W-:Y:S01]  /*15500*/  IMAD R8, R153, R70, RZ ;  /* 0x0000004699087224 */ /* 0x008fe200078e02ff */
[----:B------:R-:W-:Y:S01]  /*15510*/  ISETP.LT.AND P3, PT, R154, UR6, !P0 ;  /* 0x000000069a007c0c */ /* 0x000fe2000c761270 */
[----:B------:R-:W-:Y:S01]  /*15520*/  ULDC UR6, c[0x0][0x22c] ;  /* 0x00008b0000067ab9 */ /* 0x000fe20000000800 */
[----:B------:R-:W-:-:S02]  /*15530*/  LEA R6, P4, R7, R71, 0x1 ;  /* 0x0000004707067211 */ /* 0x000fc400078808ff */
[C---:B------:R-:W-:Y:S02]  /*15540*/  LEA R2, P6, R8.reuse, R71, 0x1 ;  /* 0x0000004708027211 */ /* 0x040fe400078c08ff */
[----:B------:R-:W-:Y:S01]  /*15550*/  ISETP.LT.AND P1, PT, R153, UR4, !P0 ;  /* 0x0000000499007c0c */ /* 0x000fe2000c721270 */
[----:B------:R-:W-:Y:S01]  /*15560*/  ULDC UR4, c[0x0][0x22c] ;  /* 0x00008b0000047ab9 */ /* 0x000fe20000000800 */
[-C--:B------:R-:W-:Y:S02]  /*15570*/  LEA.HI.X.SX32 R7, R7, R72.reuse, 0x1, P4 ;  /* 0x0000004807077211 */ /* 0x080fe400020f0eff */
[----:B------:R-:W-:Y:S01]  /*15580*/  LEA.HI.X.SX32 R3, R8, R72, 0x1, P6 ;  /* 0x0000004808037211 */ /* 0x000fe200030f0eff */
[C---:B----4-:R-:W-:Y:S01]  /*15590*/  IMAD R8, R13.reuse, R70, RZ ;  /* 0x000000460d087224 */ /* 0x050fe200078e02ff */
[----:B------:R-:W-:Y:S01]  /*155a0*/  ISETP.LT.AND P4, PT, R13, UR4, !P0 ;  /* 0x000000040d007c0c */ /* 0x000fe2000c781270 */
[----:B------:R-:W-:Y:S01]  /*155b0*/  @P3 STG.E.U16 desc[UR10][R6.64], R17 ;  /* 0x0000001106003986 */ /* 0x000fe2000c10150a */
[----:B------:R-:W-:-:S03]  /*155c0*/  ULDC UR4, c[0x0][0x22c] ;  /* 0x00008b0000047ab9 */ /* 0x000fc60000000800 */
[----:B------:R-:W2:Y:S04]  /*155d0*/  LDL.LU R13, [R1+0x468] ;  /* 0x00046800010d7983 */ /* 0x000ea80000300800 */
[----:B------:R-:W3:Y:S04]  /*155e0*/  LDL.LU R12, [R1+0x464] ;  /* 0x00046400010c7983 */ /* 0x000ee80000300800 */
[----:B------:R0:W-:Y:S01]  /*155f0*/  @P1 STG.E.U16 desc[UR10][R2.64], R18 ;  /* 0x0000001202001986 */ /* 0x0001e2000c10150a */
[C---:B------:R-:W-:Y:S01]  /*15600*/  IMAD R5, R9.reuse, R70, RZ ;  /* 0x0000004609057224 */ /* 0x040fe200078e02ff */
[----:B------:R-:W-:Y:S01]  /*15610*/  ISETP.LT.AND P1, PT, R9, UR4, !P0 ;  /* 0x0000000409007c0c */ /* 0x000fe2000c721270 */
[----:B------:R-:W-:Y:S01]  /*15620*/  ULDC UR4, c[0x0][0x22c] ;  /* 0x00008b0000047ab9 */ /* 0x000fe20000000800 */
[----:B------:R-:W4:Y:S01]  /*15630*/  LDL.LU R9, [R1+0x684] ;  /* 0x0006840001097983 */ /* 0x000f220000300800 */
[----:B0-----:R-:W-:-:S02]  /*15640*/  LEA R2, P2, R8, R71, 0x1 ;  /* 0x0000004708027211 */ /* 0x001fc400078408ff */
[C---:B------:R-:W-:Y:S01]  /*15650*/  LEA R4, P6, R5.reuse, R71, 0x1 ;  /* 0x0000004705047211 */ /* 0x040fe200078c08ff */
[----:B------:R-:W4:Y:S01]  /*15660*/  LDL.LU R11, [R1+0x67c] ;  /* 0x00067c00010b7983 */ /* 0x000f220000300800 */
[-C--:B------:R-:W-:Y:S02]  /*15670*/  LEA.HI.X.SX32 R3, R8, R72.reuse, 0x1, P2 ;  /* 0x0000004808037211 */ /* 0x080fe400010f0eff */
[----:B------:R-:W-:-:S03]  /*15680*/  LEA.HI.X.SX32 R5, R5, R72, 0x1, P6 ;  /* 0x0000004805057211 */ /* 0x000fc600030f0eff */
[----:B------:R-:W-:Y:S01]  /*15690*/  @P4 STG.E.U16 desc[UR10][R2.64], R19 ;  /* 0x0000001302004986 */ /* 0x000fe2000c10150a */
[----:B------:R-:W-:-:S03]  /*156a0*/  IMAD R7, R10, R70, RZ ;  /* 0x000000460a077224 */ /* 0x000fc600078e02ff */
[----:B------:R0:W-:Y:S01]  /*156b0*/  @P1 STG.E.U16 desc[UR10][R4.64], R16 ;  /* 0x0000001004001986 */ /* 0x0001e2000c10150a */
[----:B------:R-:W-:Y:S02]  /*156c0*/  ISETP.LT.AND P1, PT, R10, UR4, !P0 ;  /* 0x000000040a007c0c */ /* 0x000fe4000c721270 */
[----:B------:R-:W-:Y:S01]  /*156d0*/  ISETP.LT.AND P5, PT, R152, UR5, !P0 ;  /* 0x0000000598007c0c */ /* 0x000fe2000c7a1270 */
[----:B------:R-:W4:Y:S01]  /*156e0*/  LDL.LU R10, [R1+0x678] ;  /* 0x00067800010a7983 */ /* 0x000f220000300800 */
[----:B------:R-:W-:Y:S01]  /*156f0*/  ULDC UR5, c[0x0][0x22c] ;  /* 0x00008b0000057ab9 */ /* 0x000fe20000000800 */
[C---:B------:R-:W-:Y:S01]  /*15700*/  IMAD R6, R15.reuse, R70, RZ ;  /* 0x000000460f067224 */ /* 0x040fe200078e02ff */
[----:B------:R-:W-:Y:S01]  /*15710*/  ISETP.LT.AND P2, PT, R15, UR5, !P0 ;  /* 0x000000050f007c0c */ /* 0x000fe2000c741270 */
[----:B------:R-:W-:Y:S01]  /*15720*/  ULDC UR4, c[0x0][0x22c] ;  /* 0x00008b0000047ab9 */ /* 0x000fe20000000800 */
[----:B------:R-:W-:Y:S01]  /*15730*/  ISETP.LT.AND P3, PT, R14, UR6, !P0 ;  /* 0x000000060e007c0c */ /* 0x000fe2000c761270 */
[----:B------:R-:W-:Y:S01]  /*15740*/  ULDC UR5, c[0x0][0x22c] ;  /* 0x00008b0000057ab9 */ /* 0x000fe20000000800 */
[----:B0-----:R-:W4:Y:S04]  /*15750*/  LDL.LU R16, [R1+0x670] ;  /* 0x0006700001107983 */ /* 0x001f280000300800 */
[----:B------:R-:W4:Y:S04]  /*15760*/  LDL.LU R15, [R1+0x66c] ;  /* 0x00066c00010f7983 */ /* 0x000f280000300800 */
[----:B------:R-:W4:Y:S01]  /*15770*/  LDL.LU R14, [R1+0x668] ;  /* 0x00066800010e7983 */ /* 0x000f220000300800 */
[----:B------:R-:W-:-:S02]  /*15780*/  LEA R2, P4, R6, R71, 0x1 ;  /* 0x0000004706027211 */ /* 0x000fc400078808ff */
[----:B------:R-:W-:Y:S02]  /*15790*/  PRMT R17, R17, 0x7632, R17 ;  /* 0x0000763211117816 */ /* 0x000fe40000000011 */
[----:B------:R-:W-:Y:S02]  /*157a0*/  LEA.HI.X.SX32 R3, R6, R72, 0x1, P4 ;  /* 0x0000004806037211 */ /* 0x000fe400020f0eff */
[----:B------:R-:W-:-:S03]  /*157b0*/  LEA R6, P4, R7, R71, 0x1 ;  /* 0x0000004707067211 */ /* 0x000fc600078808ff */
[----:B------:R0:W-:Y:S01]  /*157c0*/  @P2 STG.E.U16 desc[UR10][R2.64], R17 ;  /* 0x0000001102002986 */ /* 0x0001e2000c10150a */
[----:B------:R-:W-:Y:S02]  /*157d0*/  LEA.HI.X.SX32 R7, R7, R72, 0x1, P4 ;  /* 0x0000004807077211 */ /* 0x000fe400020f0eff */
[----:B------:R-:W-:Y:S02]  /*157e0*/  PRMT R19, R19, 0x7632, R19 ;  /* 0x0000763213137816 */ /* 0x000fe40000000013 */
[----:B0-----:R-:W-:-:S05]  /*157f0*/  PRMT R3, R18, 0x7632, R3 ;  /* 0x0000763212037816 */ /* 0x001fca0000000003 */
[----:B------:R0:W-:Y:S01]  /*15800*/  @P1 STG.E.U16 desc[UR10][R6.64], R3 ;  /* 0x0000000306001986 */ /* 0x0001e2000c10150a */
[CC--:B--2---:R-:W-:Y:S01]  /*15810*/  IMAD R8, R13.reuse, R70.reuse, RZ ;  /* 0x000000460d087224 */ /* 0x0c4fe200078e02ff */
[----:B------:R-:W-:Y:S01]  /*15820*/  ISETP.LT.AND P2, PT, R13, UR4, !P0 ;  /* 0x000000040d007c0c */ /* 0x000fe2000c741270 */
[----:B------:R-:W-:Y:S01]  /*15830*/  ULDC UR4, c[0x0][0x22c] ;  /* 0x00008b0000047ab9 */ /* 0x000fe20000000800 */
[----:B---3--:R-:W-:Y:S02]  /*15840*/  IMAD R5, R12, R70, RZ ;  /* 0x000000460c057224 */ /* 0x008fe400078e02ff */
[-C--:B------:R-:W-:Y:S02]  /*15850*/  LEA R2, P6, R8, R71.reuse, 0x1 ;  /* 0x0000004708027211 */ /* 0x080fe400078c08ff */
[----:B------:R-:W-:Y:S01]  /*15860*/  ISETP.LT.AND P4, PT, R12, UR5, !P0 ;  /* 0x000000050c007c0c */ /* 0x000fe2000c781270 */
[----:B------:R-:W-:Y:S01]  /*15870*/  ULDC UR5, c[0x0][0x22c] ;  /* 0x00008b0000057ab9 */ /* 0x000fe20000000800 */
[----:B0-----:R-:W-:Y:S01]  /*15880*/  LEA.HI.X.SX32 R3, R8, R72, 0x1, P6 ;  /* 0x0000004808037211 */ /* 0x001fe200030f0eff */
[----:B------:R-:W2:Y:S01]  /*15890*/  LDL.LU R12, [R1+0x664] ;  /* 0x00066400010c7983 */ /* 0x000ea20000300800 */
[----:B------:R-:W-:-:S03]  /*158a0*/  LEA R4, P6, R5, R71, 0x1 ;  /* 0x0000004705047211 */ /* 0x000fc600078c08ff */
[----:B------:R0:W-:Y:S01]  /*158b0*/  @P2 STG.E.U16 desc[UR10][R2.64], R19 ;  /* 0x0000001302002986 */ /* 0x0001e2000c10150a */
[----:B----4-:R-:W-:Y:S01]  /*158c0*/  ISETP.LT.AND P1, PT, R9, UR4, !P0 ;  /* 0x0000000409007c0c */ /* 0x010fe2000c721270 */
[C---:B------:R-:W-:Y:S01]  /*158d0*/  IMAD R9, R70.reuse, 0x2, R5 ;  /* 0x0000000246097824 */ /* 0x040fe200078e0205 */
[----:B------:R-:W-:Y:S01]  /*158e0*/  ULDC UR4, c[0x0][0x22c] ;  /* 0x00008b0000047ab9 */ /* 0x000fe20000000800 */
[-C--:B------:R-:W-:Y:S02]  /*158f0*/  LEA.HI.X.SX32 R5, R5, R72.reuse, 0x1, P6 ;  /* 0x0000004805057211 */ /* 0x080fe400030f0eff */
[----:B------:R-:W-:Y:S01]  /*15900*/  ISETP.LT.AND P2, PT, R11, UR4, !P0 ;  /* 0x000000040b007c0c */ /* 0x000fe2000c741270 */
[C---:B------:R-:W-:Y:S01]  /*15910*/  IMAD R11, R70.reuse, 0x2, R9 ;  /* 0x00000002460b7824 */ /* 0x040fe200078e0209 */
[C---:B------:R-:W-:Y:S01]  /*15920*/  LEA R6, P6, R9.reuse, R71, 0x1 ;  /* 0x0000004709067211 */ /* 0x040fe200078c08ff */
[----:B------:R-:W-:Y:S02]  /*15930*/  ULDC UR4, c[0x0][0x22c] ;  /* 0x00008b0000047ab9 */ /* 0x000fe40000000800 */
[----:B------:R-:W-:Y:S01]  /*15940*/  IMAD R13, R70, 0x2, R11 ;  /* 0x00000002460d7824 */ /* 0x000fe200078e020b */
[----:B------:R-:W-:-:S02]  /*15950*/  LEA.HI.X.SX32 R7, R9, R72, 0x1, P6 ;  /* 0x0000004809077211 */ /* 0x000fc400030f0eff */
[CC--:B------:R-:W-:Y:S01]  /*15960*/  LEA R8, P6, R11.reuse, R71.reuse, 0x1 ;  /* 0x000000470b087211 */ /* 0x0c0fe200078c08ff */
[----:B------:R1:W-:Y:S03]  /*15970*/  @P4 STG.E.U16 desc[UR10][R4.64], R20 ;  /* 0x0000001404004986 */ /* 0x0003e6000c10150a */
[----:B------:R-:W-:Y:S02]  /*15980*/  LEA.HI.X.SX32 R9, R11, R72, 0x1, P6 ;  /* 0x000000480b097211 */ /* 0x000fe400030f0eff */
[----:B------:R-:W-:Y:S01]  /*15990*/  ISETP.LT.AND P4, PT, R10, UR4, !P0 ;  /* 0x000000040a007c0c */ /* 0x000fe2000c781270 */
[----:B------:R-:W-:Y:S01]  /*159a0*/  ULDC UR4, c[0x0][0x22c] ;  /* 0x00008b0000047ab9 */ /* 0x000fe20000000800 */
[----:B------:R-:W3:Y:S01]  /*159b0*/  LDL.LU R10, [R1+0x660] ;  /* 0x00066000010a7983 */ /* 0x000ee20000300800 */
[----:B0-----:R-:W-:-:S03]  /*159c0*/  LEA R2, P6, R13, R71, 0x1 ;  /* 0x000000470d027211 */ /* 0x001fc600078c08ff */
[----:B------:R-:W-:Y:S01]  /*159d0*/  @P5 STG.E.U16 desc[UR10][R6.64], R21 ;  /* 0x0000001506005986 */ /* 0x000fe2000c10150a */
[----:B------:R-:W-:Y:S01]  /*159e0*/  ISETP.LT.AND P5, PT, R16, UR4, !P0 ;  /* 0x0000000410007c0c */ /* 0x000fe2000c7a1270 */
[----:B------:R-:W-:Y:S01]  /*159f0*/  ULDC UR4, c[0x0][0x22c] ;  /* 0x00008b0000047ab9 */ /* 0x000fe20000000800 */
[----:B------:R-:W-:Y:S01]  /*15a00*/  LEA.HI.X.SX32 R3, R13, R72, 0x1, P6 ;  /* 0x000000480d037211 */ /* 0x000fe200030f0eff */
[----:B------:R0:W-:Y:S01]  /*15a10*/  @P3 STG.E.U16 desc[UR10][R8.64], R22 ;  /* 0x0000001608003986 */ /* 0x0001e2000c10150a */
[----:B------:R-:W-:Y:S01]  /*15a20*/  ISETP.LT.AND P3, PT, R15, UR4, !P0 ;  /* 0x000000040f007c0c */ /* 0x000fe2000c761270 */
[----:B------:R-:W-:Y:S02]  /*15a30*/  ULDC UR4, c[0x0][0x22c] ;  /* 0x00008b0000047ab9 */ /* 0x000fe40000000800 */
[----:B------:R4:W-:Y:S01]  /*15a40*/  @P1 STG.E.U16 desc[UR10][R2.64], R23 ;  /* 0x0000001702001986 */ /* 0x0009e2000c10150a */
[----:B------:R-:W-:Y:S01]  /*15a50*/  ISETP.LT.AND P1, PT, R14, UR4, !P0 ;  /* 0x000000040e007c0c */ /* 0x000fe2000c721270 */
[----:B-1----:R-:W-:Y:S01]  /*15a60*/  IMAD R5, R70, 0x2, R13 ;  /* 0x0000000246057824 */ /* 0x002fe200078e020d */
[----:B------:R-:W-:Y:S01]  /*15a70*/  PRMT R20, R20, 0x7632, R20 ;  /* 0x0000763214147816 */ /* 0x000fe20000000014 */
[----:B------:R-:W-:Y:S01]  /*15a80*/  ULDC UR4, c[0x0][0x22c] ;  /* 0x00008b0000047ab9 */ /* 0x000fe20000000800 */
[----:B0-----:R-:W3:Y:S04]  /*15a90*/  LDL.LU R8, [R1+0x65c] ;  /* 0x00065c0001087983 */ /* 0x001ee80000300800 */
[----:B------:R-:W3:Y:S04]  /*15aa0*/  LDL.LU R15, [R1+0x658] ;  /* 0x00065800010f7983 */ /* 0x000ee80000300800 */
[----:B------:R-:W3:Y:S01]  /*15ab0*/  LDL.LU R14, [R1+0x654] ;  /* 0x00065400010e7983 */ /* 0x000ee20000300800 */
[----:B------:R-:W-:Y:S01]  /*15ac0*/  IMAD R11, R70, 0x2, R5 ;  /* 0x00000002460b7824 */ /* 0x000fe200078e0205 */
[----:B------:R-:W-:-:S02]  /*15ad0*/  LEA R4, P6, R5, R71, 0x1 ;  /* 0x0000004705047211 */ /* 0x000fc400078c08ff */
[----:B----4-:R-:W-:Y:S01]  /*15ae0*/  PRMT R3, R21, 0x7632, R3 ;  /* 0x0000763215037816 */ /* 0x010fe20000000003 */
[----:B------:R-:W4:Y:S01]  /*15af0*/  LDL.LU R13, [R1+0x650] ;  /* 0x00065000010d7983 */ /* 0x000f220000300800 */
[----:B------:R-:W-:Y:S02]  /*15b00*/  LEA.HI.X.SX32 R5, R5, R72, 0x1, P6 ;  /* 0x0000004805057211 */ /* 0x000fe400030f0eff */
[----:B------:R-:W-:-:S04]  /*15b10*/  LEA R6, P6, R11, R71, 0x1 ;  /* 0x000000470b067211 */ /* 0x000fc800078c08ff */
[----:B------:R-:W-:Y:S01]  /*15b20*/  LEA.HI.X.SX32 R7, R11, R72, 0x1, P6 ;  /* 0x000000480b077211 */ /* 0x000fe200030f0eff */
[C---:B------:R-:W-:Y:S01]  /*15b30*/  IMAD R11, R70.reuse, 0x2, R11 ;  /* 0x00000002460b7824 */ /* 0x040fe200078e020b */
[----:B------:R-:W-:Y:S03]  /*15b40*/  @P2 STG.E.U16 desc[UR10][R4.64], R20 ;  /* 0x0000001404002986 */ /* 0x000fe6000c10150a */
[----:B------:R-:W-:Y:S01]  /*15b50*/  IMAD R9, R70, 0x2, R11 ;  /* 0x0000000246097824 */ /* 0x000fe200078e020b */
[----:B------:R-:W-:Y:S01]  /*15b60*/  LEA R2, P6, R11, R71, 0x1 ;  /* 0x000000470b027211 */ /* 0x000fe200078c08ff */
[----:B------:R0:W-:Y:S01]  /*15b70*/  @P4 STG.E.U16 desc[UR10][R6.64], R3 ;  /* 0x0000000306004986 */ /* 0x0001e2000c10150a */
[----:B------:R-:W-:Y:S02]  /*15b80*/  PRMT R22, R22, 0x7632, R22 ;  /* 0x0000763216167816 */ /* 0x000fe40000000016 */
[----:B------:R-:W-:-:S02]  /*15b90*/  PRMT R23, R23, 0x7632, R23 ;  /* 0x0000763217177816 */ /* 0x000fc40000000017 */
[----:B0-----:R-:W-:Y:S01]  /*15ba0*/  LEA.HI.X.SX32 R3, R11, R72, 0x1, P6 ;  /* 0x000000480b037211 */ /* 0x001fe200030f0eff */
[----:B------:R-:W-:Y:S01]  /*15bb0*/  IMAD R11, R70, 0x2, R9 ;  /* 0x00000002460b7824 */ /* 0x000fe200078e0209 */
[----:B------:R-:W-:-:S04]  /*15bc0*/  LEA R4, P6, R9, R71, 0x1 ;  /* 0x0000004709047211 */ /* 0x000fc800078c08ff */
[-C--:B------:R-:W-:Y:S02]  /*15bd0*/  LEA.HI.X.SX32 R5, R9, R72.reuse, 0x1, P6 ;  /* 0x0000004809057211 */ /* 0x080fe400030f0eff */
[C---:B------:R-:W-:Y:S01]  /*15be0*/  LEA R6, P6, R11.reuse, R71, 0x1 ;  /* 0x000000470b067211 */ /* 0x040fe200078c08ff */
[----:B------:R-:W-:Y:S03]  /*15bf0*/  @P5 STG.E.U16 desc[UR10][R2.64], R22 ;  /* 0x0000001602005986 */ /* 0x000fe6000c10150a */
[----:B------:R-:W-:Y:S01]  /*15c00*/  LEA.HI.X.SX32 R7, R11, R72, 0x1, P6 ;  /* 0x000000480b077211 */ /* 0x000fe200030f0eff */
[----:B------:R0:W-:Y:S04]  /*15c10*/  @P3 STG.E.U16 desc[UR10][R4.64], R23 ;  /* 0x0000001704003986 */ /* 0x0001e8000c10150a */
[----:B------:R1:W-:Y:S01]  /*15c20*/  @P1 STG.E.U16 desc[UR10][R6.64], R24 ;  /* 0x0000001806001986 */ /* 0x0003e2000c10150a */
[----:B--2---:R-:W-:Y:S01]  /*15c30*/  ISETP.LT.AND P2, PT, R12, UR4, !P0 ;  /* 0x000000040c007c0c */ /* 0x004fe2000c741270 */
[----:B------:R-:W-:-:S02]  /*15c40*/  ULDC UR4, c[0x0][0x22c] ;  /* 0x00008b0000047ab9 */ /* 0x000fc40000000800 */
[----:B------:R-:W2:Y:S01]  /*15c50*/  LDL.LU R12, [R1+0x64c] ;  /* 0x00064c00010c7983 */ /* 0x000ea20000300800 */
[----:B------:R-:W-:-:S03]  /*15c60*/  IMAD R9, R70, 0x2, R11 ;  /* 0x0000000246097824 */ /* 0x000fc600078e020b */
[----:B------:R-:W2:Y:S01]  /*15c70*/  LDS.128 R20, [R0+UR8] ;  /* 0x0000000800147984 */ /* 0x000ea20008000c00 */
[----:B---3--:R-:W-:Y:S01]  /*15c80*/  ISETP.LT.AND P4, PT, R10, UR4, !P0 ;  /* 0x000000040a007c0c */ /* 0x008fe2000c781270 */
[----:B------:R-:W-:Y:S02]  /*15c90*/  ULDC UR4, c[0x0][0x22c] ;  /* 0x00008b0000047ab9 */ /* 0x000fe40000000800 */
[----:B------:R-:W3:Y:S01]  /*15ca0*/  LDL.LU R10, [R1+0x648] ;  /* 0x00064800010a7983 */ /* 0x000ee20000300800 */
[----:B------:R-:W-:Y:S01]  /*15cb0*/  ISETP.LT.AND P5, PT, R8, UR4, !P0 ;  /* 0x0000000408007c0c */ /* 0x000fe2000c7a1270 */
[----:B------:R-:W-:Y:S02]  /*15cc0*/  ULDC UR4, c[0x0][0x22c] ;  /* 0x00008b0000047ab9 */ /* 0x000fe40000000800 */
[----:B------:R-:W-:Y:S01]  /*15cd0*/  ISETP.LT.AND P3, PT, R15, UR4, !P0 ;  /* 0x000000040f007c0c */ /* 0x000fe2000c761270 */
[----:B------:R-:W-:Y:S01]  /*15ce0*/  ULDC UR4, c[0x0][0x22c] ;  /* 0x00008b0000047ab9 */ /* 0x000fe20000000800 */
[----:B------:R-:W3:Y:S01]  /*15cf0*/  LDL.LU R15, [R1+0x644] ;  /* 0x00064400010f7983 */ /* 0x000ee20000300800 */
[----:B------:R-:W-:Y:S01]  /*15d00*/  ISETP.LT.AND P1, PT, R14, UR4, !P0 ;  /* 0x000000040e007c0c */ /* 0x000fe2000c721270 */
[----:B------:R-:W-:-:S02]  /*15d10*/  IMAD R11, R70, 0x2, R9 ;  /* 0x00000002460b7824 */ /* 0x000fc400078e0209 */
[----:B------:R-:W3:Y:S01]  /*15d20*/  LDL.LU R14, [R1+0x640] ;  /* 0x00064000010e7983 */ /* 0x000ee20000300800 */
[CC--:B------:R-:W-:Y:S01]  /*15d30*/  LEA R8, P6, R9.reuse, R71.reuse, 0x1 ;  /* 0x0000004709087211 */ /* 0x0c0fe200078c08ff */
[----:B------:R-:W-:Y:S01]  /*15d40*/  ULDC UR4, c[0x0][0x22c] ;  /* 0x00008b0000047ab9 */ /* 0x000fe20000000800 */
[----:B0-----:R-:W-:Y:S02]  /*15d50*/  IMAD R5, R70, 0x2, R11 ;  /* 0x0000000246057824 */ /* 0x001fe400078e020b */
[----:B------:R-:W-:Y:S02]  /*15d60*/  LEA.HI.X.SX32 R9, R9, R72, 0x1, P6 ;  /* 0x0000004809097211 */ /* 0x000fe400030f0eff */
[----:B------:R-:W-:-:S04]  /*15d70*/  LEA R2, P6, R11, R71, 0x1 ;  /* 0x000000470b027211 */ /* 0x000fc800078c08ff */
[-C--:B------:R-:W-:Y:S01]  /*15d80*/  LEA.HI.X.SX32 R3, R11, R72.reuse, 0x1, P6 ;  /* 0x000000480b037211 */ /* 0x080fe200030f0eff */
[----:B------:R0:W-:Y:S01]  /*15d90*/  @P2 STG.E.U16 desc[UR10][R8.64], R25 ;  /* 0x0000001908002986 */ /* 0x0001e2000c10150a */
[----:B------:R-:W-:Y:S01]  /*15da0*/  LEA R4, P6, R5, R71, 0x1 ;  /* 0x0000004705047211 */ /* 0x000fe200078c08ff */
[----:B------:R-:W-:Y:S01]  /*15db0*/  IMAD R11, R70, 0x2, R5 ;  /* 0x00000002460b7824 */ /* 0x000fe200078e0205 */
[----:B----4-:R-:W-:Y:S01]  /*15dc0*/  ISETP.LT.AND P2, PT, R13, UR4, !P0 ;  /* 0x000000040d007c0c */ /* 0x010fe2000c741270 */
[----:B------:R-:W-:Y:S01]  /*15dd0*/  ULDC UR4, c[0x0][0x22c] ;  /* 0x00008b0000047ab9 */ /* 0x000fe20000000800 */
[----:B------:R-:W4:Y:S01]  /*15de0*/  LDL.LU R13, [R1+0x63c] ;  /* 0x00063c00010d7983 */ /* 0x000f220000300800 */
[----:B------:R-:W-:-:S03]  /*15df0*/  LEA.HI.X.SX32 R5, R5, R72, 0x1, P6 ;  /* 0x0000004805057211 */ /* 0x000fc600030f0eff */
[----:B------:R0:W-:Y:S01]  /*15e00*/  @P4 STG.E.U16 desc[UR10][R2.64], R26 ;  /* 0x0000001a02004986 */ /* 0x0001e2000c10150a */
[CC--:B-1----:R-:W-:Y:S01]  /*15e10*/  LEA R6, P6, R11.reuse, R71.reuse, 0x1 ;  /* 0x000000470b067211 */ /* 0x0c2fe200078c08ff */
[C---:B0-----:R-:W-:Y:S02]  /*15e20*/  IMAD R9, R70.reuse, 0x2, R11 ;  /* 0x0000000246097824 */ /* 0x041fe400078e020b */
[----:B------:R-:W-:Y:S01]  /*15e30*/  @P5 STG.E.U16 desc[UR10][R4.64], R27 ;  /* 0x0000001b04005986 */ /* 0x000fe2000c10150a */
[-C--:B------:R-:W-:Y:S02]  /*15e40*/  LEA.HI.X.SX32 R7, R11, R72.reuse, 0x1, P6 ;  /* 0x000000480b077211 */ /* 0x080fe400030f0eff */
[C---:B------:R-:W-:Y:S01]  /*15e50*/  LEA R8, P6, R9.reuse, R71, 0x1 ;  /* 0x0000004709087211 */ /* 0x040fe200078c08ff */
[----:B------:R-:W-:Y:S01]  /*15e60*/  IMAD R11, R70, 0x2, R9 ;  /* 0x00000002460b7824 */ /* 0x000fe200078e0209 */
[----:B------:R-:W-:Y:S02]  /*15e70*/  PRMT R3, R24, 0x7632, R3 ;  /* 0x0000763218037816 */ /* 0x000fe40000000003 */
[----:B------:R-:W-:-:S02]  /*15e80*/  LEA.HI.X.SX32 R9, R9, R72, 0x1, P6 ;  /* 0x0000004809097211 */ /* 0x000fc400030f0eff */
[----:B------:R-:W-:Y:S01]  /*15e90*/  PRMT R25, R25, 0x7632, R25 ;  /* 0x0000763219197816 */ /* 0x000fe20000000019 */
[----:B------:R0:W-:Y:S04]  /*15ea0*/  @P3 STG.E.U16 desc[UR10][R6.64], R3 ;  /* 0x0000000306003986 */ /* 0x0001e8000c10150a */
[----:B------:R1:W-:Y:S01]  /*15eb0*/  @P1 STG.E.U16 desc[UR10][R8.64], R25 ;  /* 0x0000001908001986 */ /* 0x0003e2000c10150a */
[----:B--2---:R-:W-:Y:S01]  /*15ec0*/  ISETP.LT.AND P4, PT, R12, UR4, !P0 ;  /* 0x000000040c007c0c */ /* 0x004fe2000c781270 */
[----:B------:R-:W-:Y:S02]  /*15ed0*/  ULDC UR4, c[0x0][0x22c] ;  /* 0x00008b0000047ab9 */ /* 0x000fe40000000800 */
[----:B------:R-:W2:Y:S01]  /*15ee0*/  LDL.LU R12, [R1+0x638] ;  /* 0x00063800010c7983 */ /* 0x000ea20000300800 */
[----:B---3--:R-:W-:Y:S01]  /*15ef0*/  ISETP.LT.AND P5, PT, R10, UR4, !P0 ;  /* 0x000000040a007c0c */ /* 0x008fe2000c7a1270 */
[----:B------:R-:W-:-:S02]  /*15f00*/  ULDC UR4, c[0x0][0x22c] ;  /* 0x00008b0000047ab9 */ /* 0x000fc40000000800 */
[----:B------:R-:W3:Y:S04]  /*15f10*/  LDL.LU R10, [R1+0x634] ;  /* 0x00063400010a7983 */ /* 0x000ee80000300800 */
[----:B------:R-:W3:Y:S01]  /*15f20*/  LDL.LU R16, [R1+0x630] ;  /* 0x0006300001107983 */ /* 0x000ee20000300800 */
[----:B------:R-:W-:Y:S01]  /*15f30*/  ISETP.LT.AND P3, PT, R15, UR4, !P0 ;  /* 0x000000040f007c0c */ /* 0x000fe2000c761270 */
[----:B------:R-:W-:Y:S02]  /*15f40*/  ULDC UR4, c[0x0][0x22c] ;  /* 0x00008b0000047ab9 */ /* 0x000fe40000000800 */
[----:B------:R-:W3:Y:S01]  /*15f50*/  LDL.LU R15, [R1+0x62c] ;  /* 0x00062c00010f7983 */ /* 0x000ee20000300800 */
[----:B------:R-:W-:Y:S01]  /*15f60*/  ISETP.LT.AND P1, PT, R14, UR4, !P0 ;  /* 0x000000040e007c0c */ /* 0x000fe2000c721270 */
[----:B------:R-:W-:-:S02]  /*15f70*/  ULDC UR4, c[0x0][0x22c] ;  /* 0x00008b0000047ab9 */ /* 0x000fc40000000800 */
[----:B------:R-:W3:Y:S01]  /*15f80*/  LDL.LU R14, [R1+0x628] ;  /* 0x00062800010e7983 */ /* 0x000ee20000300800 */
[----:B------:R-:W-:-:S04]  /*15f90*/  LEA R2, P6, R11, R71, 0x1 ;  /* 0x000000470b027211 */ /* 0x000fc800078c08ff */
[----:B0-----:R-:W-:Y:S01]  /*15fa0*/  LEA.HI.X.SX32 R3, R11, R72, 0x1, P6 ;  /* 0x000000480b037211 */ /* 0x001fe200030f0eff */
[----:B------:R-:W-:Y:S01]  /*15fb0*/  IMAD R11, R70, 0x2, R11 ;  /* 0x00000002460b7824 */ /* 0x000fe200078e020b */
[----:B------:R-:W-:-:S03]  /*15fc0*/  PRMT R26, R26, 0x7632, R26 ;  /* 0x000076321a1a7816 */ /* 0x000fc6000000001a */
[C---:B------:R-:W-:Y:S01]  /*15fd0*/  IMAD R7, R70.reuse, 0x2, R11 ;  /* 0x0000000246077824 */ /* 0x040fe200078e020b */
[-C--:B------:R-:W-:Y:S02]  /*15fe0*/  LEA R4, P6, R11, R71.reuse, 0x1 ;  /* 0x000000470b047211 */ /* 0x080fe400078c08ff */
[----:B------:R-:W-:Y:S01]  /*15ff0*/  PRMT R27, R27, 0x7632, R27 ;  /* 0x000076321b1b7816 */ /* 0x000fe2000000001b */
[C---:B-1----:R-:W-:Y:S01]  /*16000*/  IMAD R9, R70.reuse, 0x2, R7 ;  /* 0x0000000246097824 */ /* 0x042fe200078e0207 */
[-C--:B------:R-:W-:Y:S02]  /*16010*/  LEA.HI.X.SX32 R5, R11, R72.reuse, 0x1, P6 ;  /* 0x000000480b057211 */ /* 0x080fe400030f0eff */
[-C--:B------:R-:W-:Y:S01]  /*16020*/  LEA R6, P6, R7, R71.reuse, 0x1 ;  /* 0x0000004707067211 */ /* 0x080fe200078c08ff */
[----:B------:R0:W-:Y:S01]  /*16030*/  @P2 STG.E.U16 desc[UR10][R2.64], R26 ;  /* 0x0000001a02002986 */ /* 0x0001e2000c10150a */
[----:B----4-:R-:W-:Y:S01]  /*16040*/  ISETP.LT.AND P2, PT, R13, UR4, !P0 ;  /* 0x000000040d007c0c */ /* 0x010fe2000c741270 */
[----:B------:R-:W-:Y:S01]  /*16050*/  ULDC UR4, c[0x0][0x22c] ;  /* 0x00008b0000047ab9 */ /* 0x000fe20000000800 */
[----:B------:R-:W-:Y:S01]  /*16060*/  LEA.HI.X.SX32 R7, R7, R72, 0x1, P6 ;  /* 0x0000004807077211 */ /* 0x000fe200030f0eff */
[----:B------:R-:W-:Y:S01]  /*16070*/  IMAD R11, R70, 0x2, R9 ;  /* 0x00000002460b7824 */ /* 0x000fe200078e0209 */
[----:B------:R1:W-:Y:S01]  /*16080*/  @P4 STG.E.U16 desc[UR10][R4.64], R27 ;  /* 0x0000001b04004986 */ /* 0x0003e2000c10150a */
[----:B0-----:R-:W-:-:S02]  /*16090*/  LEA R2, P6, R9, R71, 0x1 ;  /* 0x0000004709027211 */ /* 0x001fc400078c08ff */
[----:B------:R-:W-:Y:S02]  /*160a0*/  IMAD R13, R70, 0x2, R11 ;  /* 0x00000002460d7824 */ /* 0x000fe400078e020b */
[-C--:B------:R-:W-:Y:S02]  /*160b0*/  LEA.HI.X.SX32 R3, R9, R72.reuse, 0x1, P6 ;  /* 0x0000004809037211 */ /* 0x080fe400030f0eff */
[CC--:B------:R-:W-:Y:S01]  /*160c0*/  LEA R8, P6, R11.reuse, R71.reuse, 0x1 ;  /* 0x000000470b087211 */ /* 0x0c0fe200078c08ff */
[----:B------:R-:W-:Y:S03]  /*160d0*/  @P5 STG.E.U16 desc[UR10][R6.64], R28 ;  /* 0x0000001c06005986 */ /* 0x000fe6000c10150a */
[-C--:B------:R-:W-:Y:S02]  /*160e0*/  LEA.HI.X.SX32 R9, R11, R72.reuse, 0x1, P6 ;  /* 0x000000480b097211 */ /* 0x080fe400030f0eff */
[C---:B-1----:R-:W-:Y:S01]  /*160f0*/  LEA R4, P6, R13.reuse, R71, 0x1 ;  /* 0x000000470d047211 */ /* 0x042fe200078c08ff */
[----:B------:R-:W-:Y:S03]  /*16100*/  @P3 STG.E.U16 desc[UR10][R2.64], R29 ;  /* 0x0000001d02003986 */ /* 0x000fe6000c10150a */
[----:B------:R-:W-:Y:S01]  /*16110*/  LEA.HI.X.SX32 R5, R13, R72, 0x1, P6 ;  /* 0x000000480d057211 */ /* 0x000fe200030f0eff */
[----:B------:R0:W-:Y:S04]  /*16120*/  @P1 STG.E.U16 desc[UR10][R8.64], R30 ;  /* 0x0000001e08001986 */ /* 0x0001e8000c10150a */
[----:B------:R1:W-:Y:S01]  /*16130*/  @P2 STG.E.U16 desc[UR10][R4.64], R31 ;  /* 0x0000001f04002986 */ /* 0x0003e2000c10150a */
[----:B--2---:R-:W-:Y:S01]  /*16140*/  ISETP.LT.AND P4, PT, R12, UR4, !P0 ;  /* 0x000000040c007c0c */ /* 0x004fe2000c781270 */
[----:B------:R-:W-:-:S02]  /*16150*/  ULDC UR4, c[0x0][0x22c] ;  /* 0x00008b0000047ab9 */ /* 0x000fc40000000800 */
[----:B------:R-:W2:Y:S01]  /*16160*/  LDL.LU R12, [R1+0x624] ;  /* 0x00062400010c7983 */ /* 0x000ea20000300800 */
[----:B---3--:R-:W-:Y:S01]  /*16170*/  ISETP.LT.AND P5, PT, R10, UR4, !P0 ;  /* 0x000000040a007c0c */ /* 0x008fe2000c7a1270 */
[----:B------:R-:W-:Y:S02]  /*16180*/  ULDC UR4, c[0x0][0x22c] ;  /* 0x00008b0000047ab9 */ /* 0x000fe40000000800 */
[----:B------:R-:W3:Y:S01]  /*16190*/  LDL.LU R10, [R1+0x620] ;  /* 0x00062000010a7983 */ /* 0x000ee20000300800 */
[----:B------:R-:W-:Y:S01]  /*161a0*/  ISETP.LT.AND P3, PT, R16, UR4, !P0 ;  /* 0x0000000410007c0c */ /* 0x000fe2000c761270 */
[----:B------:R-:W-:Y:S02]  /*161b0*/  ULDC UR4, c[0x0][0x22c] ;  /* 0x00008b0000047ab9 */ /* 0x000fe40000000800 */
[----:B0-----:R-:W4:Y:S01]  /*161c0*/  LDL.LU R8, [R1+0x61c] ;  /* 0x00061c0001087983 */ /* 0x001f220000300800 */
[----:B------:R-:W-:Y:S01]  /*161d0*/  ISETP.LT.AND P1, PT, R15, UR4, !P0 ;  /* 0x000000040f007c0c */ /* 0x000fe2000c721270 */
[----:B------:R-:W-:-:S02]  /*161e0*/  ULDC UR4, c[0x0][0x22c] ;  /* 0x00008b0000047ab9 */ /* 0x000fc40000000800 */
[----:B------:R-:W4:Y:S01]  /*161f0*/  LDL.LU R15, [R1+0x618] ;  /* 0x00061800010f7983 */ /* 0x000f220000300800 */
[----:B------:R-:W-:Y:S01]  /*16200*/  ISETP.LT.AND P2, PT, R14, UR4, !P0 ;  /* 0x000000040e007c0c */ /* 0x000fe2000c741270 */
[----:B------:R-:W-:Y:S02]  /*16210*/  IMAD R7, R70, 0x2, R13 ;  /* 0x0000000246077824 */ /* 0x000fe400078e020d */
[----:B------:R-:W4:Y:S01]  /*16220*/  LDL.LU R14, [R1+0x614] ;  /* 0x00061400010e7983 */ /* 0x000f220000300800 */
[----:B------:R-:W-:Y:S01]  /*16230*/  PRMT R28, R28, 0x7632, R28 ;  /* 0x000076321c1c7816 */ /* 0x000fe2000000001c */
[----:B------:R-:W-:Y:S01]  /*16240*/  ULDC UR4, c[0x0][0x22c] ;  /* 0x00008b0000047ab9 */ /* 0x000fe20000000800 */
[----:B------:R-:W-:Y:S01]  /*16250*/  IMAD R11, R70, 0x2, R7 ;  /* 0x00000002460b7824 */ /* 0x000fe200078e0207 */
[C---:B------:R-:W-:Y:S01]  /*16260*/  LEA R6, P6, R7.reuse, R71, 0x1 ;  /* 0x0000004707067211 */ /* 0x040fe200078c08ff */
[----:B------:R-:W4:Y:S03]  /*16270*/  LDL.LU R13, [R1+0x610] ;  /* 0x00061000010d7983 */ /* 0x000f260000300800 */
[----:B------:R-:W-:-:S02]  /*16280*/  LEA.HI.X.SX32 R7, R7, R72, 0x1, P6 ;  /* 0x0000004807077211 */ /* 0x000fc400030f0eff */
[----:B------:R-:W-:-:S04]  /*16290*/  LEA R2, P6, R11, R71, 0x1 ;  /* 0x000000470b027211 */ /* 0x000fc800078c08ff */
[-C--:B------:R-:W-:Y:S01]  /*162a0*/  LEA.HI.X.SX32 R3, R11, R72.reuse, 0x1, P6 ;  /* 0x000000480b037211 */ /* 0x080fe200030f0eff */
[C---:B------:R-:W-:Y:S01]  /*162b0*/  IMAD R11, R70.reuse, 0x2, R11 ;  /* 0x00000002460b7824 */ /* 0x040fe200078e020b */
[----:B------:R0:W-:Y:S03]  /*162c0*/  @P4 STG.E.U16 desc[UR10][R6.64], R28 ;  /* 0x0000001c06004986 */ /* 0x0001e6000c10150a */
[C---:B------:R-:W-:Y:S01]  /*162d0*/  IMAD R9, R70.reuse, 0x2, R11 ;  /* 0x0000000246097824 */ /* 0x040fe200078e020b */
[-C--:B-1----:R-:W-:Y:S02]  /*162e0*/  LEA R4, P6, R11, R71.reuse, 0x1 ;  /* 0x000000470b047211 */ /* 0x082fe400078c08ff */
[----:B------:R-:W-:Y:S02]  /*162f0*/  PRMT R29, R29, 0x7632, R29 ;  /* 0x000076321d1d7816 */ /* 0x000fe4000000001d */
[----:B------:R-:W-:Y:S01]  /*16300*/  LEA.HI.X.SX32 R5, R11, R72, 0x1, P6 ;  /* 0x000000480b057211 */ /* 0x000fe200030f0eff */
[----:B------:R-:W-:Y:S01]  /*16310*/  IMAD R11, R70, 0x2, R9 ;  /* 0x00000002460b7824 */ /* 0x000fe200078e0209 */
[----:B0-----:R-:W-:Y:S01]  /*16320*/  LEA R6, P6, R9, R71, 0x1 ;  /* 0x0000004709067211 */ /* 0x001fe200078c08ff */
[----:B------:R0:W-:Y:S01]  /*16330*/  @P5 STG.E.U16 desc[UR10][R2.64], R29 ;  /* 0x0000001d02005986 */ /* 0x0001e2000c10150a */
[----:B------:R-:W-:-:S02]  /*16340*/  PRMT R30, R30, 0x7632, R30 ;  /* 0x000076321e1e7816 */ /* 0x000fc4000000001e */
[----:B------:R-:W-:-:S03]  /*16350*/  LEA.HI.X.SX32 R7, R9, R72, 0x1, P6 ;  /* 0x0000004809077211 */ /* 0x000fc600030f0eff */
[----:B------:R-:W-:Y:S01]  /*16360*/  @P3 STG.E.U16 desc[UR10][R4.64], R30 ;  /* 0x0000001e04003986 */ /* 0x000fe2000c10150a */
[----:B0-----:R-:W-:Y:S02]  /*16370*/  PRMT R3, R31, 0x7632, R3 ;  /* 0x000076321f037816 */ /* 0x001fe40000000003 */
[----:B------:R-:W-:-:S03]  /*16380*/  LEA R2, P6, R11, R71, 0x1 ;  /* 0x000000470b027211 */ /* 0x000fc600078c08ff */
[----:B------:R0:W-:Y:S02]  /*16390*/  @P1 STG.E.U16 desc[UR10][R6.64], R3 ;  /* 0x0000000306001986 */ /* 0x0001e4000c10150a */
[----:B0-----:R-:W-:-:S05]  /*163a0*/  LEA.HI.X.SX32 R3, R11, R72, 0x1, P6 ;  /* 0x000000480b037211 */ /* 0x001fca00030f0eff */
[----:B------:R0:W-:Y:S01]  /*163b0*/  @P2 STG.E.U16 desc[UR10][R2.64], R32 ;  /* 0x0000002002002986 */ /* 0x0001e2000c10150a */
[----:B--2---:R-:W-:Y:S01]  /*163c0*/  ISETP.LT.AND P4, PT, R12, UR4, !P0 ;  /* 0x000000040c007c0c */ /* 0x004fe2000c781270 */
[----:B------:R-:W-:Y:S02]  /*163d0*/  ULDC UR4, c[0x0][0x22c] ;  /* 0x00008b0000047ab9 */ /* 0x000fe40000000800 */
[----:B------:R-:W2:Y:S01]  /*163e0*/  LDL.LU R12, [R1+0x60c] ;  /* 0x00060c00010c7983 */ /* 0x000ea20000300800 */
[----:B---3--:R-:W-:Y:S01]  /*163f0*/  ISETP.LT.AND P5, PT, R10, UR4, !P0 ;  /* 0x000000040a007c0c */ /* 0x008fe2000c7a1270 */
[----:B------:R-:W-:Y:S02]  /*16400*/  ULDC UR4, c[0x0][0x22c] ;  /* 0x00008b0000047ab9 */ /* 0x000fe40000000800 */
[----:B------:R-:W3:Y:S01]  /*16410*/  LDL.LU R10, [R1+0x608] ;  /* 0x00060800010a7983 */ /* 0x000ee20000300800 */
[----:B----4-:R-:W-:Y:S01]  /*16420*/  ISETP.LT.AND P3, PT, R8, UR4, !P0 ;  /* 0x0000000408007c0c */ /* 0x010fe2000c761270 */
[----:B------:R-:W-:-:S02]  /*16430*/  ULDC UR4, c[0x0][0x22c] ;  /* 0x00008b0000047ab9 */ /* 0x000fc40000000800 */
[----:B------:R-:W-:Y:S01]  /*16440*/  ISETP.LT.AND P1, PT, R15, UR4, !P0 ;  /* 0x000000040f007c0c */ /* 0x000fe2000c721270 */
[----:B------:R-:W-:Y:S01]  /*16450*/  ULDC UR4, c[0x0][0x22c] ;  /* 0x00008b0000047ab9 */ /* 0x000fe20000000800 */
[----:B------:R-:W4:Y:S01]  /*16460*/  LDL.LU R15, [R1+0x604] ;  /* 0x00060400010f7983 */ /* 0x000f220000300800 */
[----:B------:R-:W-:Y:S01]  /*16470*/  ISETP.LT.AND P2, PT, R14, UR4, !P0 ;  /* 0x000000040e007c0c */ /* 0x000fe2000c741270 */
[C---:B------:R-:W-:Y:S02]  /*16480*/  IMAD R9, R70.reuse, 0x2, R11 ;  /* 0x0000000246097824 */ /* 0x040fe400078e020b */
[----:B------:R-:W4:Y:S01]  /*16490*/  LDL.LU R14, [R1+0x600] ;  /* 0x00060000010e7983 */ /* 0x000f220000300800 */
[----:B------:R-:W-:Y:S01]  /*164a0*/  ULDC UR4, c[0x0][0x22c] ;  /* 0x00008b0000047ab9 */ /* 0x000fe20000000800 */
[----:B------:R-:W-:Y:S01]  /*164b0*/  IMAD R11, R70, 0x2, R9 ;  /* 0x00000002460b7824 */ /* 0x000fe200078e0209 */
[----:B------:R-:W-:-:S04]  /*164c0*/  LEA R8, P6, R9, R71, 0x1 ;  /* 0x0000004709087211 */ /* 0x000fc800078c08ff */
[----:B------:R-:W-:Y:S01]  /*164d0*/  LEA.HI.X.SX32 R9, R9, R72, 0x1, P6 ;  /* 0x0000004809097211 */ /* 0x000fe200030f0eff */
[----:B------:R-:W-:Y:S01]  /*164e0*/  IMAD R7, R70, 0x2, R11 ;  /* 0x0000000246077824 */ /* 0x000fe200078e020b */
[----:B------:R-:W-:-:S04]  /*164f0*/  LEA R4, P6, R11, R71, 0x1 ;  /* 0x000000470b047211 */ /* 0x000fc800078c08ff */
[-C--:B------:R-:W-:Y:S01]  /*16500*/  LEA.HI.X.SX32 R5, R11, R72.reuse, 0x1, P6 ;  /* 0x000000480b057211 */ /* 0x080fe200030f0eff */
[----:B------:R1:W-:Y:S01]  /*16510*/  @P4 STG.E.U16 desc[UR10][R8.64], R33 ;  /* 0x0000002108004986 */ /* 0x0003e2000c10150a */
[----:B------:R-:W-:Y:S01]  /*16520*/  LEA R6, P6, R7, R71, 0x1 ;  /* 0x0000004707067211 */ /* 0x000fe200078c08ff */
[----:B------:R-:W-:Y:S01]  /*16530*/  IMAD R11, R70, 0x2, R7 ;  /* 0x00000002460b7824 */ /* 0x000fe200078e0207 */
[----:B------:R-:W-:Y:S01]  /*16540*/  ISETP.LT.AND P4, PT, R13, UR4, !P0 ;  /* 0x000000040d007c0c */ /* 0x000fe2000c781270 */
[----:B------:R-:W-:Y:S01]  /*16550*/  ULDC UR4, c[0x0][0x22c] ;  /* 0x00008b0000047ab9 */ /* 0x000fe20000000800 */
[----:B------:R-:W4:Y:S01]  /*16560*/  LDL.LU R13, [R1+0x5fc] ;  /* 0x0005fc00010d7983 */ /* 0x000f220000300800 */
[----:B------:R-:W-:-:S03]  /*16570*/  LEA.HI.X.SX32 R7, R7, R72, 0x1, P6 ;  /* 0x0000004807077211 */ /* 0x000fc600030f0eff */
[----:B------:R4:W-:Y:S01]  /*16580*/  @P5 STG.E.U16 desc[UR10][R4.64], R34 ;  /* 0x0000002204005986 */ /* 0x0009e2000c10150a */
[CC--:B0-----:R-:W-:Y:S01]  /*16590*/  LEA R2, P6, R11.reuse, R71.reuse, 0x1 ;  /* 0x000000470b027211 */ /* 0x0c1fe200078c08ff */
[----:B-1----:R-:W-:Y:S02]  /*165a0*/  IMAD R9, R70, 0x2, R11 ;  /* 0x0000000246097824 */ /* 0x002fe400078e020b */
[----:B------:R0:W-:Y:S01]  /*165b0*/  @P3 STG.E.U16 desc[UR10][R6.64], R35 ;  /* 0x0000002306003986 */ /* 0x0001e2000c10150a */
[----:B------:R-:W-:Y:S02]  /*165c0*/  LEA.HI.X.SX32 R3, R11, R72, 0x1, P6 ;  /* 0x000000480b037211 */ /* 0x000fe400030f0eff */
[----:B------:R-:W-:Y:S02]  /*165d0*/  PRMT R32, R32, 0x7632, R32 ;  /* 0x0000763220207816 */ /* 0x000fe40000000020 */
[----:B------:R-:W-:Y:S01]  /*165e0*/  LEA R8, P6, R9, R71, 0x1 ;  /* 0x0000004709087211 */ /* 0x000fe200078c08ff */
[----:B------:R-:W-:Y:S01]  /*165f0*/  IMAD R11, R70, 0x2, R9 ;  /* 0x00000002460b7824 */ /* 0x000fe200078e0209 */
[----:B------:R-:W-:-:S02]  /*16600*/  PRMT R33, R33, 0x7632, R33 ;  /* 0x0000763221217816 */ /* 0x000fc40000000021 */
[----:B------:R-:W-:Y:S01]  /*16610*/  LEA.HI.X.SX32 R9, R9, R72, 0x1, P6 ;  /* 0x0000004809097211 */ /* 0x000fe200030f0eff */
        /* <DEDUP_REMOVED lines=9> */
[----:B----4-:R-:W-:Y:S01]  /*166b0*/  ISETP.LT.AND P1, PT, R15, UR4, !P0 ;  /* 0x000000040f007c0c */ /* 0x010fe2000c721270 */
[----:B------:R-:W-:Y:S02]  /*166c0*/  ULDC UR4, c[0x0][0x22c] ;  /* 0x00008b0000047ab9 */ /* 0x000fe40000000800 */
[----:B------:R-:W4:Y:S01]  /*166d0*/  LDL.LU R15, [R1+0x5ec] ;  /* 0x0005ec00010f7983 */ /* 0x000f220000300800 */
[----:B------:R-:W-:Y:S01]  /*166e0*/  ISETP.LT.AND P2, PT, R14, UR4, !P0 ;  /* 0x000000040e007c0c */ /* 0x000fe2000c741270 */
[----:B------:R-:W-:-:S02]  /*166f0*/  ULDC UR4, c[0x0][0x22c] ;  /* 0x00008b0000047ab9 */ /* 0x000fc40000000800 */
[----:B------:R-:W4:Y:S01]  /*16700*/  LDL.LU R14, [R1+0x5e8] ;  /* 0x0005e800010e7983 */ /* 0x000f220000300800 */
[----:B------:R-:W-:-:S04]  /*16710*/  LEA R4, P6, R11, R71, 0x1 ;  /* 0x000000470b047211 */ /* 0x000fc800078c08ff */
[----:B------:R-:W-:Y:S01]  /*16720*/  LEA.HI.X.SX32 R5, R11, R72, 0x1, P6 ;  /* 0x000000480b057211 */ /* 0x000fe200030f0eff */
[----:B------:R-:W-:Y:S01]  /*16730*/  IMAD R11, R70, 0x2, R11 ;  /* 0x00000002460b7824 */ /* 0x000fe200078e020b */
[----:B------:R-:W-:-:S03]  /*16740*/  PRMT R34, R34, 0x7632, R34 ;  /* 0x0000763222227816 */ /* 0x000fc60000000022 */
[C---:B0-----:R-:W-:Y:S01]  /*16750*/  IMAD R7, R70.reuse, 0x2, R11 ;  /* 0x0000000246077824 */ /* 0x041fe200078e020b */
[-C--:B-1----:R-:W-:Y:S02]  /*16760*/  LEA R2, P6, R11, R71.reuse, 0x1 ;  /* 0x000000470b027211 */ /* 0x082fe400078c08ff */
[----:B------:R-:W-:Y:S01]  /*16770*/  PRMT R35, R35, 0x7632, R35 ;  /* 0x0000763223237816 */ /* 0x000fe20000000023 */
[C---:B------:R-:W-:Y:S01]  /*16780*/  IMAD R9, R70.reuse, 0x2, R7 ;  /* 0x0000000246097824 */ /* 0x040fe200078e0207 */
[-C--:B------:R-:W-:Y:S02]  /*16790*/  LEA.HI.X.SX32 R3, R11, R72.reuse, 0x1, P6 ;  /* 0x000000480b037211 */ /* 0x080fe400030f0eff */
[-C--:B------:R-:W-:Y:S01]  /*167a0*/  LEA R6, P6, R7, R71.reuse, 0x1 ;  /* 0x0000004707067211 */ /* 0x080fe200078c08ff */
[----:B------:R0:W-:Y:S01]  /*167b0*/  @P4 STG.E.U16 desc[UR10][R4.64], R34 ;  /* 0x0000002204004986 */ /* 0x0001e2000c10150a */
[----:B------:R-:W-:Y:S01]  /*167c0*/  ISETP.LT.AND P4, PT, R13, UR4, !P0 ;  /* 0x000000040d007c0c */ /* 0x000fe2000c781270 */
        /* <DEDUP_REMOVED lines=23> */
[----:B0-----:R-:W3:Y:S01]  /*16940*/  LDL.LU R8, [R1+0x5dc] ;  /* 0x0005dc0001087983 */ /* 0x001ee20000300800 */
[----:B----4-:R-:W-:Y:S01]  /*16950*/  ISETP.LT.AND P2, PT, R15, UR4, !P0 ;  /* 0x000000040f007c0c */ /* 0x010fe2000c741270 */
[----:B------:R-:W-:-:S02]  /*16960*/  ULDC UR4, c[0x0][0x22c] ;  /* 0x00008b0000047ab9 */ /* 0x000fc40000000800 */
[----:B------:R-:W4:Y:S01]  /*16970*/  LDL.LU R15, [R1+0x5d8] ;  /* 0x0005d800010f7983 */ /* 0x000f220000300800 */
[----:B------:R-:W-:Y:S01]  /*16980*/  ISETP.LT.AND P4, PT, R14, UR4, !P0 ;  /* 0x000000040e007c0c */ /* 0x000fe2000c781270 */
[----:B------:R-:W-:Y:S02]  /*16990*/  IMAD R7, R70, 0x2, R13 ;  /* 0x0000000246077824 */ /* 0x000fe400078e020d */
[----:B------:R-:W4:Y:S01]  /*169a0*/  LDL.LU R14, [R1+0x5d4] ;  /* 0x0005d400010e7983 */ /* 0x000f220000300800 */
[----:B-1----:R-:W-:Y:S01]  /*169b0*/  PRMT R3, R36, 0x7632, R3 ;  /* 0x0000763224037816 */ /* 0x002fe20000000003 */
        /* <DEDUP_REMOVED lines=8> */
[----:B------:R0:W-:Y:S01]  /*16a40*/  @P5 STG.E.U16 desc[UR10][R6.64], R3 ;  /* 0x0000000306005986 */ /* 0x0001e2000c10150a */
[----:B------:R-:W-:Y:S02]  /*16a50*/  PRMT R37, R37, 0x7632, R37 ;  /* 0x0000763225257816 */ /* 0x000fe40000000025 */
[----:B------:R-:W-:Y:S01]  /*16a60*/  IMAD R9, R70, 0x2, R11 ;  /* 0x0000000246097824 */ /* 0x000fe200078e020b */
[CC--:B------:R-:W-:Y:S02]  /*16a70*/  LEA R2, P6, R11.reuse, R71.reuse, 0x1 ;  /* 0x000000470b027211 */ /* 0x0c0fe400078c08ff */
[----:B------:R1:W-:Y:S01]  /*16a80*/  @P3 STG.E.U16 desc[UR10][R4.64], R37 ;  /* 0x0000002504003986 */ /* 0x0003e2000c10150a */
[----:B------:R-:W-:Y:S02]  /*16a90*/  PRMT R38, R38, 0x7632, R38 ;  /* 0x0000763226267816 */ /* 0x000fe40000000026 */
[----:B0-----:R-:W-:Y:S01]  /*16aa0*/  LEA.HI.X.SX32 R3, R11, R72, 0x1, P6 ;  /* 0x000000480b037211 */ /* 0x001fe200030f0eff */
[----:B------:R-:W-:Y:S01]  /*16ab0*/  IMAD R11, R70, 0x2, R9 ;  /* 0x00000002460b7824 */ /* 0x000fe200078e0209 */
[----:B------:R-:W-:-:S02]  /*16ac0*/  LEA R6, P6, R9, R71, 0x1 ;  /* 0x0000004709067211 */ /* 0x000fc400078c08ff */
[----:B------:R-:W-:Y:S02]  /*16ad0*/  PRMT R39, R39, 0x7632, R39 ;  /* 0x0000763227277816 */ /* 0x000fe40000000027 */
        /* <DEDUP_REMOVED lines=14> */
[----:B----4-:R-:W-:Y:S01]  /*16bc0*/  ISETP.LT.AND P2, PT, R15, UR4, !P0 ;  /* 0x000000040f007c0c */ /* 0x010fe2000c741270 */
[----:B------:R-:W-:Y:S01]  /*16bd0*/  ULDC UR4, c[0x0][0x22c] ;  /* 0x00008b0000047ab9 */ /* 0x000fe20000000800 */
[----:B------:R-:W4:Y:S01]  /*16be0*/  LDL.LU R15, [R1+0x5c4] ;  /* 0x0005c400010f7983 */ /* 0x000f220000300800 */
[----:B------:R-:W-:Y:S01]  /*16bf0*/  ISETP.LT.AND P4, PT, R14, UR4, !P0 ;  /* 0x000000040e007c0c */ /* 0x000fe2000c781270 */
[----:B------:R-:W-:-:S02]  /*16c00*/  IMAD R9, R70, 0x2, R11 ;  /* 0x0000000246097824 */ /* 0x000fc400078e020b */
[----:B------:R-:W4:Y:S01]  /*16c10*/  LDL.LU R14, [R1+0x5c0] ;  /* 0x0005c000010e7983 */ /* 0x000f220000300800 */
[----:B------:R-:W-:Y:S01]  /*16c20*/  ULDC UR4, c[0x0][0x22c] ;  /* 0x00008b0000047ab9 */ /* 0x000fe20000000800 */
[----:B------:R-:W-:Y:S01]  /*16c30*/  IMAD R11, R70, 0x2, R9 ;  /* 0x00000002460b7824 */ /* 0x000fe200078e0209 */
[----:B------:R-:W-:-:S04]  /*16c40*/  LEA R8, P6, R9, R71, 0x1 ;  /* 0x0000004709087211 */ /* 0x000fc800078c08ff */
[----:B------:R-:W-:Y:S01]  /*16c50*/  LEA.HI.X.SX32 R9, R9, R72, 0x1, P6 ;  /* 0x0000004809097211 */ /* 0x000fe200030f0eff */
[----:B0-----:R-:W-:Y:S01]  /*16c60*/  IMAD R7, R70, 0x2, R11 ;  /* 0x0000000246077824 */ /* 0x001fe200078e020b */
        /* <DEDUP_REMOVED lines=10> */
[CC--:B-1----:R-:W-:Y:S01]  /*16d10*/  LEA R4, P6, R11.reuse, R71.reuse, 0x1 ;  /* 0x000000470b047211 */ /* 0x0c2fe200078c08ff */
[----:B0-----:R-:W-:Y:S02]  /*16d20*/  IMAD R9, R70, 0x2, R11 ;  /* 0x0000000246097824 */ /* 0x001fe400078e020b */
        /* <DEDUP_REMOVED lines=95> */
[----:B------:R-:W-:Y:S01]  /*17320*/  ISETP.LT.AND P2, PT, R8, UR4, !P0 ;  /* 0x0000000408007c0c */ /* 0x000fe2000c741270 */
[----:B------:R-:W-:-:S02]  /*17330*/  ULDC UR4, c[0x0][0x22c] ;  /* 0x00008b0000047ab9 */ /* 0x000fc40000000800 */
[----:B----4-:R-:W-:Y:S01]  /*17340*/  ISETP.LT.AND P4, PT, R15, UR4, !P0 ;  /* 0x000000040f007c0c */ /* 0x010fe2000c781270 */
        /* <DEDUP_REMOVED lines=82> */
[----:B------:R-:W-:Y:S01]  /*17870*/  ISETP.LT.AND P3, PT, R14, UR4, !P0 ;  /* 0x000000040e007c0c */ /* 0x000fe2000c761270 */
[----:B------:R-:W-:Y:S01]  /*17880*/  IMAD R7, R70, 0x2, R13 ;  /* 0x0000000246077824 */ /* 0x000fe200078e020d */
        /* <DEDUP_REMOVED lines=13> */
[C---:B------:R-:W-:Y:S02]  /*17960*/  LEA R2, P6, R11.reuse, R71, 0x1 ;  /* 0x000000470b027211 */ /* 0x040fe400078c08ff */
[----:B------:R1:W-:Y:S01]  /*17970*/  @P2 STG.E.U16 desc[UR10][R4.64], R53 ;  /* 0x0000003504002986 */ /* 0x0003e2000c10150a */
[----:B------:R-:W-:Y:S02]  /*17980*/  PRMT R54, R54, 0x7632, R54 ;  /* 0x0000763236367816 */ /* 0x000fe40000000036 */
[----:B0-----:R-:W-:-:S02]  /*17990*/  LEA.HI.X.SX32 R3, R11, R72, 0x1, P6 ;  /* 0x000000480b037211 */ /* 0x001fc400030f0eff */
[----:B------:R-:W-:Y:S02]  /*179a0*/  LEA R6, P6, R9, R71, 0x1 ;  /* 0x0000004709067211 */ /* 0x000fe400078c08ff */
[----:B------:R-:W-:Y:S02]  /*179b0*/  PRMT R55, R55, 0x7632, R55 ;  /* 0x0000763237377816 */ /* 0x000fe40000000037 */
[----:B------:R-:W-:Y:S01]  /*179c0*/  LEA.HI.X.SX32 R7, R9, R72, 0x1, P6 ;  /* 0x0000004809077211 */ /* 0x000fe200030f0eff */
[----:B------:R-:W-:Y:S04]  /*179d0*/  @P4 STG.E.U16 desc[UR10][R2.64], R54 ;  /* 0x0000003602004986 */ /* 0x000fe8000c10150a */
[----:B------:R0:W-:Y:S01]  /*179e0*/  @P5 STG.E.U16 desc[UR10][R6.64], R55 ;  /* 0x0000003706005986 */ /* 0x0001e2000c10150a */
[----:B--2---:R-:W-:Y:S01]  /*179f0*/  ISETP.LT.AND P1, PT, R12, UR4, !P0 ;  /* 0x000000040c007c0c */ /* 0x004fe2000c721270 */
[----:B------:R-:W-:-:S02]  /*17a00*/  ULDC UR4, c[0x0][0x22c] ;  /* 0x00008b0000047ab9 */ /* 0x000fc40000000800 */
[----:B------:R-:W2:Y:S04]  /*17a10*/  LDL.LU R12, [R1+0x550] ;  /* 0x00055000010c7983 */ /* 0x000ea80000300800 */
[----:B------:R-:W2:Y:S01]  /*17a20*/  LDL.LU R13, [R1+0x54c] ;  /* 0x00054c00010d7983 */ /* 0x000ea20000300800 */
[----:B---3--:R-:W-:Y:S01]  /*17a30*/  ISETP.LT.AND P2, PT, R10, UR4, !P0 ;  /* 0x000000040a007c0c */ /* 0x008fe2000c741270 */
[----:B------:R-:W-:Y:S02]  /*17a40*/  ULDC UR4, c[0x0][0x22c] ;  /* 0x00008b0000047ab9 */ /* 0x000fe40000000800 */
[----:B------:R-:W3:Y:S01]  /*17a50*/  LDL.LU R10, [R1+0x548] ;  /* 0x00054800010a7983 */ /* 0x000ee20000300800 */
[----:B------:R-:W-:Y:S01]  /*17a60*/  ISETP.LT.AND P4, PT, R8, UR4, !P0 ;  /* 0x0000000408007c0c */ /* 0x000fe2000c781270 */
[----:B------:R-:W-:-:S02]  /*17a70*/  ULDC UR4, c[0x0][0x22c] ;  /* 0x00008b0000047ab9 */ /* 0x000fc40000000800 */
[----:B----4-:R-:W-:Y:S01]  /*17a80*/  ISETP.LT.AND P5, PT, R14, UR4, !P0 ;  /* 0x000000040e007c0c */ /* 0x010fe2000c7a1270 */
[C---:B------:R-:W-:Y:S01]  /*17a90*/  IMAD R11, R70.reuse, 0x2, R9 ;  /* 0x00000002460b7824 */ /* 0x040fe200078e0209 */
[----:B------:R-:W4:Y:S01]  /*17aa0*/  LDL.LU R14, [R1+0x544] ;  /* 0x00054400010e7983 */ /* 0x000f220000300800 */
[----:B------:R-:W-:Y:S02]  /*17ab0*/  ULDC UR4, c[0x0][0x22c] ;  /* 0x00008b0000047ab9 */ /* 0x000fe40000000800 */
[----:B------:R-:W-:Y:S01]  /*17ac0*/  IMAD R9, R70, 0x2, R11 ;  /* 0x0000000246097824 */ /* 0x000fe200078e020b */
[----:B-1----:R-:W-:-:S04]  /*17ad0*/  LEA R4, P6, R11, R71, 0x1 ;  /* 0x000000470b047211 */ /* 0x002fc800078c08ff */
[----:B------:R-:W-:Y:S01]  /*17ae0*/  LEA.HI.X.SX32 R5, R11, R72, 0x1, P6 ;  /* 0x000000480b057211 */ /* 0x000fe200030f0eff */
[----:B------:R-:W-:Y:S01]  /*17af0*/  IMAD R11, R70, 0x2, R9 ;  /* 0x00000002460b7824 */ /* 0x000fe200078e0209 */
[----:B------:R-:W-:-:S03]  /*17b00*/  LEA R8, P6, R9, R71, 0x1 ;  /* 0x0000004709087211 */ /* 0x000fc600078c08ff */
[C---:B0-----:R-:W-:Y:S01]  /*17b10*/  IMAD R7, R70.reuse, 0x2, R11 ;  /* 0x0000000246077824 */ /* 0x041fe200078e020b */
[-C--:B------:R-:W-:Y:S02]  /*17b20*/  LEA.HI.X.SX32 R9, R9, R72.reuse, 0x1, P6 ;  /* 0x0000004809097211 */ /* 0x080fe400030f0eff */
[-C--:B------:R-:W-:Y:S01]  /*17b30*/  LEA R2, P6, R11, R71.reuse, 0x1 ;  /* 0x000000470b027211 */ /* 0x080fe200078c08ff */
[----:B------:R0:W-:Y:S01]  /*17b40*/  @P3 STG.E.U16 desc[UR10][R4.64], R56 ;  /* 0x0000003804003986 */ /* 0x0001e2000c10150a */
[----:B------:R-:W-:Y:S01]  /*17b50*/  ISETP.LT.AND P3, PT, R15, UR4, !P0 ;  /* 0x000000040f007c0c */ /* 0x000fe2000c761270 */
[----:B------:R-:W-:Y:S01]  /*17b60*/  ULDC UR4, c[0x0][0x22c] ;  /* 0x00008b0000047ab9 */ /* 0x000fe20000000800 */
[----:B------:R-:W-:Y:S02]  /*17b70*/  LEA.HI.X.SX32 R3, R11, R72, 0x1, P6 ;  /* 0x000000480b037211 */ /* 0x000fe400030f0eff */
[----:B------:R-:W-:Y:S01]  /*17b80*/  LEA R6, P6, R7, R71, 0x1 ;  /* 0x0000004707067211 */ /* 0x000fe200078c08ff */
[----:B------:R1:W-:Y:S01]  /*17b90*/  @P1 STG.E.U16 desc[UR10][R8.64], R57 ;  /* 0x0000003908001986 */ /* 0x0003e2000c10150a */
[----:B------:R-:W-:-:S02]  /*17ba0*/  IMAD R11, R70, 0x2, R7 ;  /* 0x00000002460b7824 */ /* 0x000fc400078e0207 */
[-C--:B------:R-:W-:Y:S01]  /*17bb0*/  LEA.HI.X.SX32 R7, R7, R72.reuse, 0x1, P6 ;  /* 0x0000004807077211 */ /* 0x080fe200030f0eff */
[----:B------:R1:W-:Y:S04]  /*17bc0*/  @P2 STG.E.U16 desc[UR10][R2.64], R58 ;  /* 0x0000003a02002986 */ /* 0x0003e8000c10150a */
[----:B------:R1:W-:Y:S01]  /*17bd0*/  @P4 STG.E.U16 desc[UR10][R6.64], R59 ;  /* 0x0000003b06004986 */ /* 0x0003e2000c10150a */
[C---:B0-----:R-:W-:Y:S02]  /*17be0*/  LEA R4, P6, R11.reuse, R71, 0x1 ;  /* 0x000000470b047211 */ /* 0x041fe400078c08ff */
[----:B------:R-:W-:Y:S02]  /*17bf0*/  PRMT R56, R56, 0x7632, R56 ;  /* 0x0000763238387816 */ /* 0x000fe40000000038 */
[----:B------:R-:W-:-:S05]  /*17c00*/  LEA.HI.X.SX32 R5, R11, R72, 0x1, P6 ;  /* 0x000000480b057211 */ /* 0x000fca00030f0eff */
[----:B------:R0:W-:Y:S01]  /*17c10*/  @P5 STG.E.U16 desc[UR10][R4.64], R56 ;  /* 0x0000003804005986 */ /* 0x0001e2000c10150a */
[----:B--2---:R-:W-:Y:S01]  /*17c20*/  ISETP.LT.AND P1, PT, R12, UR4, !P0 ;  /* 0x000000040c007c0c */ /* 0x004fe2000c721270 */
[----:B------:R-:W-:Y:S02]  /*17c30*/  ULDC UR4, c[0x0][0x22c] ;  /* 0x00008b0000047ab9 */ /* 0x000fe40000000800 */
[----:B------:R-:W2:Y:S01]  /*17c40*/  LDL.LU R12, [R1+0x540] ;  /* 0x00054000010c7983 */ /* 0x000ea20000300800 */
[----:B------:R-:W-:Y:S01]  /*17c50*/  ISETP.LT.AND P2, PT, R13, UR4, !P0 ;  /* 0x000000040d007c0c */ /* 0x000fe2000c741270 */
[----:B------:R-:W-:Y:S02]  /*17c60*/  ULDC UR4, c[0x0][0x22c] ;  /* 0x00008b0000047ab9 */ /* 0x000fe40000000800 */
[----:B------:R-:W2:Y:S01]  /*17c70*/  LDL.LU R13, [R1+0x53c] ;  /* 0x00053c00010d7983 */ /* 0x000ea20000300800 */
[----:B---3--:R-:W-:Y:S01]  /*17c80*/  ISETP.LT.AND P4, PT, R10, UR4, !P0 ;  /* 0x000000040a007c0c */ /* 0x008fe2000c781270 */
[----:B------:R-:W-:-:S02]  /*17c90*/  ULDC UR4, c[0x0][0x22c] ;  /* 0x00008b0000047ab9 */ /* 0x000fc40000000800 */
[----:B------:R-:W3:Y:S04]  /*17ca0*/  LDL.LU R10, [R1+0x538] ;  /* 0x00053800010a7983 */ /* 0x000ee80000300800 */
[----:B------:R-:W3:Y:S04]  /*17cb0*/  LDL.LU R17, [R1+0x534] ;  /* 0x0005340001117983 */ /* 0x000ee80000300800 */
[----:B------:R-:W3:Y:S01]  /*17cc0*/  LDL.LU R16, [R1+0x530] ;  /* 0x0005300001107983 */ /* 0x000ee20000300800 */
[----:B----4-:R-:W-:Y:S01]  /*17cd0*/  ISETP.LT.AND P5, PT, R14, UR4, !P0 ;  /* 0x000000040e007c0c */ /* 0x010fe2000c7a1270 */
[----:B-1----:R-:W-:-:S02]  /*17ce0*/  IMAD R9, R70, 0x2, R11 ;  /* 0x0000000246097824 */ /* 0x002fc400078e020b */
[----:B------:R-:W4:Y:S01]  /*17cf0*/  LDL.LU R14, [R1+0x52c] ;  /* 0x00052c00010e7983 */ /* 0x000f220000300800 */
[----:B------:R-:W-:Y:S01]  /*17d00*/  PRMT R57, R57, 0x7632, R57 ;  /* 0x0000763239397816 */ /* 0x000fe20000000039 */
[----:B------:R-:W-:Y:S01]  /*17d10*/  ULDC UR4, c[0x0][0x22c] ;  /* 0x00008b0000047ab9 */ /* 0x000fe20000000800 */
[----:B------:R-:W-:Y:S01]  /*17d20*/  IMAD R3, R70, 0x2, R9 ;  /* 0x0000000246037824 */ /* 0x000fe200078e0209 */
[----:B------:R-:W-:-:S03]  /*17d30*/  LEA R8, P6, R9, R71, 0x1 ;  /* 0x0000004709087211 */ /* 0x000fc600078c08ff */
[C---:B------:R-:W-:Y:S01]  /*17d40*/  IMAD R11, R70.reuse, 0x2, R3 ;  /* 0x00000002460b7824 */ /* 0x040fe200078e0203 */
[----:B------:R-:W-:Y:S02]  /*17d50*/  LEA.HI.X.SX32 R9, R9, R72, 0x1, P6 ;  /* 0x0000004809097211 */ /* 0x000fe400030f0eff */
[----:B------:R-:W-:Y:S01]  /*17d60*/  LEA R2, P6, R3, R71, 0x1 ;  /* 0x0000004703027211 */ /* 0x000fe200078c08ff */
[----:B------:R-:W-:-:S03]  /*17d70*/  IMAD R7, R70, 0x2, R11 ;  /* 0x0000000246077824 */ /* 0x000fc600078e020b */
[-C--:B------:R-:W-:Y:S02]  /*17d80*/  LEA.HI.X.SX32 R3, R3, R72.reuse, 0x1, P6 ;  /* 0x0000004803037211 */ /* 0x080fe400030f0eff */
[C---:B0-----:R-:W-:Y:S02]  /*17d90*/  LEA R4, P6, R11.reuse, R71, 0x1 ;  /* 0x000000470b047211 */ /* 0x041fe400078c08ff */
[----:B------:R-:W-:Y:S02]  /*17da0*/  PRMT R58, R58, 0x7632, R58 ;  /* 0x000076323a3a7816 */ /* 0x000fe4000000003a */
[----:B------:R-:W-:Y:S01]  /*17db0*/  LEA.HI.X.SX32 R5, R11, R72, 0x1, P6 ;  /* 0x000000480b057211 */ /* 0x000fe200030f0eff */
[----:B------:R-:W-:Y:S01]  /*17dc0*/  IMAD R11, R70, 0x2, R7 ;  /* 0x00000002460b7824 */ /* 0x000fe200078e0207 */
[----:B------:R0:W-:Y:S01]  /*17dd0*/  @P3 STG.E.U16 desc[UR10][R8.64], R57 ;  /* 0x0000003908003986 */ /* 0x0001e2000c10150a */
[----:B------:R-:W-:-:S03]  /*17de0*/  PRMT R59, R59, 0x7632, R59 ;  /* 0x000076323b3b7816 */ /* 0x000fc6000000003b */
[----:B------:R1:W-:Y:S01]  /*17df0*/  @P1 STG.E.U16 desc[UR10][R2.64], R58 ;  /* 0x0000003a02001986 */ /* 0x0003e2000c10150a */
[----:B------:R-:W-:-:S03]  /*17e00*/  LEA R6, P1, R7, R71, 0x1 ;  /* 0x0000004707067211 */ /* 0x000fc600078208ff */
[----:B------:R-:W-:Y:S01]  /*17e10*/  @P2 STG.E.U16 desc[UR10][R4.64], R59 ;  /* 0x0000003b04002986 */ /* 0x000fe2000c10150a */
[-C--:B0-----:R-:W-:Y:S02]  /*17e20*/  LEA R8, P6, R11, R71.reuse, 0x1 ;  /* 0x000000470b087211 */ /* 0x081fe400078c08ff */
[-C--:B------:R-:W-:Y:S02]  /*17e30*/  LEA.HI.X.SX32 R7, R7, R72.reuse, 0x1, P1 ;  /* 0x0000004807077211 */ /* 0x080fe400008f0eff */
[-C--:B------:R-:W-:Y:S01]  /*17e40*/  LEA.HI.X.SX32 R9, R11, R72.reuse, 0x1, P6 ;  /* 0x000000480b097211 */ /* 0x080fe200030f0eff */
[----:B------:R-:W-:Y:S02]  /*17e50*/  IMAD R11, R70, 0x2, R11 ;  /* 0x00000002460b7824 */ /* 0x000fe400078e020b */
[----:B------:R-:W-:Y:S03]  /*17e60*/  @P4 STG.E.U16 desc[UR10][R6.64], R60 ;  /* 0x0000003c06004986 */ /* 0x000fe6000c10150a */
[C---:B-1----:R-:W-:Y:S01]  /*17e70*/  LEA R2, P4, R11.reuse, R71, 0x1 ;  /* 0x000000470b027211 */ /* 0x042fe200078808ff */
[----:B------:R-:W-:Y:S03]  /*17e80*/  @P5 STG.E.U16 desc[UR10][R8.64], R61 ;  /* 0x0000003d08005986 */ /* 0x000fe6000c10150a */
[----:B------:R-:W-:-:S02]  /*17e90*/  LEA.HI.X.SX32 R3, R11, R72, 0x1, P4 ;  /* 0x000000480b037211 */ /* 0x000fc400020f0eff */
[----:B--2---:R-:W-:Y:S01]  /*17ea0*/  ISETP.LT.AND P3, PT, R12, UR4, !P0 ;  /* 0x000000040c007c0c */ /* 0x004fe2000c761270 */
[----:B------:R-:W-:Y:S01]  /*17eb0*/  ULDC UR4, c[0x0][0x22c] ;  /* 0x00008b0000047ab9 */ /* 0x000fe20000000800 */
[----:B------:R-:W2:Y:S01]  /*17ec0*/  LDL.LU R12, [R1+0x528] ;  /* 0x00052800010c7983 */ /* 0x000ea20000300800 */
[----:B------:R-:W-:Y:S01]  /*17ed0*/  ISETP.LT.AND P2, PT, R13, UR4, !P0 ;  /* 0x000000040d007c0c */ /* 0x000fe2000c741270 */
[----:B------:R-:W-:-:S09]  /*17ee0*/  ULDC UR4, c[0x0][0x22c] ;  /* 0x00008b0000047ab9 */ /* 0x000fd20000000800 */
[----:B------:R0:W-:Y:S01]  /*17ef0*/  @P3 STG.E.U16 desc[UR10][R2.64], R62 ;  /* 0x0000003e02003986 */ /* 0x0001e2000c10150a */
[----:B---3--:R-:W-:Y:S01]  /*17f00*/  ISETP.LT.AND P1, PT, R10, UR4, !P0 ;  /* 0x000000040a007c0c */ /* 0x008fe2000c721270 */
[----:B------:R-:W-:Y:S02]  /*17f10*/  ULDC UR4, c[0x0][0x22c] ;  /* 0x00008b0000047ab9 */ /* 0x000fe40000000800 */
[----:B------:R-:W3:Y:S01]  /*17f20*/  LDL.LU R10, [R1+0x524] ;  /* 0x00052400010a7983 */ /* 0x000ee20000300800 */
[----:B------:R-:W-:Y:S01]  /*17f30*/  ISETP.LT.AND P5, PT, R17, UR4, !P0 ;  /* 0x0000000411007c0c */ /* 0x000fe2000c7a1270 */
[----:B------:R-:W-:Y:S02]  /*17f40*/  ULDC UR4, c[0x0][0x22c] ;  /* 0x00008b0000047ab9 */ /* 0x000fe40000000800 */
[----:B------:R-:W3:Y:S01]  /*17f50*/  LDL.LU R15, [R1+0x520] ;  /* 0x00052000010f7983 */ /* 0x000ee20000300800 */
[----:B----4-:R-:W-:Y:S01]  /*17f60*/  ISETP.LT.AND P3, PT, R14, UR4, !P0 ;  /* 0x000000040e007c0c */ /* 0x010fe2000c761270 */
[----:B------:R-:W-:-:S02]  /*17f70*/  IMAD R13, R70, 0x2, R11 ;  /* 0x00000002460d7824 */ /* 0x000fc400078e020b */
[----:B------:R-:W4:Y:S01]  /*17f80*/  LDL.LU R14, [R1+0x51c] ;  /* 0x00051c00010e7983 */ /* 0x000f220000300800 */
[----:B0-----:R-:W-:Y:S01]  /*17f90*/  PRMT R3, R60, 0x7632, R3 ;  /* 0x000076323c037816 */ /* 0x001fe20000000003 */
[----:B------:R-:W-:Y:S01]  /*17fa0*/  ULDC UR4, c[0x0][0x22c] ;  /* 0x00008b0000047ab9 */ /* 0x000fe20000000800 */
[----:B------:R-:W-:-:S04]  /*17fb0*/  LEA R4, P6, R13, R71, 0x1 ;  /* 0x000000470d047211 */ /* 0x000fc800078c08ff */
[----:B------:R-:W-:Y:S01]  /*17fc0*/  LEA.HI.X.SX32 R5, R13, R72, 0x1, P6 ;  /* 0x000000480d057211 */ /* 0x000fe200030f0eff */
[----:B------:R-:W-:-:S04]  /*17fd0*/  IMAD R13, R70, 0x2, R13 ;  /* 0x00000002460d7824 */ /* 0x000fc800078e020d */
[----:B------:R-:W-:Y:S01]  /*17fe0*/  IMAD R11, R70, 0x2, R13 ;  /* 0x00000002460b7824 */ /* 0x000fe200078e020d */
[----:B------:R-:W-:-:S04]  /*17ff0*/  LEA R6, P6, R13, R71, 0x1 ;  /* 0x000000470d067211 */ /* 0x000fc800078c08ff */
[-C--:B------:R-:W-:Y:S02]  /*18000*/  LEA.HI.X.SX32 R7, R13, R72.reuse, 0x1, P6 ;  /* 0x000000480d077211 */ /* 0x080fe400030f0eff */
[C---:B------:R-:W-:Y:S01]  /*18010*/  LEA R8, P6, R11.reuse, R71, 0x1 ;  /* 0x000000470b087211 */ /* 0x040fe200078c08ff */
[----:B------:R-:W-:Y:S01]  /*18020*/  @P2 STG.E.U16 desc[UR10][R4.64], R63 ;  /* 0x0000003f04002986 */ /* 0x000fe2000c10150a */
[----:B------:R-:W-:Y:S01]  /*18030*/  ISETP.LT.AND P4, PT, R16, UR5, !P0 ;  /* 0x0000000510007c0c */ /* 0x000fe2000c781270 */
[----:B------:R-:W-:Y:S01]  /*18040*/  ULDC UR5, c[0x0][0x22c] ;  /* 0x00008b0000057ab9 */ /* 0x000fe20000000800 */
[----:B------:R-:W-:Y:S01]  /*18050*/  LEA.HI.X.SX32 R9, R11, R72, 0x1, P6 ;  /* 0x000000480b097211 */ /* 0x000fe200030f0eff */
[----:B------:R-:W-:Y:S01]  /*18060*/  IMAD R11, R70, 0x2, R11 ;  /* 0x00000002460b7824 */ /* 0x000fe200078e020b */
[----:B------:R0:W-:Y:S01]  /*18070*/  @P1 STG.E.U16 desc[UR10][R6.64], R3 ;  /* 0x0000000306001986 */ /* 0x0001e2000c10150a */
[----:B------:R-:W-:-:S03]  /*18080*/  PRMT R61, R61, 0x7632, R61 ;  /* 0x000076323d3d7816 */ /* 0x000fc6000000003d */
[C---:B------:R-:W-:Y:S02]  /*18090*/  LEA R2, P6, R11.reuse, R71, 0x1 ;  /* 0x000000470b027211 */ /* 0x040fe400078c08ff */
[----:B------:R-:W-:Y:S01]  /*180a0*/  PRMT R62, R62, 0x7632, R62 ;  /* 0x000076323e3e7816 */ /* 0x000fe2000000003e */
[----:B------:R1:W-:Y:S01]  /*180b0*/  @P5 STG.E.U16 desc[UR10][R8.64], R61 ;  /* 0x0000003d08005986 */ /* 0x0003e2000c10150a */
        /* <DEDUP_REMOVED lines=10> */
[----:B------:R-:W3:Y:S01]  /*18160*/  LDL.LU R16, [R1+0x50c] ;  /* 0x00050c0001107983 */ /* 0x000ee20000300800 */
[----:B----4-:R-:W-:Y:S01]  /*18170*/  ISETP.LT.AND P4, PT, R14, UR4, !P0 ;  /* 0x000000040e007c0c */ /* 0x010fe2000c781270 */
[C---:B------:R-:W-:Y:S02]  /*18180*/  IMAD R5, R70.reuse, 0x2, R11 ;  /* 0x0000000246057824 */ /* 0x040fe400078e020b */
[----:B------:R-:W4:Y:S01]  /*18190*/  LDL.LU R14, [R1+0x510] ;  /* 0x00051000010e7983 */ /* 0x000f220000300800 */
[----:B------:R-:W-:Y:S01]  /*181a0*/  PRMT R63, R63, 0x7632, R63 ;  /* 0x000076323f3f7816 */ /* 0x000fe2000000003f */
[----:B------:R-:W-:Y:S01]  /*181b0*/  ULDC UR4, c[0x0][0x22c] ;  /* 0x00008b0000047ab9 */ /* 0x000fe20000000800 */
[----:B------:R-:W-:Y:S01]  /*181c0*/  IMAD R7, R70, 0x2, R5 ;  /* 0x0000000246077824 */ /* 0x000fe200078e0205 */
[----:B------:R-:W-:-:S03]  /*181d0*/  LEA R4, P6, R5, R71, 0x1 ;  /* 0x0000004705047211 */ /* 0x000fc600078c08ff */
[C---:B-1----:R-:W-:Y:S01]  /*181e0*/  IMAD R9, R70.reuse, 0x2, R7 ;  /* 0x0000000246097824 */ /* 0x042fe200078e0207 */
[----:B------:R-:W-:Y:S02]  /*181f0*/  LEA.HI.X.SX32 R5, R5, R72, 0x1, P6 ;  /* 0x0000004805057211 */ /* 0x000fe400030f0eff */
[----:B------:R-:W-:Y:S01]  /*18200*/  LEA R6, P6, R7, R71, 0x1 ;  /* 0x0000004707067211 */ /* 0x000fe200078c08ff */
[----:B------:R-:W-:-:S03]  /*18210*/  IMAD R11, R70, 0x2, R9 ;  /* 0x00000002460b7824 */ /* 0x000fc600078e0209 */
[----:B------:R-:W-:Y:S01]  /*18220*/  LEA.HI.X.SX32 R7, R7, R72, 0x1, P6 ;  /* 0x0000004807077211 */ /* 0x000fe200030f0eff */
[----:B------:R-:W-:Y:S01]  /*18230*/  IMAD R13, R70, 0x2, R11 ;  /* 0x00000002460d7824 */ /* 0x000fe200078e020b */
[----:B------:R-:W-:-:S03]  /*18240*/  LEA R8, P6, R9, R71, 0x1 ;  /* 0x0000004709087211 */ /* 0x000fc600078c08ff */
[C---:B------:R-:W-:Y:S01]  /*18250*/  IMAD R15, R70.reuse, 0x2, R13 ;  /* 0x00000002460f7824 */ /* 0x040fe200078e020d */
[----:B------:R-:W-:Y:S01]  /*18260*/  LEA.HI.X.SX32 R9, R9, R72, 0x1, P6 ;  /* 0x0000004809097211 */ /* 0x000fe200030f0eff */
[----:B------:R1:W-:Y:S02]  /*18270*/  @P3 STG.E.U16 desc[UR10][R4.64], R63 ;  /* 0x0000003f04003986 */ /* 0x0003e4000c10150a */
[C---:B------:R-:W-:Y:S02]  /*18280*/  IMAD R17, R70.reuse, 0x2, R15 ;  /* 0x0000000246117824 */ /* 0x040fe400078e020f */
[----:B------:R1:W-:Y:S02]  /*18290*/  @P2 STG.E.U16 desc[UR10][R6.64], R20 ;  /* 0x0000001406002986 */ /* 0x0003e4000c10150a */
[C---:B------:R-:W-:Y:S02]  /*182a0*/  IMAD R19, R70.reuse, 0x2, R17 ;  /* 0x0000000246137824 */ /* 0x040fe400078e0211 */
[----:B------:R1:W-:Y:S01]  /*182b0*/  @P1 STG.E.U16 desc[UR10][R8.64], R21 ;  /* 0x0000001508001986 */ /* 0x0003e2000c10150a */
[----:B0-----:R-:W-:Y:S01]  /*182c0*/  LEA R2, P1, R11, R71, 0x1 ;  /* 0x000000470b027211 */ /* 0x001fe200078208ff */
[----:B------:R-:W-:-:S03]  /*182d0*/  IMAD R70, R70, 0x2, R19 ;  /* 0x0000000246467824 */ /* 0x000fc600078e0213 */
[----:B------:R-:W-:Y:S02]  /*182e0*/  LEA.HI.X.SX32 R3, R11, R72, 0x1, P1 ;  /* 0x000000480b037211 */ /* 0x000fe400008f0eff */
[----:B-1----:R-:W-:-:S04]  /*182f0*/  LEA R4, P6, R13, R71, 0x1 ;  /* 0x000000470d047211 */ /* 0x002fc800078c08ff */
[-C--:B------:R-:W-:Y:S02]  /*18300*/  LEA.HI.X.SX32 R5, R13, R72.reuse, 0x1, P6 ;  /* 0x000000480d057211 */ /* 0x080fe400030f0eff */
[CC--:B------:R-:W-:Y:S01]  /*18310*/  LEA R6, P6, R17.reuse, R71.reuse, 0x1 ;  /* 0x0000004711067211 */ /* 0x0c0fe200078c08ff */
[----:B------:R0:W-:Y:S03]  /*18320*/  @P5 STG.E.U16 desc[UR10][R2.64], R22 ;  /* 0x0000001602005986 */ /* 0x0001e6000c10150a */
[----:B------:R-:W-:Y:S02]  /*18330*/  LEA.HI.X.SX32 R7, R17, R72, 0x1, P6 ;  /* 0x0000004811077211 */ /* 0x000fe400030f0eff */
[----:B------:R-:W-:Y:S02]  /*18340*/  LEA R8, P6, R19, R71, 0x1 ;  /* 0x0000004713087211 */ /* 0x000fe400078c08ff */
[----:B------:R-:W-:-:S02]  /*18350*/  PRMT R20, R20, 0x7632, R20 ;  /* 0x0000763214147816 */ /* 0x000fc40000000014 */
[----:B------:R-:W-:Y:S02]  /*18360*/  LEA.HI.X.SX32 R9, R19, R72, 0x1, P6 ;  /* 0x0000004813097211 */ /* 0x000fe400030f0eff */
[----:B------:R-:W-:Y:S02]  /*18370*/  PRMT R0, R22, 0x7632, R0 ;  /* 0x0000763216007816 */ /* 0x000fe40000000000 */
[----:B0-----:R-:W-:Y:S01]  /*18380*/  PRMT R3, R21, 0x7632, R3 ;  /* 0x0000763215037816 */ /* 0x001fe20000000003 */
[----:B------:R0:W-:Y:S01]  /*18390*/  @P4 STG.E.U16 desc[UR10][R4.64], R23 ;  /* 0x0000001704004986 */ /* 0x0001e2000c10150a */
[----:B--2---:R-:W-:Y:S01]  /*183a0*/  ISETP.LT.AND P3, PT, R12, UR4, !P0 ;  /* 0x000000040c007c0c */ /* 0x004fe2000c761270 */
[----:B------:R-:W-:Y:S02]  /*183b0*/  ULDC UR4, c[0x0][0x22c] ;  /* 0x00008b0000047ab9 */ /* 0x000fe40000000800 */
[----:B---3--:R-:W-:Y:S01]  /*183c0*/  ISETP.LT.AND P2, PT, R10, UR4, !P0 ;  /* 0x000000040a007c0c */ /* 0x008fe2000c741270 */
[----:B------:R-:W-:Y:S01]  /*183d0*/  ULDC UR4, c[0x0][0x22c] ;  /* 0x00008b0000047ab9 */ /* 0x000fe20000000800 */
[----:B------:R-:W-:-:S04]  /*183e0*/  LEA R10, P1, R15, R71, 0x1 ;  /* 0x000000470f0a7211 */ /* 0x000fc800078208ff */
[----:B------:R-:W-:Y:S02]  /*183f0*/  LEA.HI.X.SX32 R11, R15, R72, 0x1, P1 ;  /* 0x000000480f0b7211 */ /* 0x000fe400008f0eff */
[----:B------:R-:W-:-:S04]  /*18400*/  LEA R12, P1, R70, R71, 0x1 ;  /* 0x00000047460c7211 */ /* 0x000fc800078208ff */
[----:B------:R-:W-:Y:S02]  /*18410*/  LEA.HI.X.SX32 R13, R70, R72, 0x1, P1 ;  /* 0x00000048460d7211 */ /* 0x000fe400008f0eff */
[----:B------:R-:W-:Y:S01]  /*18420*/  ISETP.LT.AND P1, PT, R16, UR5, !P0 ;  /* 0x0000000510007c0c */ /* 0x000fe2000c721270 */
[----:B------:R0:W-:Y:S01]  /*18430*/  @P3 STG.E.U16 desc[UR10][R10.64], R20 ;  /* 0x000000140a003986 */ /* 0x0001e2000c10150a */
[----:B----4-:R-:W-:-:S03]  /*18440*/  ISETP.LT.AND P0, PT, R14, UR4, !P0 ;  /* 0x000000040e007c0c */ /* 0x010fc6000c701270 */
[----:B------:R0:W-:Y:S10]  /*18450*/  @P2 STG.E.U16 desc[UR10][R6.64], R3 ;  /* 0x0000000306002986 */ /* 0x0001f4000c10150a */
[----:B------:R0:W-:Y:S01]  /*18460*/  @P0 STG.E.U16 desc[UR10][R8.64], R0 ;  /* 0x0000000008000986 */ /* 0x0001e2000c10150a */
[----:B------:R-:W-:Y:S05]  /*18470*/  @!P1 EXIT ;  /* 0x000000000000994d */ /* 0x000fea0003800000 */
[----:B0-----:R-:W-:-:S05]  /*18480*/  PRMT R6, R23, 0x7632, R6 ;  /* 0x0000763217067816 */ /* 0x001fca0000000006 */
[----:B------:R-:W-:Y:S01]  /*18490*/  STG.E.U16 desc[UR10][R12.64], R6 ;  /* 0x000000060c007986 */ /* 0x000fe2000c10150a */
[----:B------:R-:W-:Y:S05]  /*184a0*/  EXIT ;  /* 0x000000000000794d */ /* 0x000fea0003800000 */
.L_x_2:
[----:B------:R-:W-:-:S00]  /*184b0*/  BRA `(.L_x_2) ;  /* 0xfffffffc00fc7947 */ /* 0x000fc0000383ffff */
[----:B------:R-:W-:-:S00]  /*184c0*/  NOP ;  /* 0x0000000000007918 */ /* 0x000fc00000000000 */
        /* <DEDUP_REMOVED lines=11> */
.L_x_3:


//--------------------- .nv.shared.matmul_kernel  --------------------------
	.section	.nv.shared.matmul_kernel,"aw",@nobits
	.sectionflags	@""
	.align	16
	.zero		1024


//--------------------- .nv.shared.reserved.0     --------------------------
	.section	.nv.shared.reserved.0,"aw",@nobits
	.weak		__nv_reservedSMEM_offset_0_alias
	.size		__nv_reservedSMEM_offset_0_alias, 0, 0
	.other		__nv_reservedSMEM_offset_0_alias,@"STO_CUDA_RESERVED_SHARED STV_DEFAULT"
__nv_reservedSMEM_offset_0_alias:
	.zero		0


//--------------------- .nv.constant0.matmul_kernel --------------------------
	.section	.nv.constant0.matmul_kernel,"a",@progbits
	.sectionflags	@""
	.align	4
.nv.constant0.matmul_kernel:
	.zero		608


//--------------------- SYMBOLS --------------------------

	.type		.nv.reservedSmem.offset0,@object
	.size		.nv.reservedSmem.offset0,0x4
